	.target	sm_80

	.elftype	@"ET_EXEC"


//--------------------- .note.nv.tkinfo           --------------------------
	.section	.note.nv.tkinfo,"",@"SHT_NOTE"
	.sectionflags	@"SHF_NOTE_NV_TKINFO"
	.tkinfo
        /*0018*/ 	.word	0x00000002
        /*0030*/ 	.string	""
        /*0030*/ 	.string	"ptxas"
        /*0030*/ 	.string	"Cuda compilation tools, release 13.0, V13.0.88"
        /*0030*/ 	.string	"Build cuda_13.0.r13.0/compiler.36424714_0"
        /*0030*/ 	.string	"-v  -suppress-debug-info  -lineinfo  -arch sm_80 "



//--------------------- .note.nv.cuinfo           --------------------------
	.section	.note.nv.cuinfo,"",@"SHT_NOTE"
	.sectionflags	@"SHF_NOTE_NV_CUINFO"
        /*0018*/ 	.short	0x0002
        /*001a*/ 	.short	0x0050
        /*001c*/ 	.short	0x0082
	.zero		2


//--------------------- .nv.info                  --------------------------
	.section	.nv.info,"",@"SHT_CUDA_INFO"
	.align	4


	//----- nvinfo : EIATTR_REGCOUNT
	.align		4
        /*0000*/ 	.byte	0x04, 0x2f
        /*0002*/ 	.short	(.L_1 - .L_0)
	.align		4
.L_0:
        /*0004*/ 	.word	index@(matmul_kernel)
        /*0008*/ 	.word	0x000000ff


	//----- nvinfo : EIATTR_FRAME_SIZE
	.align		4
.L_1:
        /*000c*/ 	.byte	0x04, 0x11
        /*000e*/ 	.short	(.L_3 - .L_2)
	.align		4
.L_2:
        /*0010*/ 	.word	index@(matmul_kernel)
        /*0014*/ 	.word	0x00001a50


	//----- nvinfo : EIATTR_MIN_STACK_SIZE
	.align		4
.L_3:
        /*0018*/ 	.byte	0x04, 0x12
        /*001a*/ 	.short	(.L_5 - .L_4)
	.align		4
.L_4:
        /*001c*/ 	.word	index@(matmul_kernel)
        /*0020*/ 	.word	0x00001a50
.L_5:


//--------------------- .nv.info.matmul_kernel    --------------------------
	.section	.nv.info.matmul_kernel,"",@"SHT_CUDA_INFO"
	.sectionflags	@""
	.align	4


	//----- nvinfo : EIATTR_CUDA_API_VERSION
	.align		4
        /*0000*/ 	.byte	0x04, 0x37
        /*0002*/ 	.short	(.L_7 - .L_6)
.L_6:
        /*0004*/ 	.word	0x00000082


	//----- nvinfo : EIATTR_SW2861232_WAR
	.align		4
.L_7:
        /*0008*/ 	.byte	0x01, 0x35
	.zero		2


	//----- nvinfo : EIATTR_PARAM_CBANK
	.align		4
        /*000c*/ 	.byte	0x04, 0x0a
        /*000e*/ 	.short	(.L_9 - .L_8)
	.align		4
.L_8:
        /*0010*/ 	.word	index@(.nv.constant0.matmul_kernel)
        /*0014*/ 	.short	0x0160
        /*0016*/ 	.short	0x0050


	//----- nvinfo : EIATTR_CBANK_PARAM_SIZE
	.align		4
.L_9:
        /*0018*/ 	.byte	0x03, 0x19
        /*001a*/ 	.short	0x0050


	//----- nvinfo : EIATTR_KPARAM_INFO
	.align		4
        /*001c*/ 	.byte	0x04, 0x17
        /*001e*/ 	.short	(.L_11 - .L_10)
.L_10:
        /*0020*/ 	.word	0x00000000
        /*0024*/ 	.short	0x000d
        /*0026*/ 	.short	0x0048
        /*0028*/ 	.byte	0x00, 0xf4, 0x21, 0x00


	//----- nvinfo : EIATTR_KPARAM_INFO
	.align		4
.L_11:
        /*002c*/ 	.byte	0x04, 0x17
        /*002e*/ 	.short	(.L_13 - .L_12)
.L_12:
        /*0030*/ 	.word	0x00000000
        /*0034*/ 	.short	0x000c
        /*0036*/ 	.short	0x0040
        /*0038*/ 	.byte	0x00, 0xf4, 0x21, 0x00


	//----- nvinfo : EIATTR_KPARAM_INFO
	.align		4
.L_13:
        /*003c*/ 	.byte	0x04, 0x17
        /*003e*/ 	.short	(.L_15 - .L_14)
.L_14:
        /*0040*/ 	.word	0x00000000
        /*0044*/ 	.short	0x000b
        /*0046*/ 	.short	0x0038
        /*0048*/ 	.byte	0x00, 0xf0, 0x11, 0x00


	//----- nvinfo : EIATTR_KPARAM_INFO
	.align		4
.L_15:
        /*004c*/ 	.byte	0x04, 0x17
        /*004e*/ 	.short	(.L_17 - .L_16)
.L_16:
        /*0050*/ 	.word	0x00000000
        /*0054*/ 	.short	0x000a
        /*0056*/ 	.short	0x0034
        /*0058*/ 	.byte	0x00, 0xf0, 0x11, 0x00


	//----- nvinfo : EIATTR_KPARAM_INFO
	.align		4
.L_17:
        /*005c*/ 	.byte	0x04, 0x17
        /*005e*/ 	.short	(.L_19 - .L_18)
.L_18:
        /*0060*/ 	.word	0x00000000
        /*0064*/ 	.short	0x0009
        /*0066*/ 	.short	0x0030
        /*0068*/ 	.byte	0x00, 0xf0, 0x11, 0x00


	//----- nvinfo : EIATTR_KPARAM_INFO
	.align		4
.L_19:
        /*006c*/ 	.byte	0x04, 0x17
        /*006e*/ 	.short	(.L_21 - .L_20)
.L_20:
        /*0070*/ 	.word	0x00000000
        /*0074*/ 	.short	0x0008
        /*0076*/ 	.short	0x002c
        /*0078*/ 	.byte	0x00, 0xf0, 0x11, 0x00


	//----- nvinfo : EIATTR_KPARAM_INFO
	.align		4
.L_21:
        /*007c*/ 	.byte	0x04, 0x17
        /*007e*/ 	.short	(.L_23 - .L_22)
.L_22:
        /*0080*/ 	.word	0x00000000
        /*0084*/ 	.short	0x0007
        /*0086*/ 	.short	0x0028
        /*0088*/ 	.byte	0x00, 0xf0, 0x11, 0x00


	//----- nvinfo : EIATTR_KPARAM_INFO
	.align		4
.L_23:
        /*008c*/ 	.byte	0x04, 0x17
        /*008e*/ 	.short	(.L_25 - .L_24)
.L_24:
        /*0090*/ 	.word	0x00000000
        /*0094*/ 	.short	0x0006
        /*0096*/ 	.short	0x0024
        /*0098*/ 	.byte	0x00, 0xf0, 0x11, 0x00


	//----- nvinfo : EIATTR_KPARAM_INFO
	.align		4
.L_25:
        /*009c*/ 	.byte	0x04, 0x17
        /*009e*/ 	.short	(.L_27 - .L_26)
.L_26:
        /*00a0*/ 	.word	0x00000000
        /*00a4*/ 	.short	0x0005
        /*00a6*/ 	.short	0x0020
        /*00a8*/ 	.byte	0x00, 0xf0, 0x11, 0x00


	//----- nvinfo : EIATTR_KPARAM_INFO
	.align		4
.L_27:
        /*00ac*/ 	.byte	0x04, 0x17
        /*00ae*/ 	.short	(.L_29 - .L_28)
.L_28:
        /*00b0*/ 	.word	0x00000000
        /*00b4*/ 	.short	0x0004
        /*00b6*/ 	.short	0x001c
        /*00b8*/ 	.byte	0x00, 0xf0, 0x11, 0x00


	//----- nvinfo : EIATTR_KPARAM_INFO
	.align		4
.L_29:
        /*00bc*/ 	.byte	0x04, 0x17
        /*00be*/ 	.short	(.L_31 - .L_30)
.L_30:
        /*00c0*/ 	.word	0x00000000
        /*00c4*/ 	.short	0x0003
        /*00c6*/ 	.short	0x0018
        /*00c8*/ 	.byte	0x00, 0xf0, 0x11, 0x00


	//----- nvinfo : EIATTR_KPARAM_INFO
	.align		4
.L_31:
        /*00cc*/ 	.byte	0x04, 0x17
        /*00ce*/ 	.short	(.L_33 - .L_32)
.L_32:
        /*00d0*/ 	.word	0x00000000
        /*00d4*/ 	.short	0x0002
        /*00d6*/ 	.short	0x0010
        /*00d8*/ 	.byte	0x00, 0xf4, 0x21, 0x00


	//----- nvinfo : EIATTR_KPARAM_INFO
	.align		4
.L_33:
        /*00dc*/ 	.byte	0x04, 0x17
        /*00de*/ 	.short	(.L_35 - .L_34)
.L_34:
        /*00e0*/ 	.word	0x00000000
        /*00e4*/ 	.short	0x0001
        /*00e6*/ 	.short	0x0008
        /*00e8*/ 	.byte	0x00, 0xf4, 0x21, 0x00


	//----- nvinfo : EIATTR_KPARAM_INFO
	.align		4
.L_35:
        /*00ec*/ 	.byte	0x04, 0x17
        /*00ee*/ 	.short	(.L_37 - .L_36)
.L_36:
        /*00f0*/ 	.word	0x00000000
        /*00f4*/ 	.short	0x0000
        /*00f6*/ 	.short	0x0000
        /*00f8*/ 	.byte	0x00, 0xf4, 0x21, 0x00


	//----- nvinfo : EIATTR_MAXREG_COUNT
	.align		4
.L_37:
        /*00fc*/ 	.byte	0x03, 0x1b
        /*00fe*/ 	.short	0x00ff


	//----- nvinfo : EIATTR_NUM_BARRIERS
	.align		4
        /*0100*/ 	.byte	0x02, 0x4c
        /*0102*/ 	.byte	0x01
	.zero		1


	//----- nvinfo : EIATTR_ANNOTATIONS
	.align		4
        /*0104*/ 	.byte	0x04, 0x55
        /*0106*/ 	.short	(.L_39 - .L_38)


	//   ....[0]....
.L_38:
        /*0108*/ 	.word	0x00000001
        /*010c*/ 	.byte	0xa0, 0x05, 0x00, 0x00, 0x01, 0x00, 0x00, 0x00, 0xa0, 0x06, 0x00, 0x00, 0x01, 0x00, 0x00, 0x00
        /* <DEDUP_REMOVED lines=3897> */
        /*f4ac*/ 	.byte	0xe0, 0x32, 0x04, 0x00


	//----- nvinfo : EIATTR_MERCURY_ISA_VERSION
	.align		4
.L_39:
        /*f4b0*/ 	.byte	0x03, 0x5f
        /*f4b2*/ 	.short	0x0000


	//----- nvinfo : EIATTR_EXIT_INSTR_OFFSETS
	.align		4
        /*f4b4*/ 	.byte	0x04, 0x1c
        /*f4b6*/ 	.short	(.L_41 - .L_40)


	//   ....[0]....
.L_40:
        /*f4b8*/ 	.word	0x00047170


	//   ....[1]....
        /*f4bc*/ 	.word	0x00047190


	//----- nvinfo : EIATTR_REQNTID
	.align		4
.L_41:
        /*f4c0*/ 	.byte	0x04, 0x10
        /*f4c2*/ 	.short	(.L_43 - .L_42)
.L_42:
        /*f4c4*/ 	.word	0x00000080
        /*f4c8*/ 	.word	0x00000001
        /*f4cc*/ 	.word	0x00000001
.L_43:


//--------------------- .nv.callgraph             --------------------------
	.section	.nv.callgraph,"",@"SHT_CUDA_CALLGRAPH"
	.align	4
	.sectionentsize	8
	.align		4
        /*0000*/ 	.word	0x00000000
	.align		4
        /*0004*/ 	.word	0xffffffff
	.align		4
        /*0008*/ 	.word	0x00000000
	.align		4
        /*000c*/ 	.word	0xfffffffe
	.align		4
        /*0010*/ 	.word	0x00000000
	.align		4
        /*0014*/ 	.word	0xfffffffd
	.align		4
        /*0018*/ 	.word	0x00000000
	.align		4
        /*001c*/ 	.word	0xfffffffc


//--------------------- .nv.rel.action            --------------------------
	.section	.nv.rel.action,"",@"SHT_CUDA_RELOCINFO"
	.align	8
	.sectionentsize	8
        /*0000*/ 	.byte	0x73, 0x00, 0x00, 0x00, 0x00, 0x00, 0x00, 0x00, 0x00, 0x00, 0x00, 0x11, 0x25, 0x00, 0x05, 0x36


//--------------------- .nv.constant0.matmul_kernel --------------------------
	.section	.nv.constant0.matmul_kernel,"a",@progbits
	.sectionflags	@""
	.align	4
.nv.constant0.matmul_kernel:
	.zero		432


//--------------------- .text.matmul_kernel       --------------------------
	.section	.text.matmul_kernel,"ax",@progbits
	.sectioninfo	@"SHI_REGISTERS=255"
	.align	128
        .global         matmul_kernel
        .type           matmul_kernel,@function
        .size           matmul_kernel,(.L_x_4 - matmul_kernel)
        .other          matmul_kernel,@"STO_CUDA_ENTRY STV_DEFAULT"
matmul_kernel:
.text.matmul_kernel:
[----:B------:R-:W-:-:S03]  /*0000*/  IMAD.MOV.U32 R1, RZ, RZ, c[0x0][0x28] ;  /* 0x00000a00ff017624 */ /* 0x000fc600078e00ff */
[----:B------:R-:W-:Y:S01]  /*0010*/  IMAD.MOV.U32 R6, RZ, RZ, 0xff ;  /* 0x000000ffff067424 */ /* 0x000fe200078e00ff */
[----:B------:R-:W1:Y:S01]  /*0020*/  S2R R5, SR_CTAID.X ;  /* 0x0000000000057919 */ /* 0x000e620000002500 */
[----:B------:R-:W-:Y:S02]  /*0030*/  IADD3 R1, R1, -0x1a50, RZ ;  /* 0xffffe5b001017810 */ /* 0x000fe40007ffe0ff */
[----:B------:R-:W-:Y:S01]  /*0040*/  MOV R32, c[0x0][0x180] ;  /* 0x0000600000207a02 */ /* 0x000fe20000000f00 */
[----:B------:R-:W2:Y:S01]  /*0050*/  S2R R30, SR_TID.X ;  /* 0x00000000001e7919 */ /* 0x000ea20000002100 */
[----:B------:R-:W-:-:S04]  /*0060*/  IADD3 R0, R6, c[0x0][0x17c], RZ ;  /* 0x00005f0006007a10 */ /* 0x000fc80007ffe0ff */
[----:B------:R-:W-:-:S04]  /*0070*/  SHF.R.S32.HI R3, RZ, 0x1f, R0 ;  /* 0x0000001fff037819 */ /* 0x000fc80000011400 */
[----:B------:R-:W-:-:S04]  /*0080*/  LEA.HI R3, R3, R0, RZ, 0x8 ;  /* 0x0000000003037211 */ /* 0x000fc800078f40ff */
[----:B------:R-:W-:-:S04]  /*0090*/  SHF.R.S32.HI R4, RZ, 0x8, R3 ;  /* 0x00000008ff047819 */ /* 0x000fc80000011403 */
[-C--:B------:R-:W-:Y:S02]  /*00a0*/  IABS R7, R4.reuse ;  /* 0x0000000400077213 */ /* 0x080fe40000000000 */
[----:B------:R-:W-:Y:S02]  /*00b0*/  IABS R11, R4 ;  /* 0x00000004000b7213 */ /* 0x000fe40000000000 */
[----:B------:R-:W3:Y:S01]  /*00c0*/  I2F.RP R0, R7 ;  /* 0x0000000700007306 */ /* 0x000ee20000209400 */
[----:B-1----:R-:W-:Y:S02]  /*00d0*/  IABS R10, R5 ;  /* 0x00000005000a7213 */ /* 0x002fe40000000000 */
[----:B--2---:R-:W-:-:S05]  /*00e0*/  LOP3.LUT R138, R30, 0x7f, RZ, 0xc0, !PT ;  /* 0x0000007f1e8a7812 */ /* 0x004fca00078ec0ff */
[----:B---3--:R-:W1:Y:S02]  /*00f0*/  MUFU.RCP R0, R0 ;  /* 0x0000000000007308 */ /* 0x008e640000001000 */
[----:B-1----:R-:W-:Y:S01]  /*0100*/  IADD3 R2, R0, 0xffffffe, RZ ;  /* 0x0ffffffe00027810 */ /* 0x002fe20007ffe0ff */
[----:B------:R-:W-:-:S05]  /*0110*/  IMAD.MOV R0, RZ, RZ, -R11 ;  /* 0x000000ffff007224 */ /* 0x000fca00078e0a0b */
[----:B------:R1:W2:Y:S02]  /*0120*/  F2I.FTZ.U32.TRUNC.NTZ R3, R2 ;  /* 0x0000000200037305 */ /* 0x0002a4000021f000 */
[----:B-1----:R-:W-:Y:S02]  /*0130*/  IMAD.MOV.U32 R2, RZ, RZ, RZ ;  /* 0x000000ffff027224 */ /* 0x002fe400078e00ff */
[----:B--2---:R-:W-:-:S04]  /*0140*/  IMAD.MOV R8, RZ, RZ, -R3 ;  /* 0x000000ffff087224 */ /* 0x004fc800078e0a03 */
[----:B------:R-:W-:Y:S02]  /*0150*/  IMAD R9, R8, R7, RZ ;  /* 0x0000000708097224 */ /* 0x000fe400078e02ff */
[----:B------:R-:W-:Y:S02]  /*0160*/  IMAD.MOV.U32 R8, RZ, RZ, R10 ;  /* 0x000000ffff087224 */ /* 0x000fe400078e000a */
[----:B------:R-:W-:-:S06]  /*0170*/  IMAD.HI.U32 R3, R3, R9, R2 ;  /* 0x0000000903037227 */ /* 0x000fcc00078e0002 */
[----:B------:R-:W-:-:S04]  /*0180*/  IMAD.HI.U32 R3, R3, R8, RZ ;  /* 0x0000000803037227 */ /* 0x000fc800078e00ff */
[----:B------:R-:W-:-:S05]  /*0190*/  IMAD R0, R3, R0, R8 ;  /* 0x0000000003007224 */ /* 0x000fca00078e0208 */
[----:B------:R-:W-:-:S13]  /*01a0*/  ISETP.GT.U32.AND P1, PT, R7, R0, PT ;  /* 0x000000000700720c */ /* 0x000fda0003f24070 */
[----:B------:R-:W-:Y:S01]  /*01b0*/  @!P1 IMAD.IADD R0, R0, 0x1, -R7 ;  /* 0x0000000100009824 */ /* 0x000fe200078e0a07 */
[----:B------:R-:W-:Y:S02]  /*01c0*/  @!P1 IADD3 R3, R3, 0x1, RZ ;  /* 0x0000000103039810 */ /* 0x000fe40007ffe0ff */
[----:B------:R-:W-:Y:S02]  /*01d0*/  ISETP.NE.AND P1, PT, R4, RZ, PT ;  /* 0x000000ff0400720c */ /* 0x000fe40003f25270 */
[----:B------:R-:W-:Y:S02]  /*01e0*/  ISETP.GE.U32.AND P0, PT, R0, R7, PT ;  /* 0x000000070000720c */ /* 0x000fe40003f06070 */
[----:B------:R-:W-:-:S04]  /*01f0*/  LOP3.LUT R0, R5, R4, RZ, 0x3c, !PT ;  /* 0x0000000405007212 */ /* 0x000fc800078e3cff */
[----:B------:R-:W-:Y:S02]  /*0200*/  ISETP.GE.AND P2, PT, R0, RZ, PT ;  /* 0x000000ff0000720c */ /* 0x000fe40003f46270 */
[----:B------:R-:W-:-:S05]  /*0210*/  IADD3 R0, R6, c[0x0][0x178], RZ ;  /* 0x00005e0006007a10 */ /* 0x000fca0007ffe0ff */
[----:B------:R-:W-:-:S05]  /*0220*/  @P0 IADD3 R3, R3, 0x1, RZ ;  /* 0x0000000103030810 */ /* 0x000fca0007ffe0ff */
[----:B------:R-:W-:Y:S01]  /*0230*/  IMAD.MOV.U32 R9, RZ, RZ, R3 ;  /* 0x000000ffff097224 */ /* 0x000fe200078e0003 */
[----:B------:R-:W-:-:S03]  /*0240*/  SHF.R.S32.HI R3, RZ, 0x1f, R0 ;  /* 0x0000001fff037819 */ /* 0x000fc60000011400 */
[----:B------:R-:W-:Y:S01]  /*0250*/  @!P2 IMAD.MOV R9, RZ, RZ, -R9 ;  /* 0x000000ffff09a224 */ /* 0x000fe200078e0a09 */
[----:B------:R-:W-:Y:S02]  /*0260*/  LEA.HI R3, R3, R0, RZ, 0x8 ;  /* 0x0000000003037211 */ /* 0x000fe400078f40ff */
[----:B------:R-:W-:-:S04]  /*0270*/  @!P1 LOP3.LUT R9, RZ, R4, RZ, 0x33, !PT ;  /* 0x00000004ff099212 */ /* 0x000fc800078e33ff */
[----:B------:R-:W-:Y:S01]  /*0280*/  LEA.HI.SX32 R3, R3, -R9, 0x18 ;  /* 0x8000000903037211 */ /* 0x000fe200078fc2ff */
[----:B------:R-:W-:-:S03]  /*0290*/  IMAD.MOV R6, RZ, RZ, -R9 ;  /* 0x000000ffff067224 */ /* 0x000fc600078e0a09 */
[----:B------:R-:W-:Y:S01]  /*02a0*/  IMNMX R11, R3, 0x1, PT ;  /* 0x00000001030b7817 */ /* 0x000fe20003800200 */
[----:B------:R-:W-:-:S03]  /*02b0*/  IMAD R10, R4, R6, R5 ;  /* 0x00000006040a7224 */ /* 0x000fc600078e0205 */
[----:B------:R-:W-:Y:S02]  /*02c0*/  IABS R7, R11 ;  /* 0x0000000b00077213 */ /* 0x000fe40000000000 */
[----:B------:R-:W-:Y:S02]  /*02d0*/  IABS R6, R10 ;  /* 0x0000000a00067213 */ /* 0x000fe40000000000 */
[----:B------:R-:W1:Y:S08]  /*02e0*/  I2F.RP R0, R7 ;  /* 0x0000000700007306 */ /* 0x000e700000209400 */
[----:B-1----:R-:W1:Y:S02]  /*02f0*/  MUFU.RCP R0, R0 ;  /* 0x0000000000007308 */ /* 0x002e640000001000 */
[----:B-1----:R-:W-:-:S02]  /*0300*/  IADD3 R2, R0, 0xffffffe, RZ ;  /* 0x0ffffffe00027810 */ /* 0x002fc40007ffe0ff */
[----:B------:R-:W-:-:S04]  /*0310*/  IABS R0, c[0x0][0x17c] ;  /* 0x00005f0000007a13 */ /* 0x000fc80000000000 */
[----:B------:R1:W2:Y:S02]  /*0320*/  F2I.FTZ.U32.TRUNC.NTZ R3, R2 ;  /* 0x0000000200037305 */ /* 0x0002a4000021f000 */
[----:B-1----:R-:W-:Y:S02]  /*0330*/  IMAD.MOV.U32 R2, RZ, RZ, RZ ;  /* 0x000000ffff027224 */ /* 0x002fe400078e00ff */
[----:B--2---:R-:W-:-:S04]  /*0340*/  IMAD.MOV R8, RZ, RZ, -R3 ;  /* 0x000000ffff087224 */ /* 0x004fc800078e0a03 */
[----:B------:R-:W-:Y:S01]  /*0350*/  IMAD.MOV.U32 R4, RZ, RZ, R8 ;  /* 0x000000ffff047224 */ /* 0x000fe200078e0008 */
[----:B------:R-:W-:-:S03]  /*0360*/  IABS R8, R11 ;  /* 0x0000000b00087213 */ /* 0x000fc60000000000 */
[----:B------:R-:W-:Y:S02]  /*0370*/  IMAD R5, R4, R7, RZ ;  /* 0x0000000704057224 */ /* 0x000fe400078e02ff */
[----:B------:R-:W-:Y:S02]  /*0380*/  IMAD.MOV.U32 R4, RZ, RZ, R6 ;  /* 0x000000ffff047224 */ /* 0x000fe400078e0006 */
[----:B------:R-:W-:Y:S02]  /*0390*/  IMAD.HI.U32 R3, R3, R5, R2 ;  /* 0x0000000503037227 */ /* 0x000fe400078e0002 */
[----:B------:R-:W1:Y:S02]  /*03a0*/  I2F.RP R5, R0 ;  /* 0x0000000000057306 */ /* 0x000e640000209400 */
[----:B------:R-:W-:Y:S01]  /*03b0*/  IMAD.MOV R2, RZ, RZ, -R8 ;  /* 0x000000ffff027224 */ /* 0x000fe200078e0a08 */
[----:B------:R-:W-:Y:S01]  /*03c0*/  IABS R8, c[0x0][0x178] ;  /* 0x00005e0000087a13 */ /* 0x000fe20000000000 */
[----:B------:R-:W-:-:S04]  /*03d0*/  IMAD.HI.U32 R3, R3, R4, RZ ;  /* 0x0000000403037227 */ /* 0x000fc800078e00ff */
[----:B------:R-:W-:Y:S02]  /*03e0*/  IMAD R2, R3, R2, R4 ;  /* 0x0000000203027224 */ /* 0x000fe400078e0204 */
[----:B------:R-:W2:Y:S03]  /*03f0*/  I2F.RP R4, R8 ;  /* 0x0000000800047306 */ /* 0x000ea60000209400 */
[----:B------:R-:W-:-:S05]  /*0400*/  ISETP.GT.U32.AND P1, PT, R7, R2, PT ;  /* 0x000000020700720c */ /* 0x000fca0003f24070 */
[----:B-1----:R-:W1:Y:S08]  /*0410*/  MUFU.RCP R5, R5 ;  /* 0x0000000500057308 */ /* 0x002e700000001000 */
[----:B------:R-:W-:Y:S01]  /*0420*/  @!P1 IMAD.IADD R2, R2, 0x1, -R7 ;  /* 0x0000000102029824 */ /* 0x000fe200078e0a07 */
[----:B--2---:R-:W2:Y:S01]  /*0430*/  MUFU.RCP R4, R4 ;  /* 0x0000000400047308 */ /* 0x004ea20000001000 */
[----:B------:R-:W-:-:S02]  /*0440*/  @!P1 IADD3 R3, R3, 0x1, RZ ;  /* 0x0000000103039810 */ /* 0x000fc40007ffe0ff */
[----:B------:R-:W-:Y:S02]  /*0450*/  ISETP.NE.AND P1, PT, R11, RZ, PT ;  /* 0x000000ff0b00720c */ /* 0x000fe40003f25270 */
[----:B------:R-:W-:Y:S02]  /*0460*/  ISETP.GE.U32.AND P0, PT, R2, R7, PT ;  /* 0x000000070200720c */ /* 0x000fe40003f06070 */
[----:B------:R-:W-:Y:S02]  /*0470*/  LOP3.LUT R2, R10, R11, RZ, 0x3c, !PT ;  /* 0x0000000b0a027212 */ /* 0x000fe400078e3cff */
[----:B-1----:R-:W-:Y:S02]  /*0480*/  IADD3 R6, R5, 0xffffffe, RZ ;  /* 0x0ffffffe05067810 */ /* 0x002fe40007ffe0ff */
[----:B------:R-:W-:Y:S02]  /*0490*/  ISETP.GE.AND P2, PT, R2, RZ, PT ;  /* 0x000000ff0200720c */ /* 0x000fe40003f46270 */
[----:B------:R1:W3:Y:S05]  /*04a0*/  F2I.FTZ.U32.TRUNC.NTZ R7, R6 ;  /* 0x0000000600077305 */ /* 0x0002ea000021f000 */
[----:B------:R-:W-:Y:S01]  /*04b0*/  @P0 IADD3 R3, R3, 0x1, RZ ;  /* 0x0000000103030810 */ /* 0x000fe20007ffe0ff */
[----:B-1----:R-:W-:-:S04]  /*04c0*/  IMAD.MOV.U32 R6, RZ, RZ, RZ ;  /* 0x000000ffff067224 */ /* 0x002fc800078e00ff */
[----:B------:R-:W-:Y:S01]  /*04d0*/  IMAD.MOV.U32 R5, RZ, RZ, R3 ;  /* 0x000000ffff057224 */ /* 0x000fe200078e0003 */
[----:B--2---:R-:W-:Y:S02]  /*04e0*/  IADD3 R3, R4, 0xffffffe, RZ ;  /* 0x0ffffffe04037810 */ /* 0x004fe40007ffe0ff */
[----:B------:R-:W-:Y:S01]  /*04f0*/  SHF.R.U32.HI R4, RZ, 0x6, R30 ;  /* 0x00000006ff047819 */ /* 0x000fe2000001161e */
[----:B------:R-:W-:Y:S01]  /*0500*/  @!P2 IMAD.MOV R5, RZ, RZ, -R5 ;  /* 0x000000ffff05a224 */ /* 0x000fe200078e0a05 */
[----:B------:R-:W-:Y:S02]  /*0510*/  @!P1 LOP3.LUT R5, RZ, R11, RZ, 0x33, !PT ;  /* 0x0000000bff059212 */ /* 0x000fe400078e33ff */
[----:B------:R-:W1:Y:S01]  /*0520*/  F2I.FTZ.U32.TRUNC.NTZ R3, R3 ;  /* 0x0000000300037305 */ /* 0x000e62000021f000 */
[----:B------:R-:W-:Y:S02]  /*0530*/  SGXT.U32 R4, R4, 0x1 ;  /* 0x000000010404781a */ /* 0x000fe40000000000 */
[C---:B------:R-:W-:Y:S01]  /*0540*/  IADD3 R2, -R5.reuse, RZ, RZ ;  /* 0x000000ff05027210 */ /* 0x040fe20007ffe1ff */
[----:B------:R-:W-:Y:S01]  /*0550*/  IMAD.SHL.U32 R12, R5, 0x100, RZ ;  /* 0x00000100050c7824 */ /* 0x000fe200078e00ff */
[----:B------:R-:W-:-:S03]  /*0560*/  LOP3.LUT R30, R30, 0x3f, RZ, 0xc0, !PT ;  /* 0x0000003f1e1e7812 */ /* 0x000fc600078ec0ff */
[----:B------:R-:W-:Y:S01]  /*0570*/  IMAD R2, R11, R2, R10 ;  /* 0x000000020b027224 */ /* 0x000fe200078e020a */
[----:B------:R-:W-:Y:S01]  /*0580*/  LOP3.LUT R4, R12, R4, RZ, 0xfc, !PT ;  /* 0x000000040c047212 */ /* 0x000fe200078efcff */
[----:B---3--:R-:W-:Y:S01]  /*0590*/  IMAD.MOV R11, RZ, RZ, -R7 ;  /* 0x000000ffff0b7224 */ /* 0x008fe200078e0a07 */
[----:B------:R2:W-:Y:S01]  /*05a0*/  STL [R1+0x914], R12 ;  /* 0x0009140c01007387 */ /* 0x0005e20000100800 */
[----:B------:R-:W-:Y:S01]  /*05b0*/  IMAD.IADD R2, R9, 0x1, R2 ;  /* 0x0000000109027824 */ /* 0x000fe200078e0202 */
[----:B------:R-:W-:Y:S02]  /*05c0*/  IABS R23, R4 ;  /* 0x0000000400177213 */ /* 0x000fe40000000000 */
[C---:B------:R-:W-:Y:S01]  /*05d0*/  LOP3.LUT R15, R4.reuse, 0xdc, RZ, 0xfc, !PT ;  /* 0x000000dc040f7812 */ /* 0x040fe200078efcff */
[----:B-1----:R-:W-:Y:S01]  /*05e0*/  IMAD.MOV R5, RZ, RZ, -R3 ;  /* 0x000000ffff057224 */ /* 0x002fe200078e0a03 */
[----:B------:R-:W-:Y:S01]  /*05f0*/  LOP3.LUT R17, R4, 0xe2, RZ, 0xfc, !PT ;  /* 0x000000e204117812 */ /* 0x000fe200078efcff */
[----:B------:R-:W-:Y:S01]  /*0600*/  IMAD R14, R2, 0x100, R138 ;  /* 0x00000100020e7824 */ /* 0x000fe200078e028a */
[----:B------:R-:W-:Y:S01]  /*0610*/  IABS R19, R15 ;  /* 0x0000000f00137213 */ /* 0x000fe20000000000 */
[----:B------:R-:W-:Y:S01]  /*0620*/  IMAD.MOV.U32 R9, RZ, RZ, R5 ;  /* 0x000000ffff097224 */ /* 0x000fe200078e0005 */
[----:B--2---:R-:W-:Y:S01]  /*0630*/  LOP3.LUT R12, R4, 0xfe, RZ, 0xfc, !PT ;  /* 0x000000fe040c7812 */ /* 0x004fe200078efcff */
[----:B------:R-:W-:Y:S01]  /*0640*/  IMAD R5, R11, R0, RZ ;  /* 0x000000000b057224 */ /* 0x000fe200078e02ff */
[----:B------:R-:W-:Y:S01]  /*0650*/  IADD3 R13, R14, 0x80, RZ ;  /* 0x000000800e0d7810 */ /* 0x000fe20007ffe0ff */
[----:B------:R-:W-:Y:S01]  /*0660*/  IMAD.MOV.U32 R2, RZ, RZ, RZ ;  /* 0x000000ffff027224 */ /* 0x000fe200078e00ff */
[----:B------:R-:W-:Y:S01]  /*0670*/  IABS R25, R12 ;  /* 0x0000000c00197213 */ /* 0x000fe20000000000 */
[----:B------:R-:W-:Y:S01]  /*0680*/  IMAD.HI.U32 R5, R7, R5, R6 ;  /* 0x0000000507057227 */ /* 0x000fe200078e0006 */
[----:B------:R-:W-:Y:S01]  /*0690*/  IABS R6, R14 ;  /* 0x0000000e00067213 */ /* 0x000fe20000000000 */
[----:B------:R1:W-:Y:S01]  /*06a0*/  STL [R1+0x918], R14 ;  /* 0x0009180e01007387 */ /* 0x0003e20000100800 */
[----:B------:R-:W-:Y:S01]  /*06b0*/  LOP3.LUT R11, R4, 0xe, RZ, 0xfc, !PT ;  /* 0x0000000e040b7812 */ /* 0x000fe200078efcff */
[----:B------:R-:W-:Y:S01]  /*06c0*/  IMAD R7, R9, R8, RZ ;  /* 0x0000000809077224 */ /* 0x000fe200078e02ff */
[----:B------:R-:W-:Y:S01]  /*06d0*/  IABS R9, R13 ;  /* 0x0000000d00097213 */ /* 0x000fe20000000000 */
[----:B------:R2:W-:Y:S01]  /*06e0*/  STL [R1+0x91c], R13 ;  /* 0x00091c0d01007387 */ /* 0x0005e20000100800 */
[----:B------:R-:W-:Y:S01]  /*06f0*/  IABS R37, R11 ;  /* 0x0000000b00257213 */ /* 0x000fe20000000000 */
[----:B------:R-:W-:Y:S01]  /*0700*/  IMAD.HI.U32 R2, R3, R7, R2 ;  /* 0x0000000703027227 */ /* 0x000fe200078e0002 */
[----:B------:R-:W-:-:S02]  /*0710*/  ISETP.GE.AND P4, PT, R12, RZ, PT ;  /* 0x000000ff0c00720c */ /* 0x000fc40003f86270 */
[C---:B------:R-:W-:Y:S01]  /*0720*/  LOP3.LUT R12, R4.reuse, 0x10, RZ, 0xfc, !PT ;  /* 0x00000010040c7812 */ /* 0x040fe200078efcff */
[----:B------:R-:W-:Y:S01]  /*0730*/  IMAD.MOV.U32 R7, RZ, RZ, R6 ;  /* 0x000000ffff077224 */ /* 0x000fe200078e0006 */
[----:B------:R-:W-:Y:S01]  /*0740*/  LOP3.LUT R16, R4, 0xe0, RZ, 0xfc, !PT ;  /* 0x000000e004107812 */ /* 0x000fe200078efcff */
[----:B------:R-:W-:Y:S01]  /*0750*/  IMAD.HI.U32 R6, R5, R25, RZ ;  /* 0x0000001905067227 */ /* 0x000fe200078e00ff */
[----:B------:R-:W-:Y:S02]  /*0760*/  IABS R41, R12 ;  /* 0x0000000c00297213 */ /* 0x000fe40000000000 */
[----:B------:R-:W-:Y:S01]  /*0770*/  IABS R111, R17 ;  /* 0x00000011006f7213 */ /* 0x000fe20000000000 */
[----:B------:R-:W-:Y:S01]  /*0780*/  IMAD.HI.U32 R3, R2, R7, RZ ;  /* 0x0000000702037227 */ /* 0x000fe200078e00ff */
[----:B------:R-:W-:Y:S02]  /*0790*/  IABS R113, R16 ;  /* 0x0000001000717213 */ /* 0x000fe40000000000 */
[----:B------:R-:W-:Y:S01]  /*07a0*/  LOP3.LUT R20, R4, 0xf4, RZ, 0xfc, !PT ;  /* 0x000000f404147812 */ /* 0x000fe200078efcff */
[----:B------:R-:W-:Y:S01]  /*07b0*/  IMAD.HI.U32 R2, R2, R9, RZ ;  /* 0x0000000902027227 */ /* 0x000fe200078e00ff */
[----:B------:R-:W-:-:S02]  /*07c0*/  LOP3.LUT R22, R4, 0xf6, RZ, 0xfc, !PT ;  /* 0x000000f604167812 */ /* 0x000fc400078efcff */
[----:B------:R-:W-:Y:S01]  /*07d0*/  IABS R101, R20 ;  /* 0x0000001400657213 */ /* 0x000fe20000000000 */
[----:B------:R-:W-:Y:S01]  /*07e0*/  IMAD.MOV R10, RZ, RZ, -R6 ;  /* 0x000000ffff0a7224 */ /* 0x000fe200078e0a06 */
[----:B------:R-:W-:Y:S01]  /*07f0*/  IABS R99, R22 ;  /* 0x0000001600637213 */ /* 0x000fe20000000000 */
[----:B------:R-:W-:Y:S01]  /*0800*/  IMAD.MOV R3, RZ, RZ, -R3 ;  /* 0x000000ffff037224 */ /* 0x000fe200078e0a03 */
[C---:B------:R-:W-:Y:S01]  /*0810*/  LOP3.LUT R24, R4.reuse, 0xf8, RZ, 0xfc, !PT ;  /* 0x000000f804187812 */ /* 0x040fe200078efcff */
[----:B------:R-:W-:Y:S01]  /*0820*/  IMAD.MOV R6, RZ, RZ, -R2 ;  /* 0x000000ffff067224 */ /* 0x000fe200078e0a02 */
[----:B------:R-:W-:Y:S01]  /*0830*/  LOP3.LUT R26, R4, 0xfa, RZ, 0xfc, !PT ;  /* 0x000000fa041a7812 */ /* 0x000fe200078efcff */
[----:B------:R-:W-:Y:S01]  /*0840*/  IMAD R25, R0, R10, R25 ;  /* 0x0000000a00197224 */ /* 0x000fe200078e0219 */
[----:B------:R-:W-:Y:S01]  /*0850*/  LOP3.LUT R10, R4, 0xc, RZ, 0xfc, !PT ;  /* 0x0000000c040a7812 */ /* 0x000fe200078efcff */
[----:B------:R-:W-:Y:S01]  /*0860*/  IMAD R2, R8, R3, R7 ;  /* 0x0000000308027224 */ /* 0x000fe200078e0207 */
[----:B------:R-:W-:Y:S01]  /*0870*/  LOP3.LUT R7, R4, 0x2, RZ, 0xfc, !PT ;  /* 0x0000000204077812 */ /* 0x000fe200078efcff */
[----:B------:R-:W-:Y:S01]  /*0880*/  IMAD R3, R8, R6, R9 ;  /* 0x0000000608037224 */ /* 0x000fe200078e0209 */
[----:B------:R-:W-:Y:S01]  /*0890*/  ISETP.GT.U32.AND P3, PT, R0, R25, PT ;  /* 0x000000190000720c */ /* 0x000fe20003f64070 */
[----:B------:R-:W-:Y:S01]  /*08a0*/  IMAD.HI.U32 R6, R5, R23, RZ ;  /* 0x0000001705067227 */ /* 0x000fe200078e00ff */
[----:B------:R-:W-:-:S02]  /*08b0*/  ISETP.GT.U32.AND P0, PT, R8, R2, PT ;  /* 0x000000020800720c */ /* 0x000fc40003f04070 */
[----:B------:R-:W-:Y:S01]  /*08c0*/  ISETP.GT.U32.AND P1, PT, R8, R3, PT ;  /* 0x000000030800720c */ /* 0x000fe20003f24070 */
[----:B------:R-:W-:Y:S01]  /*08d0*/  IMAD.MOV R6, RZ, RZ, -R6 ;  /* 0x000000ffff067224 */ /* 0x000fe200078e0a06 */
[----:B------:R-:W-:Y:S02]  /*08e0*/  IABS R27, R7 ;  /* 0x00000007001b7213 */ /* 0x000fe40000000000 */
[----:B------:R-:W-:Y:S01]  /*08f0*/  ISETP.GE.AND P2, PT, R7, RZ, PT ;  /* 0x000000ff0700720c */ /* 0x000fe20003f46270 */
[----:B------:R-:W-:Y:S01]  /*0900*/  IMAD R23, R0, R6, R23 ;  /* 0x0000000600177224 */ /* 0x000fe200078e0217 */
[C---:B------:R-:W-:Y:S01]  /*0910*/  LOP3.LUT R7, R4.reuse, 0x4, RZ, 0xfc, !PT ;  /* 0x0000000404077812 */ /* 0x040fe200078efcff */
[----:B------:R-:W-:Y:S01]  /*0920*/  IMAD.HI.U32 R6, R5, R27, RZ ;  /* 0x0000001b05067227 */ /* 0x000fe200078e00ff */
[----:B------:R-:W-:Y:S02]  /*0930*/  LOP3.LUT R9, R4, 0x6, RZ, 0xfc, !PT ;  /* 0x0000000604097812 */ /* 0x000fe400078efcff */
[----:B------:R-:W-:Y:S01]  /*0940*/  IABS R29, R7 ;  /* 0x00000007001d7213 */ /* 0x000fe20000000000 */
[----:B------:R-:W-:Y:S01]  /*0950*/  @!P3 IMAD.IADD R25, R25, 0x1, -R0 ;  /* 0x000000011919b824 */ /* 0x000fe200078e0a00 */
[----:B------:R-:W-:Y:S01]  /*0960*/  IABS R31, R9 ;  /* 0x00000009001f7213 */ /* 0x000fe20000000000 */
[--C-:B------:R-:W-:Y:S01]  /*0970*/  @!P0 IMAD.IADD R2, R2, 0x1, -R8.reuse ;  /* 0x0000000102028824 */ /* 0x100fe200078e0a08 */
[----:B------:R-:W-:Y:S01]  /*0980*/  ISETP.GE.AND P0, PT, R14, RZ, PT ;  /* 0x000000ff0e00720c */ /* 0x000fe20003f06270 */
[----:B------:R-:W-:Y:S01]  /*0990*/  @!P1 IMAD.IADD R3, R3, 0x1, -R8 ;  /* 0x0000000103039824 */ /* 0x000fe200078e0a08 */
[----:B------:R-:W-:Y:S01]  /*09a0*/  ISETP.GT.U32.AND P3, PT, R0, R25, PT ;  /* 0x000000190000720c */ /* 0x000fe20003f64070 */
[----:B------:R-:W-:Y:S01]  /*09b0*/  IMAD.MOV R6, RZ, RZ, -R6 ;  /* 0x000000ffff067224 */ /* 0x000fe200078e0a06 */
[----:B------:R-:W-:-:S02]  /*09c0*/  ISETP.GT.U32.AND P5, PT, R8, R2, PT ;  /* 0x000000020800720c */ /* 0x000fc40003fa4070 */
[----:B------:R-:W-:Y:S01]  /*09d0*/  ISETP.GT.U32.AND P6, PT, R8, R3, PT ;  /* 0x000000030800720c */ /* 0x000fe20003fc4070 */
[----:B------:R-:W-:Y:S01]  /*09e0*/  IMAD R27, R0, R6, R27 ;  /* 0x00000006001b7224 */ /* 0x000fe200078e021b */
[----:B------:R-:W-:Y:S01]  /*09f0*/  ISETP.GE.AND P1, PT, R7, RZ, PT ;  /* 0x000000ff0700720c */ /* 0x000fe20003f26270 */
[----:B------:R-:W-:Y:S01]  /*0a00*/  IMAD.HI.U32 R6, R5, R29, RZ ;  /* 0x0000001d05067227 */ /* 0x000fe200078e00ff */
[----:B------:R-:W-:Y:S02]  /*0a10*/  IABS R39, R10 ;  /* 0x0000000a00277213 */ /* 0x000fe40000000000 */
[C---:B-1----:R-:W-:Y:S01]  /*0a20*/  LOP3.LUT R14, R4.reuse, 0x38, RZ, 0xfc, !PT ;  /* 0x00000038040e7812 */ /* 0x042fe200078efcff */
[----:B------:R-:W-:Y:S01]  /*0a30*/  IMAD.MOV R7, RZ, RZ, -R6 ;  /* 0x000000ffff077224 */ /* 0x000fe200078e0a06 */
[----:B------:R-:W-:Y:S01]  /*0a40*/  LOP3.LUT R18, R4, 0xfc, RZ, 0xfc, !PT ;  /* 0x000000fc04127812 */ /* 0x000fe200078efcff */
[----:B------:R-:W-:Y:S01]  /*0a50*/  @!P3 IMAD.IADD R25, R25, 0x1, -R0 ;  /* 0x000000011919b824 */ /* 0x000fe200078e0a00 */
[C---:B------:R-:W-:Y:S01]  /*0a60*/  ISETP.GT.U32.AND P3, PT, R0.reuse, R23, PT ;  /* 0x000000170000720c */ /* 0x040fe20003f64070 */
[----:B------:R-:W-:Y:S01]  /*0a70*/  IMAD R29, R0, R7, R29 ;  /* 0x00000007001d7224 */ /* 0x000fe200078e021d */
[----:B------:R-:W-:Y:S01]  /*0a80*/  @!P5 IADD3 R2, R2, -R8, RZ ;  /* 0x800000080202d210 */ /* 0x000fe20007ffe0ff */
[----:B------:R-:W-:Y:S01]  /*0a90*/  @!P6 IMAD.IADD R3, R3, 0x1, -R8 ;  /* 0x000000010303e824 */ /* 0x000fe200078e0a08 */
[----:B------:R-:W-:Y:S01]  /*0aa0*/  ISETP.GE.AND P5, PT, R13, RZ, PT ;  /* 0x000000ff0d00720c */ /* 0x000fe20003fa6270 */
[----:B------:R-:W-:Y:S01]  /*0ab0*/  @!P4 IMAD.MOV R25, RZ, RZ, -R25 ;  /* 0x000000ffff19c224 */ /* 0x000fe200078e0a19 */
[----:B------:R-:W-:Y:S01]  /*0ac0*/  ISETP.GT.U32.AND P6, PT, R0, R27, PT ;  /* 0x0000001b0000720c */ /* 0x000fe20003fc4070 */
[----:B------:R-:W-:Y:S01]  /*0ad0*/  IMAD.MOV.U32 R6, RZ, RZ, R3 ;  /* 0x000000ffff067224 */ /* 0x000fe200078e0003 */
[C---:B------:R-:W-:Y:S01]  /*0ae0*/  LOP3.LUT R8, R4.reuse, 0x8, RZ, 0xfc, !PT ;  /* 0x0000000804087812 */ /* 0x040fe200078efcff */
[----:B------:R-:W-:Y:S01]  /*0af0*/  IMAD.HI.U32 R3, R5, R31, RZ ;  /* 0x0000001f05037227 */ /* 0x000fe200078e00ff */
[----:B--2---:R-:W-:-:S02]  /*0b00*/  LOP3.LUT R13, R4, 0x18, RZ, 0xfc, !PT ;  /* 0x00000018040d7812 */ /* 0x004fc400078efcff */
[----:B------:R-:W-:Y:S01]  /*0b10*/  IABS R33, R8 ;  /* 0x0000000800217213 */ /* 0x000fe20000000000 */
[----:B------:R-:W-:Y:S01]  /*0b20*/  @!P3 IMAD.IADD R23, R23, 0x1, -R0 ;  /* 0x000000011717b824 */ /* 0x000fe200078e0a00 */
[----:B------:R-:W-:Y:S01]  /*0b30*/  ISETP.NE.AND P3, PT, RZ, c[0x0][0x178], PT ;  /* 0x00005e00ff007a0c */ /* 0x000fe20003f65270 */
[----:B------:R-:W-:Y:S01]  /*0b40*/  IMAD.MOV R7, RZ, RZ, -R3 ;  /* 0x000000ffff077224 */ /* 0x000fe200078e0a03 */
[----:B------:R-:W-:Y:S01]  /*0b50*/  LOP3.LUT R3, RZ, c[0x0][0x178], RZ, 0x33, !PT ;  /* 0x00005e00ff037a12 */ /* 0x000fe200078e33ff */
[----:B------:R-:W-:Y:S01]  /*0b60*/  @!P5 IMAD.MOV R6, RZ, RZ, -R6 ;  /* 0x000000ffff06d224 */ /* 0x000fe200078e0a06 */
[C---:B------:R-:W-:Y:S01]  /*0b70*/  ISETP.GT.U32.AND P5, PT, R0.reuse, R23, PT ;  /* 0x000000170000720c */ /* 0x040fe20003fa4070 */
[----:B------:R-:W-:Y:S01]  /*0b80*/  @!P6 IMAD.IADD R27, R27, 0x1, -R0 ;  /* 0x000000011b1be824 */ /* 0x000fe200078e0a00 */
[----:B------:R-:W-:Y:S01]  /*0b90*/  IABS R49, R13 ;  /* 0x0000000d00317213 */ /* 0x000fe20000000000 */
[C---:B------:R-:W-:Y:S01]  /*0ba0*/  IMAD R31, R0.reuse, R7, R31 ;  /* 0x00000007001f7224 */ /* 0x040fe200078e021f */
[----:B------:R-:W-:Y:S01]  /*0bb0*/  IABS R81, R14 ;  /* 0x0000000e00517213 */ /* 0x000fe20000000000 */
[----:B------:R-:W-:Y:S01]  /*0bc0*/  @!P0 IMAD.MOV R2, RZ, RZ, -R2 ;  /* 0x000000ffff028224 */ /* 0x000fe200078e0a02 */
[----:B------:R-:W-:Y:S01]  /*0bd0*/  ISETP.GT.U32.AND P6, PT, R0, R27, PT ;  /* 0x0000001b0000720c */ /* 0x000fe20003fc4070 */
[----:B------:R-:W-:Y:S01]  /*0be0*/  IMAD.HI.U32 R7, R5, R39, RZ ;  /* 0x0000002705077227 */ /* 0x000fe200078e00ff */
[----:B------:R-:W-:-:S02]  /*0bf0*/  ISETP.GE.AND P0, PT, R9, RZ, PT ;  /* 0x000000ff0900720c */ /* 0x000fc40003f06270 */
[C---:B------:R-:W-:Y:S01]  /*0c00*/  SEL R2, R3.reuse, R2, !P3 ;  /* 0x0000000203027207 */ /* 0x040fe20005800000 */
[----:B------:R-:W-:Y:S01]  /*0c10*/  IMAD.MOV R7, RZ, RZ, -R7 ;  /* 0x000000ffff077224 */ /* 0x000fe200078e0a07 */
[----:B------:R-:W-:Y:S01]  /*0c20*/  SEL R3, R3, R6, !P3 ;  /* 0x0000000603037207 */ /* 0x000fe20005800000 */
[--C-:B------:R-:W-:Y:S01]  /*0c30*/  @!P5 IMAD.IADD R23, R23, 0x1, -R0.reuse ;  /* 0x000000011717d824 */ /* 0x100fe200078e0a00 */
[----:B------:R-:W-:Y:S01]  /*0c40*/  ISETP.GT.U32.AND P5, PT, R0, R29, PT ;  /* 0x0000001d0000720c */ /* 0x000fe20003fa4070 */
[----:B------:R-:W-:Y:S01]  /*0c50*/  IMAD.HI.U32 R6, R5, R33, RZ ;  /* 0x0000002105067227 */ /* 0x000fe200078e00ff */
[C---:B------:R-:W-:Y:S02]  /*0c60*/  LOP3.LUT R9, R4.reuse, 0xa, RZ, 0xfc, !PT ;  /* 0x0000000a04097812 */ /* 0x040fe400078efcff */
[----:B------:R-:W-:Y:S01]  /*0c70*/  ISETP.GE.AND P3, PT, R4, RZ, PT ;  /* 0x000000ff0400720c */ /* 0x000fe20003f66270 */
[----:B------:R-:W-:Y:S01]  /*0c80*/  @!P6 IMAD.IADD R27, R27, 0x1, -R0 ;  /* 0x000000011b1be824 */ /* 0x000fe200078e0a00 */
[C---:B------:R-:W-:Y:S01]  /*0c90*/  ISETP.GT.U32.AND P6, PT, R0.reuse, R31, PT ;  /* 0x0000001f0000720c */ /* 0x040fe20003fc4070 */
[----:B------:R-:W-:Y:S01]  /*0ca0*/  IMAD.MOV R6, RZ, RZ, -R6 ;  /* 0x000000ffff067224 */ /* 0x000fe200078e0a06 */
[----:B------:R-:W-:Y:S01]  /*0cb0*/  IABS R35, R9 ;  /* 0x0000000900237213 */ /* 0x000fe20000000000 */
[----:B------:R-:W-:-:S02]  /*0cc0*/  IMAD R39, R0, R7, R39 ;  /* 0x0000000700277224 */ /* 0x000fc400078e0227 */
[C---:B------:R-:W-:Y:S02]  /*0cd0*/  IMAD R33, R0.reuse, R6, R33 ;  /* 0x0000000600217224 */ /* 0x040fe400078e0221 */
[----:B------:R-:W-:Y:S02]  /*0ce0*/  @!P5 IMAD.IADD R29, R29, 0x1, -R0 ;  /* 0x000000011d1dd824 */ /* 0x000fe400078e0a00 */
[----:B------:R-:W-:Y:S01]  /*0cf0*/  IMAD.HI.U32 R6, R5, R35, RZ ;  /* 0x0000002305067227 */ /* 0x000fe200078e00ff */
[----:B------:R-:W-:-:S03]  /*0d00*/  ISETP.GT.U32.AND P5, PT, R0, R33, PT ;  /* 0x000000210000720c */ /* 0x000fc60003fa4070 */
[----:B------:R-:W-:Y:S01]  /*0d10*/  @!P6 IMAD.IADD R31, R31, 0x1, -R0 ;  /* 0x000000011f1fe824 */ /* 0x000fe200078e0a00 */
[C---:B------:R-:W-:Y:S01]  /*0d20*/  ISETP.GT.U32.AND P6, PT, R0.reuse, R29, PT ;  /* 0x0000001d0000720c */ /* 0x040fe20003fc4070 */
[----:B------:R-:W-:Y:S02]  /*0d30*/  IMAD.MOV R6, RZ, RZ, -R6 ;  /* 0x000000ffff067224 */ /* 0x000fe400078e0a06 */
[----:B------:R-:W-:Y:S01]  /*0d40*/  @!P2 IMAD.MOV R27, RZ, RZ, -R27 ;  /* 0x000000ffff1ba224 */ /* 0x000fe200078e0a1b */
[----:B------:R-:W-:Y:S01]  /*0d50*/  ISETP.GE.AND P2, PT, R9, RZ, PT ;  /* 0x000000ff0900720c */ /* 0x000fe20003f46270 */
[----:B------:R-:W-:Y:S01]  /*0d60*/  IMAD R35, R0, R6, R35 ;  /* 0x0000000600237224 */ /* 0x000fe200078e0223 */
[----:B------:R-:W-:Y:S01]  /*0d70*/  LOP3.LUT R9, R4, 0x12, RZ, 0xfc, !PT ;  /* 0x0000001204097812 */ /* 0x000fe200078efcff */
[----:B------:R-:W-:Y:S01]  /*0d80*/  IMAD.HI.U32 R6, R5, R37, RZ ;  /* 0x0000002505067227 */ /* 0x000fe200078e00ff */
[----:B------:R-:W-:Y:S02]  /*0d90*/  ISETP.GT.U32.AND P4, PT, R0, R31, PT ;  /* 0x0000001f0000720c */ /* 0x000fe40003f84070 */
[----:B------:R-:W-:Y:S01]  /*0da0*/  IABS R43, R9 ;  /* 0x00000009002b7213 */ /* 0x000fe20000000000 */
[----:B------:R-:W-:-:S02]  /*0db0*/  IMAD.MOV R6, RZ, RZ, -R6 ;  /* 0x000000ffff067224 */ /* 0x000fc400078e0a06 */
[----:B------:R-:W-:Y:S01]  /*0dc0*/  @!P6 IADD3 R29, R29, -R0, RZ ;  /* 0x800000001d1de210 */ /* 0x000fe20007ffe0ff */
[----:B------:R-:W-:Y:S01]  /*0dd0*/  IMAD.HI.U32 R7, R5, R41, RZ ;  /* 0x0000002905077227 */ /* 0x000fe200078e00ff */
[----:B------:R-:W-:-:S03]  /*0de0*/  ISETP.GT.U32.AND P6, PT, R0, R35, PT ;  /* 0x000000230000720c */ /* 0x000fc60003fc4070 */
[C---:B------:R-:W-:Y:S02]  /*0df0*/  IMAD R37, R0.reuse, R6, R37 ;  /* 0x0000000600257224 */ /* 0x040fe400078e0225 */
[----:B------:R-:W-:Y:S01]  /*0e00*/  @!P1 IMAD.MOV R29, RZ, RZ, -R29 ;  /* 0x000000ffff1d9224 */ /* 0x000fe200078e0a1d */
[----:B------:R-:W-:Y:S01]  /*0e10*/  ISETP.GT.U32.AND P1, PT, R0, R39, PT ;  /* 0x000000270000720c */ /* 0x000fe20003f24070 */
[----:B------:R-:W-:Y:S02]  /*0e20*/  IMAD.MOV R7, RZ, RZ, -R7 ;  /* 0x000000ffff077224 */ /* 0x000fe400078e0a07 */
[----:B------:R-:W-:-:S04]  /*0e30*/  IMAD.HI.U32 R6, R5, R43, RZ ;  /* 0x0000002b05067227 */ /* 0x000fc800078e00ff */
[--C-:B------:R-:W-:Y:S01]  /*0e40*/  @!P6 IMAD.IADD R35, R35, 0x1, -R0.reuse ;  /* 0x000000012323e824 */ /* 0x100fe200078e0a00 */
[C---:B------:R-:W-:Y:S01]  /*0e50*/  ISETP.GT.U32.AND P6, PT, R0.reuse, R37, PT ;  /* 0x000000250000720c */ /* 0x040fe20003fc4070 */
[--C-:B------:R-:W-:Y:S02]  /*0e60*/  @!P5 IMAD.IADD R33, R33, 0x1, -R0.reuse ;  /* 0x000000012121d824 */ /* 0x100fe400078e0a00 */
[C---:B------:R-:W-:Y:S02]  /*0e70*/  IMAD R41, R0.reuse, R7, R41 ;  /* 0x0000000700297224 */ /* 0x040fe400078e0229 */
[----:B------:R-:W-:Y:S01]  /*0e80*/  @!P1 IMAD.IADD R39, R39, 0x1, -R0 ;  /* 0x0000000127279824 */ /* 0x000fe200078e0a00 */
[C---:B------:R-:W-:Y:S01]  /*0e90*/  ISETP.GT.U32.AND P1, PT, R0.reuse, R35, PT ;  /* 0x000000230000720c */ /* 0x040fe20003f24070 */
[----:B------:R-:W-:Y:S01]  /*0ea0*/  IMAD.MOV R6, RZ, RZ, -R6 ;  /* 0x000000ffff067224 */ /* 0x000fe200078e0a06 */
[----:B------:R-:W-:Y:S01]  /*0eb0*/  ISETP.GT.U32.AND P5, PT, R0, R33, PT ;  /* 0x000000210000720c */ /* 0x000fe20003fa4070 */
[--C-:B------:R-:W-:Y:S01]  /*0ec0*/  @!P4 IMAD.IADD R31, R31, 0x1, -R0.reuse ;  /* 0x000000011f1fc824 */ /* 0x100fe200078e0a00 */
[----:B------:R-:W-:Y:S01]  /*0ed0*/  ISETP.GE.AND P4, PT, R10, RZ, PT ;  /* 0x000000ff0a00720c */ /* 0x000fe20003f86270 */
[----:B------:R-:W-:Y:S01]  /*0ee0*/  IMAD R43, R0, R6, R43 ;  /* 0x00000006002b7224 */ /* 0x000fe200078e022b */
[----:B------:R-:W-:Y:S01]  /*0ef0*/  LOP3.LUT R10, R4, 0x14, RZ, 0xfc, !PT ;  /* 0x00000014040a7812 */ /* 0x000fe200078efcff */
[----:B------:R-:W-:-:S02]  /*0f00*/  @!P6 IMAD.IADD R37, R37, 0x1, -R0 ;  /* 0x000000012525e824 */ /* 0x000fc400078e0a00 */
[----:B------:R-:W-:Y:S01]  /*0f10*/  @!P3 IMAD.MOV R23, RZ, RZ, -R23 ;  /* 0x000000ffff17b224 */ /* 0x000fe200078e0a17 */
[----:B------:R-:W-:Y:S01]  /*0f20*/  IABS R45, R10 ;  /* 0x0000000a002d7213 */ /* 0x000fe20000000000 */
[----:B------:R-:W-:Y:S01]  /*0f30*/  @!P0 IMAD.MOV R31, RZ, RZ, -R31 ;  /* 0x000000ffff1f8224 */ /* 0x000fe200078e0a1f */
[C---:B------:R-:W-:Y:S01]  /*0f40*/  ISETP.GT.U32.AND P6, PT, R0.reuse, R37, PT ;  /* 0x000000250000720c */ /* 0x040fe20003fc4070 */
[--C-:B------:R-:W-:Y:S01]  /*0f50*/  @!P1 IMAD.IADD R35, R35, 0x1, -R0.reuse ;  /* 0x0000000123239824 */ /* 0x100fe200078e0a00 */
[----:B------:R-:W-:Y:S01]  /*0f60*/  ISETP.GT.U32.AND P1, PT, R0, R41, PT ;  /* 0x000000290000720c */ /* 0x000fe20003f24070 */
[----:B------:R-:W-:Y:S01]  /*0f70*/  @!P5 IMAD.IADD R33, R33, 0x1, -R0 ;  /* 0x000000012121d824 */ /* 0x000fe200078e0a00 */
[----:B------:R-:W-:Y:S01]  /*0f80*/  ISETP.GE.AND P5, PT, R11, RZ, PT ;  /* 0x000000ff0b00720c */ /* 0x000fe20003fa6270 */
[C---:B------:R-:W-:Y:S01]  /*0f90*/  IMAD.HI.U32 R6, R5.reuse, R45, RZ ;  /* 0x0000002d05067227 */ /* 0x040fe200078e00ff */
[----:B------:R-:W-:Y:S02]  /*0fa0*/  LOP3.LUT R11, R4, 0x16, RZ, 0xfc, !PT ;  /* 0x00000016040b7812 */ /* 0x000fe400078efcff */
[----:B------:R-:W-:Y:S01]  /*0fb0*/  ISETP.GE.AND P3, PT, R8, RZ, PT ;  /* 0x000000ff0800720c */ /* 0x000fe20003f66270 */
[----:B------:R-:W-:Y:S01]  /*0fc0*/  IMAD.HI.U32 R8, R5, R49, RZ ;  /* 0x0000003105087227 */ /* 0x000fe200078e00ff */
[----:B------:R-:W-:-:S02]  /*0fd0*/  ISETP.GT.U32.AND P0, PT, R0, R39, PT ;  /* 0x000000270000720c */ /* 0x000fc40003f04070 */
[----:B------:R-:W-:Y:S01]  /*0fe0*/  IABS R47, R11 ;  /* 0x0000000b002f7213 */ /* 0x000fe20000000000 */
[--C-:B------:R-:W-:Y:S01]  /*0ff0*/  @!P6 IMAD.IADD R37, R37, 0x1, -R0.reuse ;  /* 0x000000012525e824 */ /* 0x100fe200078e0a00 */
[----:B------:R-:W-:Y:S01]  /*1000*/  ISETP.GT.U32.AND P6, PT, R0, R43, PT ;  /* 0x0000002b0000720c */ /* 0x000fe20003fc4070 */
[----:B------:R-:W-:Y:S01]  /*1010*/  @!P1 IMAD.IADD R41, R41, 0x1, -R0 ;  /* 0x0000000129299824 */ /* 0x000fe200078e0a00 */
[----:B------:R-:W-:Y:S01]  /*1020*/  ISETP.GE.AND P1, PT, R9, RZ, PT ;  /* 0x000000ff0900720c */ /* 0x000fe20003f26270 */
[----:B------:R-:W-:Y:S01]  /*1030*/  IMAD.MOV R8, RZ, RZ, -R8 ;  /* 0x000000ffff087224 */ /* 0x000fe200078e0a08 */
[----:B------:R-:W-:Y:S01]  /*1040*/  LOP3.LUT R9, R4, 0x1a, RZ, 0xfc, !PT ;  /* 0x0000001a04097812 */ /* 0x000fe200078efcff */
[----:B------:R-:W-:-:S03]  /*1050*/  IMAD.HI.U32 R7, R5, R47, RZ ;  /* 0x0000002f05077227 */ /* 0x000fc600078e00ff */
[----:B------:R-:W-:Y:S01]  /*1060*/  IABS R51, R9 ;  /* 0x0000000900337213 */ /* 0x000fe20000000000 */
[----:B------:R-:W-:Y:S02]  /*1070*/  IMAD.MOV R6, RZ, RZ, -R6 ;  /* 0x000000ffff067224 */ /* 0x000fe400078e0a06 */
[----:B------:R-:W-:Y:S01]  /*1080*/  IMAD R49, R0, R8, R49 ;  /* 0x0000000800317224 */ /* 0x000fe200078e0231 */
[----:B------:R-:W-:Y:S01]  /*1090*/  LOP3.LUT R8, R4, 0x1c, RZ, 0xfc, !PT ;  /* 0x0000001c04087812 */ /* 0x000fe200078efcff */
[----:B------:R-:W-:Y:S01]  /*10a0*/  IMAD.MOV R7, RZ, RZ, -R7 ;  /* 0x000000ffff077224 */ /* 0x000fe200078e0a07 */
[----:B------:R-:W-:Y:S01]  /*10b0*/  @!P6 IADD3 R43, R43, -R0, RZ ;  /* 0x800000002b2be210 */ /* 0x000fe20007ffe0ff */
[C---:B------:R-:W-:Y:S01]  /*10c0*/  IMAD R45, R0.reuse, R6, R45 ;  /* 0x00000006002d7224 */ /* 0x040fe200078e022d */
[----:B------:R-:W-:Y:S01]  /*10d0*/  ISETP.GT.U32.AND P6, PT, R0, R41, PT ;  /* 0x000000290000720c */ /* 0x000fe20003fc4070 */
[----:B------:R-:W-:Y:S01]  /*10e0*/  @!P0 IMAD.IADD R39, R39, 0x1, -R0 ;  /* 0x0000000127278824 */ /* 0x000fe200078e0a00 */
[----:B------:R-:W-:Y:S01]  /*10f0*/  ISETP.GE.AND P0, PT, R12, RZ, PT ;  /* 0x000000ff0c00720c */ /* 0x000fe20003f06270 */
[C---:B------:R-:W-:Y:S01]  /*1100*/  IMAD R47, R0.reuse, R7, R47 ;  /* 0x00000007002f7224 */ /* 0x040fe200078e022f */
[----:B------:R-:W-:Y:S01]  /*1110*/  IABS R53, R8 ;  /* 0x0000000800357213 */ /* 0x000fe20000000000 */
[----:B------:R-:W-:Y:S01]  /*1120*/  @!P3 IMAD.MOV R33, RZ, RZ, -R33 ;  /* 0x000000ffff21b224 */ /* 0x000fe200078e0a21 */
[C---:B------:R-:W-:Y:S01]  /*1130*/  ISETP.GT.U32.AND P3, PT, R0.reuse, R43, PT ;  /* 0x0000002b0000720c */ /* 0x040fe20003f64070 */
[----:B------:R-:W-:Y:S01]  /*1140*/  @!P2 IMAD.MOV R35, RZ, RZ, -R35 ;  /* 0x000000ffff23a224 */ /* 0x000fe200078e0a23 */
[C---:B------:R-:W-:Y:S01]  /*1150*/  ISETP.GT.U32.AND P2, PT, R0.reuse, R45, PT ;  /* 0x0000002d0000720c */ /* 0x040fe20003f44070 */
[----:B------:R-:W-:Y:S01]  /*1160*/  @!P4 IMAD.MOV R39, RZ, RZ, -R39 ;  /* 0x000000ffff27c224 */ /* 0x000fe200078e0a27 */
[----:B------:R-:W-:Y:S01]  /*1170*/  ISETP.GT.U32.AND P4, PT, R0, R47, PT ;  /* 0x0000002f0000720c */ /* 0x000fe20003f84070 */
[----:B------:R-:W-:Y:S01]  /*1180*/  IMAD.HI.U32 R6, R5, R51, RZ ;  /* 0x0000003305067227 */ /* 0x000fe200078e00ff */
[----:B------:R-:W-:-:S03]  /*1190*/  LOP3.LUT R12, R4, 0x30, RZ, 0xfc, !PT ;  /* 0x00000030040c7812 */ /* 0x000fc600078efcff */
[----:B------:R-:W-:Y:S01]  /*11a0*/  @!P6 IMAD.IADD R41, R41, 0x1, -R0 ;  /* 0x000000012929e824 */ /* 0x000fe200078e0a00 */
[----:B------:R-:W-:Y:S01]  /*11b0*/  ISETP.GT.U32.AND P6, PT, R0, R49, PT ;  /* 0x000000310000720c */ /* 0x000fe20003fc4070 */
[----:B------:R-:W-:Y:S01]  /*11c0*/  IMAD.MOV R7, RZ, RZ, -R6 ;  /* 0x000000ffff077224 */ /* 0x000fe200078e0a06 */
[----:B------:R-:W-:Y:S01]  /*11d0*/  IABS R79, R12 ;  /* 0x0000000c004f7213 */ /* 0x000fe20000000000 */
[--C-:B------:R-:W-:Y:S01]  /*11e0*/  @!P3 IMAD.IADD R43, R43, 0x1, -R0.reuse ;  /* 0x000000012b2bb824 */ /* 0x100fe200078e0a00 */
[----:B------:R-:W-:Y:S01]  /*11f0*/  ISETP.GE.AND P3, PT, R11, RZ, PT ;  /* 0x000000ff0b00720c */ /* 0x000fe20003f66270 */
[--C-:B------:R-:W-:Y:S01]  /*1200*/  @!P2 IMAD.IADD R45, R45, 0x1, -R0.reuse ;  /* 0x000000012d2da824 */ /* 0x100fe200078e0a00 */
[----:B------:R-:W-:Y:S01]  /*1210*/  LOP3.LUT R11, R4, 0x20, RZ, 0xfc, !PT ;  /* 0x00000020040b7812 */ /* 0x000fe200078efcff */
[C---:B------:R-:W-:Y:S01]  /*1220*/  IMAD R51, R0.reuse, R7, R51 ;  /* 0x0000000700337224 */ /* 0x040fe200078e0233 */
[----:B------:R-:W-:Y:S01]  /*1230*/  ISETP.GE.AND P2, PT, R13, RZ, PT ;  /* 0x000000ff0d00720c */ /* 0x000fe20003f46270 */
[----:B------:R-:W-:Y:S01]  /*1240*/  @!P0 IMAD.MOV R41, RZ, RZ, -R41 ;  /* 0x000000ffff298224 */ /* 0x000fe200078e0a29 */
[----:B------:R-:W-:Y:S01]  /*1250*/  IABS R57, R11 ;  /* 0x0000000b00397213 */ /* 0x000fe20000000000 */
[--C-:B------:R-:W-:Y:S01]  /*1260*/  @!P4 IMAD.IADD R47, R47, 0x1, -R0.reuse ;  /* 0x000000012f2fc824 */ /* 0x100fe200078e0a00 */
[----:B------:R-:W-:Y:S01]  /*1270*/  ISETP.GT.U32.AND P4, PT, R0, R45, PT ;  /* 0x0000002d0000720c */ /* 0x000fe20003f84070 */
[----:B------:R-:W-:Y:S01]  /*1280*/  @!P6 IMAD.IADD R49, R49, 0x1, -R0 ;  /* 0x000000013131e824 */ /* 0x000fe200078e0a00 */
[----:B------:R-:W-:Y:S01]  /*1290*/  LOP3.LUT R13, R4, 0x36, RZ, 0xfc, !PT ;  /* 0x00000036040d7812 */ /* 0x000fe200078efcff */
[----:B------:R-:W-:Y:S01]  /*12a0*/  @!P1 IMAD.MOV R43, RZ, RZ, -R43 ;  /* 0x000000ffff2b9224 */ /* 0x000fe200078e0a2b */
[C---:B------:R-:W-:Y:S01]  /*12b0*/  ISETP.GT.U32.AND P1, PT, R0.reuse, R51, PT ;  /* 0x000000330000720c */ /* 0x040fe20003f24070 */
[----:B------:R-:W-:Y:S01]  /*12c0*/  @!P5 IMAD.MOV R37, RZ, RZ, -R37 ;  /* 0x000000ffff25d224 */ /* 0x000fe200078e0a25 */
[----:B------:R-:W-:Y:S01]  /*12d0*/  ISETP.GT.U32.AND P0, PT, R0, R49, PT ;  /* 0x000000310000720c */ /* 0x000fe20003f04070 */
[----:B------:R-:W-:Y:S01]  /*12e0*/  IMAD.HI.U32 R6, R5, R53, RZ ;  /* 0x0000003505067227 */ /* 0x000fe200078e00ff */
[----:B------:R-:W-:-:S02]  /*12f0*/  ISETP.GE.AND P5, PT, R10, RZ, PT ;  /* 0x000000ff0a00720c */ /* 0x000fc40003fa6270 */
[----:B------:R-:W-:Y:S01]  /*1300*/  ISETP.GT.U32.AND P6, PT, R0, R47, PT ;  /* 0x0000002f0000720c */ /* 0x000fe20003fc4070 */
[----:B------:R-:W-:Y:S01]  /*1310*/  IMAD.MOV R6, RZ, RZ, -R6 ;  /* 0x000000ffff067224 */ /* 0x000fe200078e0a06 */
[----:B------:R-:W-:Y:S01]  /*1320*/  LOP3.LUT R10, R4, 0x1e, RZ, 0xfc, !PT ;  /* 0x0000001e040a7812 */ /* 0x000fe200078efcff */
[--C-:B------:R-:W-:Y:S01]  /*1330*/  @!P4 IMAD.IADD R45, R45, 0x1, -R0.reuse ;  /* 0x000000012d2dc824 */ /* 0x100fe200078e0a00 */
[----:B------:R-:W-:Y:S01]  /*1340*/  ISETP.GE.AND P4, PT, R9, RZ, PT ;  /* 0x000000ff0900720c */ /* 0x000fe20003f86270 */
[----:B------:R-:W-:Y:S01]  /*1350*/  IMAD R53, R0, R6, R53 ;  /* 0x0000000600357224 */ /* 0x000fe200078e0235 */
[----:B------:R-:W-:Y:S01]  /*1360*/  IABS R55, R10 ;  /* 0x0000000a00377213 */ /* 0x000fe20000000000 */
[--C-:B------:R-:W-:Y:S01]  /*1370*/  @!P1 IMAD.IADD R51, R51, 0x1, -R0.reuse ;  /* 0x0000000133339824 */ /* 0x100fe200078e0a00 */
[----:B------:R-:W-:Y:S01]  /*1380*/  LOP3.LUT R9, R4, 0x26, RZ, 0xfc, !PT ;  /* 0x0000002604097812 */ /* 0x000fe200078efcff */
[----:B------:R-:W-:Y:S01]  /*1390*/  @!P0 IMAD.IADD R49, R49, 0x1, -R0 ;  /* 0x0000000131318824 */ /* 0x000fe200078e0a00 */
[----:B------:R-:W-:Y:S01]  /*13a0*/  ISETP.GE.AND P0, PT, R8, RZ, PT ;  /* 0x000000ff0800720c */ /* 0x000fe20003f06270 */
[----:B------:R-:W-:Y:S01]  /*13b0*/  IMAD.HI.U32 R6, R5, R55, RZ ;  /* 0x0000003705067227 */ /* 0x000fe200078e00ff */
[----:B------:R-:W-:-:S02]  /*13c0*/  LOP3.LUT R8, R4, 0x22, RZ, 0xfc, !PT ;  /* 0x0000002204087812 */ /* 0x000fc400078efcff */
[----:B------:R-:W-:Y:S01]  /*13d0*/  IABS R63, R9 ;  /* 0x00000009003f7213 */ /* 0x000fe20000000000 */
[----:B------:R-:W-:Y:S01]  /*13e0*/  @!P6 IMAD.IADD R47, R47, 0x1, -R0 ;  /* 0x000000012f2fe824 */ /* 0x000fe200078e0a00 */
[C---:B------:R-:W-:Y:S01]  /*13f0*/  ISETP.GT.U32.AND P6, PT, R0.reuse, R53, PT ;  /* 0x000000350000720c */ /* 0x040fe20003fc4070 */
[----:B------:R-:W-:Y:S01]  /*1400*/  @!P5 IMAD.MOV R45, RZ, RZ, -R45 ;  /* 0x000000ffff2dd224 */ /* 0x000fe200078e0a2d */
[----:B------:R-:W-:Y:S01]  /*1410*/  IABS R59, R8 ;  /* 0x00000008003b7213 */ /* 0x000fe20000000000 */
[----:B------:R-:W-:Y:S01]  /*1420*/  IMAD.MOV R6, RZ, RZ, -R6 ;  /* 0x000000ffff067224 */ /* 0x000fe200078e0a06 */
[----:B------:R-:W-:Y:S01]  /*1430*/  ISETP.GT.U32.AND P5, PT, R0, R51, PT ;  /* 0x000000330000720c */ /* 0x000fe20003fa4070 */
[----:B------:R-:W-:Y:S01]  /*1440*/  IMAD.HI.U32 R7, R5, R57, RZ ;  /* 0x0000003905077227 */ /* 0x000fe200078e00ff */
[----:B------:R-:W-:Y:S02]  /*1450*/  ISETP.GE.AND P1, PT, R10, RZ, PT ;  /* 0x000000ff0a00720c */ /* 0x000fe40003f26270 */
[----:B------:R-:W-:Y:S01]  /*1460*/  LOP3.LUT R10, R4, 0x28, RZ, 0xfc, !PT ;  /* 0x00000028040a7812 */ /* 0x000fe200078efcff */
[----:B------:R-:W-:Y:S01]  /*1470*/  IMAD R55, R0, R6, R55 ;  /* 0x0000000600377224 */ /* 0x000fe200078e0237 */
[----:B------:R-:W-:Y:S01]  /*1480*/  IADD3 R7, -R7, RZ, RZ ;  /* 0x000000ff07077210 */ /* 0x000fe20007ffe1ff */
[----:B------:R-:W-:Y:S01]  /*1490*/  IMAD.HI.U32 R6, R5, R59, RZ ;  /* 0x0000003b05067227 */ /* 0x000fe200078e00ff */
[----:B------:R-:W-:-:S02]  /*14a0*/  IABS R67, R10 ;  /* 0x0000000a00437213 */ /* 0x000fc40000000000 */
[----:B------:R-:W-:Y:S01]  /*14b0*/  IABS R77, R13 ;  /* 0x0000000d004d7213 */ /* 0x000fe20000000000 */
[----:B------:R-:W-:Y:S02]  /*14c0*/  IMAD.MOV R6, RZ, RZ, -R6 ;  /* 0x000000ffff067224 */ /* 0x000fe400078e0a06 */
[--C-:B------:R-:W-:Y:S02]  /*14d0*/  @!P6 IMAD.IADD R53, R53, 0x1, -R0.reuse ;  /* 0x000000013535e824 */ /* 0x100fe400078e0a00 */
[----:B------:R-:W-:Y:S02]  /*14e0*/  @!P5 IMAD.IADD R51, R51, 0x1, -R0 ;  /* 0x000000013333d824 */ /* 0x000fe400078e0a00 */
[C---:B------:R-:W-:Y:S01]  /*14f0*/  IMAD R59, R0.reuse, R6, R59 ;  /* 0x00000006003b7224 */ /* 0x040fe200078e023b */
[C---:B------:R-:W-:Y:S01]  /*1500*/  ISETP.GT.U32.AND P6, PT, R0.reuse, R53, PT ;  /* 0x000000350000720c */ /* 0x040fe20003fc4070 */
[----:B------:R-:W-:Y:S02]  /*1510*/  @!P4 IMAD.MOV R51, RZ, RZ, -R51 ;  /* 0x000000ffff33c224 */ /* 0x000fe400078e0a33 */
[C---:B------:R-:W-:Y:S01]  /*1520*/  IMAD R57, R0.reuse, R7, R57 ;  /* 0x0000000700397224 */ /* 0x040fe200078e0239 */
[C---:B------:R-:W-:Y:S01]  /*1530*/  ISETP.GT.U32.AND P4, PT, R0.reuse, R59, PT ;  /* 0x0000003b0000720c */ /* 0x040fe20003f84070 */
[----:B------:R-:W-:Y:S01]  /*1540*/  @!P3 IMAD.MOV R47, RZ, RZ, -R47 ;  /* 0x000000ffff2fb224 */ /* 0x000fe200078e0a2f */
[C---:B------:R-:W-:Y:S01]  /*1550*/  ISETP.GT.U32.AND P3, PT, R0.reuse, R55, PT ;  /* 0x000000370000720c */ /* 0x040fe20003f64070 */
[----:B------:R-:W-:Y:S01]  /*1560*/  @!P2 IMAD.MOV R49, RZ, RZ, -R49 ;  /* 0x000000ffff31a224 */ /* 0x000fe200078e0a31 */
[----:B------:R-:W-:-:S02]  /*1570*/  ISETP.GT.U32.AND P5, PT, R0, R57, PT ;  /* 0x000000390000720c */ /* 0x000fc40003fa4070 */
[----:B------:R-:W-:Y:S02]  /*1580*/  LOP3.LUT R7, R4, 0x24, RZ, 0xfc, !PT ;  /* 0x0000002404077812 */ /* 0x000fe400078efcff */
[----:B------:R-:W-:Y:S01]  /*1590*/  ISETP.GE.AND P2, PT, R11, RZ, PT ;  /* 0x000000ff0b00720c */ /* 0x000fe20003f46270 */
[--C-:B------:R-:W-:Y:S01]  /*15a0*/  @!P6 IMAD.IADD R53, R53, 0x1, -R0.reuse ;  /* 0x000000013535e824 */ /* 0x100fe200078e0a00 */
[----:B------:R-:W-:Y:S02]  /*15b0*/  IABS R61, R7 ;  /* 0x00000007003d7213 */ /* 0x000fe40000000000 */
[----:B------:R-:W-:Y:S01]  /*15c0*/  ISETP.GE.AND P6, PT, R8, RZ, PT ;  /* 0x000000ff0800720c */ /* 0x000fe20003fc6270 */
[--C-:B------:R-:W-:Y:S01]  /*15d0*/  @!P4 IMAD.IADD R59, R59, 0x1, -R0.reuse ;  /* 0x000000013b3bc824 */ /* 0x100fe200078e0a00 */
[----:B------:R-:W-:Y:S01]  /*15e0*/  LOP3.LUT R11, R4, 0x2e, RZ, 0xfc, !PT ;  /* 0x0000002e040b7812 */ /* 0x000fe200078efcff */
[----:B------:R-:W-:Y:S01]  /*15f0*/  @!P0 IMAD.MOV R53, RZ, RZ, -R53 ;  /* 0x000000ffff358224 */ /* 0x000fe200078e0a35 */
[----:B------:R-:W-:Y:S01]  /*1600*/  ISETP.GE.AND P0, PT, R7, RZ, PT ;  /* 0x000000ff0700720c */ /* 0x000fe20003f06270 */
[----:B------:R-:W-:Y:S01]  /*1610*/  @!P3 IMAD.IADD R55, R55, 0x1, -R0 ;  /* 0x000000013737b824 */ /* 0x000fe200078e0a00 */
[----:B------:R-:W-:Y:S01]  /*1620*/  ISETP.GT.U32.AND P4, PT, R0, R59, PT ;  /* 0x0000003b0000720c */ /* 0x000fe20003f84070 */
[----:B------:R-:W-:Y:S01]  /*1630*/  IMAD.HI.U32 R7, R5, R63, RZ ;  /* 0x0000003f05077227 */ /* 0x000fe200078e00ff */
[----:B------:R-:W-:-:S02]  /*1640*/  IABS R71, R11 ;  /* 0x0000000b00477213 */ /* 0x000fc40000000000 */
[C---:B------:R-:W-:Y:S01]  /*1650*/  ISETP.GT.U32.AND P3, PT, R0.reuse, R55, PT ;  /* 0x000000370000720c */ /* 0x040fe20003f64070 */
[----:B------:R-:W-:Y:S02]  /*1660*/  @!P5 IMAD.IADD R57, R57, 0x1, -R0 ;  /* 0x000000013939d824 */ /* 0x000fe400078e0a00 */
[----:B------:R-:W-:Y:S02]  /*1670*/  IMAD.MOV R7, RZ, RZ, -R7 ;  /* 0x000000ffff077224 */ /* 0x000fe400078e0a07 */
[----:B------:R-:W-:Y:S01]  /*1680*/  IMAD.HI.U32 R6, R5, R61, RZ ;  /* 0x0000003d05067227 */ /* 0x000fe200078e00ff */
[----:B------:R-:W-:-:S03]  /*1690*/  ISETP.GT.U32.AND P5, PT, R0, R57, PT ;  /* 0x000000390000720c */ /* 0x000fc60003fa4070 */
[C---:B------:R-:W-:Y:S02]  /*16a0*/  IMAD R63, R0.reuse, R7, R63 ;  /* 0x00000007003f7224 */ /* 0x040fe400078e023f */
[----:B------:R-:W-:Y:S02]  /*16b0*/  @!P4 IMAD.IADD R59, R59, 0x1, -R0 ;  /* 0x000000013b3bc824 */ /* 0x000fe400078e0a00 */
[----:B------:R-:W-:Y:S01]  /*16c0*/  IMAD.MOV R6, RZ, RZ, -R6 ;  /* 0x000000ffff067224 */ /* 0x000fe200078e0a06 */
[C---:B------:R-:W-:Y:S01]  /*16d0*/  ISETP.GT.U32.AND P4, PT, R0.reuse, R63, PT ;  /* 0x0000003f0000720c */ /* 0x040fe20003f84070 */
[----:B------:R-:W-:Y:S01]  /*16e0*/  @!P3 IMAD.IADD R55, R55, 0x1, -R0 ;  /* 0x000000013737b824 */ /* 0x000fe200078e0a00 */
[----:B------:R-:W-:Y:S01]  /*16f0*/  ISETP.GE.AND P3, PT, R9, RZ, PT ;  /* 0x000000ff0900720c */ /* 0x000fe20003f66270 */
[----:B------:R-:W-:Y:S01]  /*1700*/  IMAD R61, R0, R6, R61 ;  /* 0x00000006003d7224 */ /* 0x000fe200078e023d */
[----:B------:R-:W-:Y:S01]  /*1710*/  LOP3.LUT R6, R4, 0x2a, RZ, 0xfc, !PT ;  /* 0x0000002a04067812 */ /* 0x000fe200078efcff */
[----:B------:R-:W-:-:S03]  /*1720*/  IMAD.HI.U32 R8, R5, R67, RZ ;  /* 0x0000004305087227 */ /* 0x000fc600078e00ff */
[----:B------:R-:W-:Y:S01]  /*1730*/  IABS R69, R6 ;  /* 0x0000000600457213 */ /* 0x000fe20000000000 */
[----:B------:R-:W-:Y:S01]  /*1740*/  @!P5 IMAD.IADD R57, R57, 0x1, -R0 ;  /* 0x000000013939d824 */ /* 0x000fe200078e0a00 */
[----:B------:R-:W-:Y:S01]  /*1750*/  ISETP.GE.AND P5, PT, R10, RZ, PT ;  /* 0x000000ff0a00720c */ /* 0x000fe20003fa6270 */
[----:B------:R-:W-:Y:S01]  /*1760*/  @!P1 IMAD.MOV R55, RZ, RZ, -R55 ;  /* 0x000000ffff379224 */ /* 0x000fe200078e0a37 */
[----:B------:R-:W-:Y:S01]  /*1770*/  ISETP.GT.U32.AND P1, PT, R0, R61, PT ;  /* 0x0000003d0000720c */ /* 0x000fe20003f24070 */
[----:B------:R-:W-:Y:S01]  /*1780*/  IMAD.MOV R8, RZ, RZ, -R8 ;  /* 0x000000ffff087224 */ /* 0x000fe200078e0a08 */
[----:B------:R-:W-:Y:S01]  /*1790*/  LOP3.LUT R10, R4, 0x2c, RZ, 0xfc, !PT ;  /* 0x0000002c040a7812 */ /* 0x000fe200078efcff */
[----:B------:R-:W-:Y:S01]  /*17a0*/  @!P4 IMAD.IADD R63, R63, 0x1, -R0 ;  /* 0x000000013f3fc824 */ /* 0x000fe200078e0a00 */
[----:B------:R-:W-:Y:S01]  /*17b0*/  @!P2 IADD3 R57, -R57, RZ, RZ ;  /* 0x000000ff3939a210 */ /* 0x000fe20007ffe1ff */
[----:B------:R-:W-:Y:S01]  /*17c0*/  IMAD R67, R0, R8, R67 ;  /* 0x0000000800437224 */ /* 0x000fe200078e0243 */
[----:B------:R-:W-:Y:S01]  /*17d0*/  IABS R65, R10 ;  /* 0x0000000a00417213 */ /* 0x000fe20000000000 */
[----:B------:R-:W-:Y:S01]  /*17e0*/  @!P6 IMAD.MOV R59, RZ, RZ, -R59 ;  /* 0x000000ffff3be224 */ /* 0x000fe200078e0a3b */
[----:B------:R-:W-:Y:S01]  /*17f0*/  ISETP.GE.AND P2, PT, R6, RZ, PT ;  /* 0x000000ff0600720c */ /* 0x000fe20003f46270 */
[----:B------:R-:W-:Y:S01]  /*1800*/  IMAD.HI.U32 R6, R5, R69, RZ ;  /* 0x0000004505067227 */ /* 0x000fe200078e00ff */
[----:B------:R-:W-:-:S02]  /*1810*/  ISETP.GT.U32.AND P4, PT, R0, R63, PT ;  /* 0x0000003f0000720c */ /* 0x000fc40003f84070 */
[----:B------:R-:W-:Y:S01]  /*1820*/  ISETP.GT.U32.AND P6, PT, R0, R67, PT ;  /* 0x000000430000720c */ /* 0x000fe20003fc4070 */
[----:B------:R-:W-:-:S04]  /*1830*/  IMAD.HI.U32 R7, R5, R65, RZ ;  /* 0x0000004105077227 */ /* 0x000fc800078e00ff */
[----:B------:R-:W-:Y:S02]  /*1840*/  @!P1 IMAD.IADD R61, R61, 0x1, -R0 ;  /* 0x000000013d3d9824 */ /* 0x000fe400078e0a00 */
[----:B------:R-:W-:Y:S02]  /*1850*/  IMAD.MOV R6, RZ, RZ, -R6 ;  /* 0x000000ffff067224 */ /* 0x000fe400078e0a06 */
[----:B------:R-:W-:Y:S01]  /*1860*/  IMAD.MOV R7, RZ, RZ, -R7 ;  /* 0x000000ffff077224 */ /* 0x000fe200078e0a07 */
[C---:B------:R-:W-:Y:S01]  /*1870*/  ISETP.GT.U32.AND P1, PT, R0.reuse, R61, PT ;  /* 0x0000003d0000720c */ /* 0x040fe20003f24070 */
[C---:B------:R-:W-:Y:S02]  /*1880*/  IMAD R69, R0.reuse, R6, R69 ;  /* 0x0000000600457224 */ /* 0x040fe400078e0245 */
[C---:B------:R-:W-:Y:S02]  /*1890*/  IMAD R65, R0.reuse, R7, R65 ;  /* 0x0000000700417224 */ /* 0x040fe400078e0241 */
[--C-:B------:R-:W-:Y:S01]  /*18a0*/  @!P4 IMAD.IADD R63, R63, 0x1, -R0.reuse ;  /* 0x000000013f3fc824 */ /* 0x100fe200078e0a00 */
[C---:B------:R-:W-:Y:S01]  /*18b0*/  ISETP.GT.U32.AND P4, PT, R0.reuse, R69, PT ;  /* 0x000000450000720c */ /* 0x040fe20003f84070 */
[----:B------:R-:W-:Y:S01]  /*18c0*/  @!P6 IMAD.IADD R67, R67, 0x1, -R0 ;  /* 0x000000014343e824 */ /* 0x000fe200078e0a00 */
[----:B------:R-:W-:Y:S01]  /*18d0*/  ISETP.GT.U32.AND P6, PT, R0, R65, PT ;  /* 0x000000410000720c */ /* 0x000fe20003fc4070 */
[----:B------:R-:W-:-:S04]  /*18e0*/  IMAD.HI.U32 R9, R5, R79, RZ ;  /* 0x0000004f05097227 */ /* 0x000fc800078e00ff */
[----:B------:R-:W-:Y:S02]  /*18f0*/  IMAD.MOV R9, RZ, RZ, -R9 ;  /* 0x000000ffff097224 */ /* 0x000fe400078e0a09 */
[--C-:B------:R-:W-:Y:S01]  /*1900*/  @!P1 IMAD.IADD R61, R61, 0x1, -R0.reuse ;  /* 0x000000013d3d9824 */ /* 0x100fe200078e0a00 */
[----:B------:R-:W-:Y:S01]  /*1910*/  ISETP.GE.AND P1, PT, R10, RZ, PT ;  /* 0x000000ff0a00720c */ /* 0x000fe20003f26270 */
[----:B------:R-:W-:Y:S01]  /*1920*/  IMAD R79, R0, R9, R79 ;  /* 0x00000009004f7224 */ /* 0x000fe200078e024f */
[C---:B------:R-:W-:Y:S01]  /*1930*/  LOP3.LUT R9, R4.reuse, 0x32, RZ, 0xfc, !PT ;  /* 0x0000003204097812 */ /* 0x040fe200078efcff */
[--C-:B------:R-:W-:Y:S01]  /*1940*/  @!P4 IMAD.IADD R69, R69, 0x1, -R0.reuse ;  /* 0x000000014545c824 */ /* 0x100fe200078e0a00 */
[----:B------:R-:W-:Y:S01]  /*1950*/  LOP3.LUT R10, R4, 0x34, RZ, 0xfc, !PT ;  /* 0x00000034040a7812 */ /* 0x000fe200078efcff */
[----:B------:R-:W-:Y:S01]  /*1960*/  @!P6 IMAD.IADD R65, R65, 0x1, -R0 ;  /* 0x000000014141e824 */ /* 0x000fe200078e0a00 */
[----:B------:R-:W-:Y:S01]  /*1970*/  IABS R73, R9 ;  /* 0x0000000900497213 */ /* 0x000fe20000000000 */
[----:B------:R-:W-:Y:S01]  /*1980*/  IMAD.HI.U32 R8, R5, R71, RZ ;  /* 0x0000004705087227 */ /* 0x000fe200078e00ff */
[----:B------:R-:W-:-:S02]  /*1990*/  IABS R75, R10 ;  /* 0x0000000a004b7213 */ /* 0x000fc40000000000 */
[C---:B------:R-:W-:Y:S01]  /*19a0*/  ISETP.GT.U32.AND P4, PT, R0.reuse, R67, PT ;  /* 0x000000430000720c */ /* 0x040fe20003f84070 */
[----:B------:R-:W-:Y:S01]  /*19b0*/  @!P0 IMAD.MOV R61, RZ, RZ, -R61 ;  /* 0x000000ffff3d8224 */ /* 0x000fe200078e0a3d */
[C---:B------:R-:W-:Y:S01]  /*19c0*/  ISETP.GT.U32.AND P0, PT, R0.reuse, R69, PT ;  /* 0x000000450000720c */ /* 0x040fe20003f04070 */
[----:B------:R-:W-:Y:S01]  /*19d0*/  IMAD.MOV R8, RZ, RZ, -R8 ;  /* 0x000000ffff087224 */ /* 0x000fe200078e0a08 */
[----:B------:R-:W-:Y:S01]  /*19e0*/  ISETP.GT.U32.AND P6, PT, R0, R65, PT ;  /* 0x000000410000720c */ /* 0x000fe20003fc4070 */
[----:B------:R-:W-:-:S04]  /*19f0*/  IMAD.HI.U32 R6, R5, R73, RZ ;  /* 0x0000004905067227 */ /* 0x000fc800078e00ff */
[----:B------:R-:W-:-:S04]  /*1a00*/  IMAD.HI.U32 R7, R5, R75, RZ ;  /* 0x0000004b05077227 */ /* 0x000fc800078e00ff */
[C---:B------:R-:W-:Y:S02]  /*1a10*/  IMAD R71, R0.reuse, R8, R71 ;  /* 0x0000000800477224 */ /* 0x040fe400078e0247 */
[----:B------:R-:W-:Y:S01]  /*1a20*/  IMAD.MOV R6, RZ, RZ, -R6 ;  /* 0x000000ffff067224 */ /* 0x000fe200078e0a06 */
[----:B------:R-:W-:Y:S01]  /*1a30*/  @!P0 IADD3 R69, R69, -R0, RZ ;  /* 0x8000000045458210 */ /* 0x000fe20007ffe0ff */
[----:B------:R-:W-:Y:S02]  /*1a40*/  IMAD.MOV R8, RZ, RZ, -R7 ;  /* 0x000000ffff087224 */ /* 0x000fe400078e0a07 */
[----:B------:R-:W-:Y:S01]  /*1a50*/  @!P3 IMAD.MOV R63, RZ, RZ, -R63 ;  /* 0x000000ffff3fb224 */ /* 0x000fe200078e0a3f */
[C---:B------:R-:W-:Y:S01]  /*1a60*/  ISETP.GT.U32.AND P3, PT, R0.reuse, R71, PT ;  /* 0x000000470000720c */ /* 0x040fe20003f64070 */
[----:B------:R-:W-:Y:S01]  /*1a70*/  @!P4 IMAD.IADD R67, R67, 0x1, -R0 ;  /* 0x000000014343c824 */ /* 0x000fe200078e0a00 */
[C---:B------:R-:W-:Y:S01]  /*1a80*/  ISETP.GT.U32.AND P4, PT, R0.reuse, R79, PT ;  /* 0x0000004f0000720c */ /* 0x040fe20003f84070 */
[----:B------:R-:W-:-:S02]  /*1a90*/  IMAD R73, R0, R6, R73 ;  /* 0x0000000600497224 */ /* 0x000fc400078e0249 */
[----:B------:R-:W-:Y:S01]  /*1aa0*/  IMAD R75, R0, R8, R75 ;  /* 0x00000008004b7224 */ /* 0x000fe200078e024b */
[----:B------:R-:W-:Y:S01]  /*1ab0*/  LOP3.LUT R8, R4, 0x3a, RZ, 0xfc, !PT ;  /* 0x0000003a04087812 */ /* 0x000fe200078efcff */
[--C-:B------:R-:W-:Y:S01]  /*1ac0*/  @!P6 IMAD.IADD R65, R65, 0x1, -R0.reuse ;  /* 0x000000014141e824 */ /* 0x100fe200078e0a00 */
[C---:B------:R-:W-:Y:S01]  /*1ad0*/  ISETP.GT.U32.AND P0, PT, R0.reuse, R73, PT ;  /* 0x000000490000720c */ /* 0x040fe20003f04070 */
[----:B------:R-:W-:Y:S01]  /*1ae0*/  IMAD.HI.U32 R7, R5, R81, RZ ;  /* 0x0000005105077227 */ /* 0x000fe200078e00ff */
[----:B------:R-:W-:Y:S02]  /*1af0*/  ISETP.GT.U32.AND P6, PT, R0, R75, PT ;  /* 0x0000004b0000720c */ /* 0x000fe40003fc4070 */
[----:B------:R-:W-:Y:S01]  /*1b00*/  IABS R83, R8 ;  /* 0x0000000800537213 */ /* 0x000fe20000000000 */
[--C-:B------:R-:W-:Y:S01]  /*1b10*/  @!P3 IMAD.IADD R71, R71, 0x1, -R0.reuse ;  /* 0x000000014747b824 */ /* 0x100fe200078e0a00 */
[----:B------:R-:W-:Y:S01]  /*1b20*/  ISETP.GE.AND P3, PT, R11, RZ, PT ;  /* 0x000000ff0b00720c */ /* 0x000fe20003f66270 */
[--C-:B------:R-:W-:Y:S01]  /*1b30*/  @!P4 IMAD.IADD R79, R79, 0x1, -R0.reuse ;  /* 0x000000014f4fc824 */ /* 0x100fe200078e0a00 */
[----:B------:R-:W-:Y:S01]  /*1b40*/  LOP3.LUT R11, R4, 0x3c, RZ, 0xfc, !PT ;  /* 0x0000003c040b7812 */ /* 0x000fe200078efcff */
[----:B------:R-:W-:Y:S01]  /*1b50*/  @!P5 IMAD.MOV R67, RZ, RZ, -R67 ;  /* 0x000000ffff43d224 */ /* 0x000fe200078e0a43 */
[----:B------:R-:W-:Y:S01]  /*1b60*/  ISETP.GE.AND P4, PT, R12, RZ, PT ;  /* 0x000000ff0c00720c */ /* 0x000fe20003f86270 */
[----:B------:R-:W-:Y:S01]  /*1b70*/  IMAD.MOV R7, RZ, RZ, -R7 ;  /* 0x000000ffff077224 */ /* 0x000fe200078e0a07 */
[----:B------:R-:W-:Y:S01]  /*1b80*/  IABS R85, R11 ;  /* 0x0000000b00557213 */ /* 0x000fe20000000000 */
[--C-:B------:R-:W-:Y:S01]  /*1b90*/  @!P0 IMAD.IADD R73, R73, 0x1, -R0.reuse ;  /* 0x0000000149498824 */ /* 0x100fe200078e0a00 */
[C---:B------:R-:W-:Y:S01]  /*1ba0*/  ISETP.GT.U32.AND P0, PT, R0.reuse, R71, PT ;  /* 0x000000470000720c */ /* 0x040fe20003f04070 */
[----:B------:R-:W-:Y:S01]  /*1bb0*/  @!P6 IMAD.IADD R75, R75, 0x1, -R0 ;  /* 0x000000014b4be824 */ /* 0x000fe200078e0a00 */
[C---:B------:R-:W-:Y:S01]  /*1bc0*/  ISETP.GT.U32.AND P6, PT, R0.reuse, R79, PT ;  /* 0x0000004f0000720c */ /* 0x040fe20003fc4070 */
[----:B------:R-:W-:Y:S01]  /*1bd0*/  IMAD.HI.U32 R6, R5, R77, RZ ;  /* 0x0000004d05067227 */ /* 0x000fe200078e00ff */
[----:B------:R-:W-:-:S02]  /*1be0*/  ISETP.GT.U32.AND P5, PT, R0, R73, PT ;  /* 0x000000490000720c */ /* 0x000fc40003fa4070 */
[----:B------:R-:W-:Y:S01]  /*1bf0*/  LOP3.LUT R12, R4, 0x50, RZ, 0xfc, !PT ;  /* 0x00000050040c7812 */ /* 0x000fe200078efcff */
[C---:B------:R-:W-:Y:S02]  /*1c00*/  IMAD R81, R0.reuse, R7, R81 ;  /* 0x0000000700517224 */ /* 0x040fe400078e0251 */
[----:B------:R-:W-:Y:S01]  /*1c10*/  IMAD.MOV R6, RZ, RZ, -R6 ;  /* 0x000000ffff067224 */ /* 0x000fe200078e0a06 */
[----:B------:R-:W-:Y:S01]  /*1c20*/  IABS R127, R12 ;  /* 0x0000000c007f7213 */ /* 0x000fe20000000000 */
[----:B------:R-:W-:Y:S01]  /*1c30*/  @!P2 IMAD.MOV R69, RZ, RZ, -R69 ;  /* 0x000000ffff45a224 */ /* 0x000fe200078e0a45 */
[C---:B------:R-:W-:Y:S01]  /*1c40*/  ISETP.GT.U32.AND P2, PT, R0.reuse, R75, PT ;  /* 0x0000004b0000720c */ /* 0x040fe20003f44070 */
[--C-:B------:R-:W-:Y:S01]  /*1c50*/  @!P0 IMAD.IADD R71, R71, 0x1, -R0.reuse ;  /* 0x0000000147478824 */ /* 0x100fe200078e0a00 */
[----:B------:R-:W-:Y:S01]  /*1c60*/  ISETP.GE.AND P0, PT, R9, RZ, PT ;  /* 0x000000ff0900720c */ /* 0x000fe20003f06270 */
[----:B------:R-:W-:Y:S01]  /*1c70*/  @!P6 IMAD.IADD R79, R79, 0x1, -R0 ;  /* 0x000000014f4fe824 */ /* 0x000fe200078e0a00 */
[C---:B------:R-:W-:Y:S01]  /*1c80*/  ISETP.GT.U32.AND P6, PT, R0.reuse, R81, PT ;  /* 0x000000510000720c */ /* 0x040fe20003fc4070 */
[----:B------:R-:W-:Y:S01]  /*1c90*/  IMAD R77, R0, R6, R77 ;  /* 0x00000006004d7224 */ /* 0x000fe200078e024d */
[----:B------:R-:W-:Y:S01]  /*1ca0*/  @!P3 IADD3 R71, -R71, RZ, RZ ;  /* 0x000000ff4747b210 */ /* 0x000fe20007ffe1ff */
[----:B------:R-:W-:Y:S01]  /*1cb0*/  IMAD.HI.U32 R6, R5, R83, RZ ;  /* 0x0000005305067227 */ /* 0x000fe200078e00ff */
[----:B------:R-:W-:-:S03]  /*1cc0*/  LOP3.LUT R9, R4, 0x48, RZ, 0xfc, !PT ;  /* 0x0000004804097812 */ /* 0x000fc600078efcff */
[----:B------:R-:W-:Y:S01]  /*1cd0*/  @!P5 IMAD.IADD R73, R73, 0x1, -R0 ;  /* 0x000000014949d824 */ /* 0x000fe200078e0a00 */
[----:B------:R-:W-:Y:S01]  /*1ce0*/  ISETP.GE.AND P5, PT, R10, RZ, PT ;  /* 0x000000ff0a00720c */ /* 0x000fe20003fa6270 */
[----:B------:R-:W-:Y:S01]  /*1cf0*/  IMAD.HI.U32 R7, R5, R85, RZ ;  /* 0x0000005505077227 */ /* 0x000fe200078e00ff */
[----:B------:R-:W-:Y:S02]  /*1d00*/  IABS R97, R9 ;  /* 0x0000000900617213 */ /* 0x000fe40000000000 */
[----:B------:R-:W-:Y:S01]  /*1d10*/  LOP3.LUT R10, R4, 0x4c, RZ, 0xfc, !PT ;  /* 0x0000004c040a7812 */ /* 0x000fe200078efcff */
[----:B------:R-:W-:Y:S02]  /*1d20*/  IMAD.MOV R6, RZ, RZ, -R6 ;  /* 0x000000ffff067224 */ /* 0x000fe400078e0a06 */
[----:B------:R-:W-:Y:S01]  /*1d30*/  @!P1 IMAD.MOV R65, RZ, RZ, -R65 ;  /* 0x000000ffff419224 */ /* 0x000fe200078e0a41 */
[C---:B------:R-:W-:Y:S01]  /*1d40*/  ISETP.GT.U32.AND P1, PT, R0.reuse, R77, PT ;  /* 0x0000004d0000720c */ /* 0x040fe20003f24070 */
[----:B------:R-:W-:Y:S01]  /*1d50*/  IMAD.MOV R7, RZ, RZ, -R7 ;  /* 0x000000ffff077224 */ /* 0x000fe200078e0a07 */
[----:B------:R-:W-:Y:S01]  /*1d60*/  IABS R119, R10 ;  /* 0x0000000a00777213 */ /* 0x000fe20000000000 */
[----:B------:R-:W-:Y:S01]  /*1d70*/  IMAD R83, R0, R6, R83 ;  /* 0x0000000600537224 */ /* 0x000fe200078e0253 */
[----:B------:R-:W-:Y:S01]  /*1d80*/  LOP3.LUT R6, R4, 0x3e, RZ, 0xfc, !PT ;  /* 0x0000003e04067812 */ /* 0x000fe200078efcff */
[--C-:B------:R-:W-:Y:S01]  /*1d90*/  @!P2 IMAD.IADD R75, R75, 0x1, -R0.reuse ;  /* 0x000000014b4ba824 */ /* 0x100fe200078e0a00 */
[----:B------:R-:W-:Y:S01]  /*1da0*/  ISETP.GE.AND P2, PT, R13, RZ, PT ;  /* 0x000000ff0d00720c */ /* 0x000fe20003f46270 */
[--C-:B------:R-:W-:Y:S01]  /*1db0*/  @!P6 IMAD.IADD R81, R81, 0x1, -R0.reuse ;  /* 0x000000015151e824 */ /* 0x100fe200078e0a00 */
[----:B------:R-:W-:Y:S01]  /*1dc0*/  IABS R87, R6 ;  /* 0x0000000600577213 */ /* 0x000fe20000000000 */
[----:B------:R-:W-:Y:S01]  /*1dd0*/  IMAD R85, R0, R7, R85 ;  /* 0x0000000700557224 */ /* 0x000fe200078e0255 */
[----:B------:R-:W-:Y:S01]  /*1de0*/  LOP3.LUT R7, R4, 0x40, RZ, 0xfc, !PT ;  /* 0x0000004004077812 */ /* 0x000fe200078efcff */
[----:B------:R-:W-:Y:S01]  /*1df0*/  @!P0 IMAD.MOV R73, RZ, RZ, -R73 ;  /* 0x000000ffff498224 */ /* 0x000fe200078e0a49 */
[C---:B------:R-:W-:Y:S01]  /*1e00*/  ISETP.GT.U32.AND P0, PT, R0.reuse, R83, PT ;  /* 0x000000530000720c */ /* 0x040fe20003f04070 */
[----:B------:R-:W-:Y:S01]  /*1e10*/  @!P4 IMAD.MOV R79, RZ, RZ, -R79 ;  /* 0x000000ffff4fc224 */ /* 0x000fe200078e0a4f */
[C---:B------:R-:W-:Y:S01]  /*1e20*/  ISETP.GT.U32.AND P4, PT, R0.reuse, R81, PT ;  /* 0x000000510000720c */ /* 0x040fe20003f84070 */
[----:B------:R-:W-:Y:S01]  /*1e30*/  @!P5 IMAD.MOV R75, RZ, RZ, -R75 ;  /* 0x000000ffff4bd224 */ /* 0x000fe200078e0a4b */
[----:B------:R-:W-:Y:S01]  /*1e40*/  ISETP.GT.U32.AND P5, PT, R0, R85, PT ;  /* 0x000000550000720c */ /* 0x000fe20003fa4070 */
[----:B------:R-:W-:Y:S01]  /*1e50*/  @!P1 IMAD.IADD R77, R77, 0x1, -R0 ;  /* 0x000000014d4d9824 */ /* 0x000fe200078e0a00 */
[----:B------:R-:W-:-:S02]  /*1e60*/  IABS R89, R7 ;  /* 0x0000000700597213 */ /* 0x000fc40000000000 */
[----:B------:R-:W-:Y:S02]  /*1e70*/  ISETP.GE.AND P6, PT, R8, RZ, PT ;  /* 0x000000ff0800720c */ /* 0x000fe40003fc6270 */
[----:B------:R-:W-:Y:S02]  /*1e80*/  ISETP.GT.U32.AND P3, PT, R0, R77, PT ;  /* 0x0000004d0000720c */ /* 0x000fe40003f64070 */
[----:B------:R-:W-:Y:S01]  /*1e90*/  ISETP.GE.AND P1, PT, R14, RZ, PT ;  /* 0x000000ff0e00720c */ /* 0x000fe20003f26270 */
[--C-:B------:R-:W-:Y:S01]  /*1ea0*/  @!P0 IMAD.IADD R83, R83, 0x1, -R0.reuse ;  /* 0x0000000153538824 */ /* 0x100fe200078e0a00 */
[----:B------:R-:W-:Y:S01]  /*1eb0*/  ISETP.GE.AND P0, PT, R7, RZ, PT ;  /* 0x000000ff0700720c */ /* 0x000fe20003f06270 */
[--C-:B------:R-:W-:Y:S01]  /*1ec0*/  @!P4 IMAD.IADD R81, R81, 0x1, -R0.reuse ;  /* 0x000000015151c824 */ /* 0x100fe200078e0a00 */
[----:B------:R-:W-:Y:S01]  /*1ed0*/  ISETP.GE.AND P4, PT, R6, RZ, PT ;  /* 0x000000ff0600720c */ /* 0x000fe20003f86270 */
[----:B------:R-:W-:Y:S01]  /*1ee0*/  @!P5 IMAD.IADD R85, R85, 0x1, -R0 ;  /* 0x000000015555d824 */ /* 0x000fe200078e0a00 */
[----:B------:R-:W-:Y:S01]  /*1ef0*/  ISETP.GT.U32.AND P5, PT, R0, R83, PT ;  /* 0x000000530000720c */ /* 0x000fe20003fa4070 */
[----:B------:R-:W-:Y:S01]  /*1f00*/  IMAD.HI.U32 R6, R5, R87, RZ ;  /* 0x0000005705067227 */ /* 0x000fe200078e00ff */
[----:B------:R-:W-:-:S02]  /*1f10*/  LOP3.LUT R8, R4, 0x42, RZ, 0xfc, !PT ;  /* 0x0000004204087812 */ /* 0x000fc400078efcff */
[----:B------:R-:W-:Y:S01]  /*1f20*/  LOP3.LUT R14, R4, 0x8c, RZ, 0xfc, !PT ;  /* 0x0000008c040e7812 */ /* 0x000fe200078efcff */
[----:B------:R-:W-:Y:S01]  /*1f30*/  IMAD.MOV R6, RZ, RZ, -R6 ;  /* 0x000000ffff067224 */ /* 0x000fe200078e0a06 */
[----:B------:R-:W-:Y:S01]  /*1f40*/  IABS R93, R8 ;  /* 0x00000008005d7213 */ /* 0x000fe20000000000 */
[--C-:B------:R-:W-:Y:S01]  /*1f50*/  @!P3 IMAD.IADD R77, R77, 0x1, -R0.reuse ;  /* 0x000000014d4db824 */ /* 0x100fe200078e0a00 */
[----:B------:R-:W-:Y:S01]  /*1f60*/  ISETP.GE.AND P3, PT, R11, RZ, PT ;  /* 0x000000ff0b00720c */ /* 0x000fe20003f66270 */
[----:B------:R-:W-:Y:S01]  /*1f70*/  IMAD R87, R0, R6, R87 ;  /* 0x0000000600577224 */ /* 0x000fe200078e0257 */
[C---:B------:R-:W-:Y:S01]  /*1f80*/  LOP3.LUT R6, R4.reuse, 0x44, RZ, 0xfc, !PT ;  /* 0x0000004404067812 */ /* 0x040fe200078efcff */
[----:B------:R-:W-:Y:S01]  /*1f90*/  IMAD.HI.U32 R7, R5, R89, RZ ;  /* 0x0000005905077227 */ /* 0x000fe200078e00ff */
[----:B------:R-:W-:Y:S02]  /*1fa0*/  LOP3.LUT R11, R4, 0x4e, RZ, 0xfc, !PT ;  /* 0x0000004e040b7812 */ /* 0x000fe400078efcff */
[----:B------:R-:W-:Y:S01]  /*1fb0*/  IABS R91, R6 ;  /* 0x00000006005b7213 */ /* 0x000fe20000000000 */
[----:B------:R-:W-:Y:S01]  /*1fc0*/  @!P2 IMAD.MOV R77, RZ, RZ, -R77 ;  /* 0x000000ffff4da224 */ /* 0x000fe200078e0a4d */
[C---:B------:R-:W-:Y:S01]  /*1fd0*/  ISETP.GT.U32.AND P2, PT, R0.reuse, R85, PT ;  /* 0x000000550000720c */ /* 0x040fe20003f44070 */
[----:B------:R-:W-:Y:S01]  /*1fe0*/  @!P5 IMAD.IADD R83, R83, 0x1, -R0 ;  /* 0x000000015353d824 */ /* 0x000fe200078e0a00 */
[----:B------:R-:W-:Y:S01]  /*1ff0*/  ISETP.GT.U32.AND P5, PT, R0, R87, PT ;  /* 0x000000570000720c */ /* 0x000fe20003fa4070 */
[----:B------:R-:W-:Y:S01]  /*2000*/  IMAD.MOV R7, RZ, RZ, -R7 ;  /* 0x000000ffff077224 */ /* 0x000fe200078e0a07 */
[----:B------:R-:W-:Y:S01]  /*2010*/  IABS R121, R11 ;  /* 0x0000000b00797213 */ /* 0x000fe20000000000 */
[----:B------:R-:W-:Y:S01]  /*2020*/  @!P6 IMAD.MOV R83, RZ, RZ, -R83 ;  /* 0x000000ffff53e224 */ /* 0x000fe200078e0a53 */
[----:B------:R-:W-:Y:S01]  /*2030*/  LOP3.LUT R13, R4, 0x8a, RZ, 0xfc, !PT ;  /* 0x0000008a040d7812 */ /* 0x000fe200078efcff */
[----:B------:R-:W-:Y:S01]  /*2040*/  IMAD R89, R0, R7, R89 ;  /* 0x0000000700597224 */ /* 0x000fe200078e0259 */
[----:B------:R-:W-:Y:S01]  /*2050*/  IABS R185, R14 ;  /* 0x0000000e00b97213 */ /* 0x000fe20000000000 */
[----:B------:R-:W-:Y:S01]  /*2060*/  @!P1 IMAD.MOV R81, RZ, RZ, -R81 ;  /* 0x000000ffff519224 */ /* 0x000fe200078e0a51 */
[----:B------:R-:W-:-:S02]  /*2070*/  ISETP.GE.AND P1, PT, R8, RZ, PT ;  /* 0x000000ff0800720c */ /* 0x000fc40003f26270 */
[----:B------:R-:W-:Y:S01]  /*2080*/  ISETP.GT.U32.AND P6, PT, R0, R89, PT ;  /* 0x000000590000720c */ /* 0x000fe20003fc4070 */
[--C-:B------:R-:W-:Y:S01]  /*2090*/  @!P2 IMAD.IADD R85, R85, 0x1, -R0.reuse ;  /* 0x000000015555a824 */ /* 0x100fe200078e0a00 */
[----:B------:R-:W-:Y:S01]  /*20a0*/  ISETP.GE.AND P2, PT, R6, RZ, PT ;  /* 0x000000ff0600720c */ /* 0x000fe20003f46270 */
[----:B------:R-:W-:Y:S01]  /*20b0*/  @!P5 IMAD.IADD R87, R87, 0x1, -R0 ;  /* 0x000000015757d824 */ /* 0x000fe200078e0a00 */
[----:B------:R-:W-:Y:S01]  /*20c0*/  LOP3.LUT R8, R4, 0x46, RZ, 0xfc, !PT ;  /* 0x0000004604087812 */ /* 0x000fe200078efcff */
[C---:B------:R-:W-:Y:S01]  /*20d0*/  IMAD.HI.U32 R6, R5.reuse, R93, RZ ;  /* 0x0000005d05067227 */ /* 0x040fe200078e00ff */
[----:B------:R-:W-:Y:S02]  /*20e0*/  IABS R181, R13 ;  /* 0x0000000d00b57213 */ /* 0x000fe40000000000 */
[----:B------:R-:W-:Y:S01]  /*20f0*/  ISETP.GT.U32.AND P5, PT, R0, R87, PT ;  /* 0x000000570000720c */ /* 0x000fe20003fa4070 */
[----:B------:R-:W-:Y:S01]  /*2100*/  IMAD.MOV R7, RZ, RZ, -R6 ;  /* 0x000000ffff077224 */ /* 0x000fe200078e0a06 */
[----:B------:R-:W-:Y:S01]  /*2110*/  IABS R95, R8 ;  /* 0x00000008005f7213 */ /* 0x000fe20000000000 */
[----:B------:R-:W-:-:S02]  /*2120*/  IMAD.HI.U32 R6, R5, R91, RZ ;  /* 0x0000005b05067227 */ /* 0x000fc400078e00ff */
[----:B------:R-:W-:Y:S02]  /*2130*/  @!P6 IADD3 R89, R89, -R0, RZ ;  /* 0x800000005959e210 */ /* 0x000fe40007ffe0ff */
[----:B------:R-:W-:Y:S02]  /*2140*/  IMAD.MOV R6, RZ, RZ, -R6 ;  /* 0x000000ffff067224 */ /* 0x000fe400078e0a06 */
[C---:B------:R-:W-:Y:S01]  /*2150*/  IMAD R93, R0.reuse, R7, R93 ;  /* 0x00000007005d7224 */ /* 0x040fe200078e025d */
[C---:B------:R-:W-:Y:S01]  /*2160*/  ISETP.GT.U32.AND P6, PT, R0.reuse, R89, PT ;  /* 0x000000590000720c */ /* 0x040fe20003fc4070 */
[----:B------:R-:W-:Y:S02]  /*2170*/  IMAD R91, R0, R6, R91 ;  /* 0x00000006005b7224 */ /* 0x000fe400078e025b */
[----:B------:R-:W-:-:S04]  /*2180*/  IMAD.HI.U32 R6, R5, R95, RZ ;  /* 0x0000005f05067227 */ /* 0x000fc800078e00ff */
[----:B------:R-:W-:Y:S01]  /*2190*/  @!P5 IMAD.IADD R87, R87, 0x1, -R0 ;  /* 0x000000015757d824 */ /* 0x000fe200078e0a00 */
[----:B------:R-:W-:Y:S01]  /*21a0*/  ISETP.GT.U32.AND P5, PT, R0, R93, PT ;  /* 0x0000005d0000720c */ /* 0x000fe20003fa4070 */
[----:B------:R-:W-:-:S04]  /*21b0*/  IMAD.HI.U32 R7, R5, R97, RZ ;  /* 0x0000006105077227 */ /* 0x000fc800078e00ff */
[----:B------:R-:W-:Y:S02]  /*21c0*/  IMAD.MOV R6, RZ, RZ, -R6 ;  /* 0x000000ffff067224 */ /* 0x000fe400078e0a06 */
[----:B------:R-:W-:Y:S02]  /*21d0*/  IMAD.MOV R7, RZ, RZ, -R7 ;  /* 0x000000ffff077224 */ /* 0x000fe400078e0a07 */
[----:B------:R-:W-:Y:S02]  /*21e0*/  IMAD R95, R0, R6, R95 ;  /* 0x00000006005f7224 */ /* 0x000fe400078e025f */
[----:B------:R-:W-:Y:S01]  /*21f0*/  @!P3 IMAD.MOV R85, RZ, RZ, -R85 ;  /* 0x000000ffff55b224 */ /* 0x000fe200078e0a55 */
[----:B------:R-:W-:Y:S01]  /*2200*/  ISETP.GE.AND P3, PT, R8, RZ, PT ;  /* 0x000000ff0800720c */ /* 0x000fe20003f66270 */
[----:B------:R-:W-:Y:S01]  /*2210*/  IMAD R97, R0, R7, R97 ;  /* 0x0000000700617224 */ /* 0x000fe200078e0261 */
[----:B------:R-:W-:Y:S01]  /*2220*/  LOP3.LUT R8, R4, 0x4a, RZ, 0xfc, !PT ;  /* 0x0000004a04087812 */ /* 0x000fe200078efcff */
[--C-:B------:R-:W-:Y:S01]  /*2230*/  @!P6 IMAD.IADD R89, R89, 0x1, -R0.reuse ;  /* 0x000000015959e824 */ /* 0x100fe200078e0a00 */
[C---:B------:R-:W-:Y:S01]  /*2240*/  ISETP.GT.U32.AND P6, PT, R0.reuse, R95, PT ;  /* 0x0000005f0000720c */ /* 0x040fe20003fc4070 */
[----:B------:R-:W-:Y:S01]  /*2250*/  @!P5 IMAD.IADD R93, R93, 0x1, -R0 ;  /* 0x000000015d5dd824 */ /* 0x000fe200078e0a00 */
[C---:B------:R-:W-:Y:S01]  /*2260*/  ISETP.GT.U32.AND P5, PT, R0.reuse, R97, PT ;  /* 0x000000610000720c */ /* 0x040fe20003fa4070 */
[----:B------:R-:W-:Y:S01]  /*2270*/  @!P4 IMAD.MOV R87, RZ, RZ, -R87 ;  /* 0x000000ffff57c224 */ /* 0x000fe200078e0a57 */
[----:B------:R-:W-:Y:S01]  /*2280*/  IABS R117, R8 ;  /* 0x0000000800757213 */ /* 0x000fe20000000000 */
[----:B------:R-:W-:Y:S01]  /*2290*/  @!P0 IMAD.MOV R89, RZ, RZ, -R89 ;  /* 0x000000ffff598224 */ /* 0x000fe200078e0a59 */
[----:B------:R-:W-:Y:S01]  /*22a0*/  ISETP.GT.U32.AND P4, PT, R0, R91, PT ;  /* 0x0000005b0000720c */ /* 0x000fe20003f84070 */
[----:B------:R-:W-:-:S04]  /*22b0*/  IMAD.HI.U32 R7, R5, R127, RZ ;  /* 0x0000007f05077227 */ /* 0x000fc800078e00ff */
[----:B------:R-:W-:-:S04]  /*22c0*/  IMAD.HI.U32 R6, R5, R117, RZ ;  /* 0x0000007505067227 */ /* 0x000fc800078e00ff */
[----:B------:R-:W-:Y:S02]  /*22d0*/  @!P6 IMAD.IADD R95, R95, 0x1, -R0 ;  /* 0x000000015f5fe824 */ /* 0x000fe400078e0a00 */
[----:B------:R-:W-:Y:S02]  /*22e0*/  IMAD.MOV R6, RZ, RZ, -R6 ;  /* 0x000000ffff067224 */ /* 0x000fe400078e0a06 */
[----:B------:R-:W-:Y:S01]  /*22f0*/  @!P5 IMAD.IADD R97, R97, 0x1, -R0 ;  /* 0x000000016161d824 */ /* 0x000fe200078e0a00 */
[C---:B------:R-:W-:Y:S01]  /*2300*/  ISETP.GT.U32.AND P5, PT, R0.reuse, R95, PT ;  /* 0x0000005f0000720c */ /* 0x040fe20003fa4070 */
[C---:B------:R-:W-:Y:S02]  /*2310*/  IMAD R117, R0.reuse, R6, R117 ;  /* 0x0000000600757224 */ /* 0x040fe400078e0275 */
[----:B------:R-:W-:Y:S01]  /*2320*/  IMAD.HI.U32 R6, R5, R119, RZ ;  /* 0x0000007705067227 */ /* 0x000fe200078e00ff */
[----:B------:R-:W-:-:S03]  /*2330*/  ISETP.GT.U32.AND P0, PT, R0, R97, PT ;  /* 0x000000610000720c */ /* 0x000fc60003f04070 */
[----:B------:R-:W-:Y:S01]  /*2340*/  @!P4 IMAD.IADD R91, R91, 0x1, -R0 ;  /* 0x000000015b5bc824 */ /* 0x000fe200078e0a00 */
[C---:B------:R-:W-:Y:S01]  /*2350*/  ISETP.GT.U32.AND P4, PT, R0.reuse, R93, PT ;  /* 0x0000005d0000720c */ /* 0x040fe20003f84070 */
[----:B------:R-:W-:Y:S02]  /*2360*/  IMAD.MOV R6, RZ, RZ, -R6 ;  /* 0x000000ffff067224 */ /* 0x000fe400078e0a06 */
[----:B------:R-:W-:Y:S01]  /*2370*/  IMAD.MOV R7, RZ, RZ, -R7 ;  /* 0x000000ffff077224 */ /* 0x000fe200078e0a07 */
[C---:B------:R-:W-:Y:S01]  /*2380*/  ISETP.GT.U32.AND P6, PT, R0.reuse, R91, PT ;  /* 0x0000005b0000720c */ /* 0x040fe20003fc4070 */
[C---:B------:R-:W-:Y:S02]  /*2390*/  IMAD R119, R0.reuse, R6, R119 ;  /* 0x0000000600777224 */ /* 0x040fe400078e0277 */
[----:B------:R-:W-:Y:S02]  /*23a0*/  @!P5 IMAD.IADD R95, R95, 0x1, -R0 ;  /* 0x000000015f5fd824 */ /* 0x000fe400078e0a00 */
[----:B------:R-:W-:Y:S01]  /*23b0*/  IMAD.HI.U32 R6, R5, R121, RZ ;  /* 0x0000007905067227 */ /* 0x000fe200078e00ff */
[----:B------:R-:W-:-:S03]  /*23c0*/  ISETP.GT.U32.AND P5, PT, R0, R119, PT ;  /* 0x000000770000720c */ /* 0x000fc60003fa4070 */
[----:B------:R-:W-:Y:S02]  /*23d0*/  IMAD.MOV R6, RZ, RZ, -R6 ;  /* 0x000000ffff067224 */ /* 0x000fe400078e0a06 */
[--C-:B------:R-:W-:Y:S01]  /*23e0*/  @!P4 IMAD.IADD R93, R93, 0x1, -R0.reuse ;  /* 0x000000015d5dc824 */ /* 0x100fe200078e0a00 */
[C---:B------:R-:W-:Y:S01]  /*23f0*/  ISETP.GT.U32.AND P4, PT, R0.reuse, R117, PT ;  /* 0x000000750000720c */ /* 0x040fe20003f84070 */
[--C-:B------:R-:W-:Y:S01]  /*2400*/  @!P6 IMAD.IADD R91, R91, 0x1, -R0.reuse ;  /* 0x000000015b5be824 */ /* 0x100fe200078e0a00 */
[----:B------:R-:W-:Y:S01]  /*2410*/  ISETP.GE.AND P6, PT, R9, RZ, PT ;  /* 0x000000ff0900720c */ /* 0x000fe20003fc6270 */
[----:B------:R-:W-:Y:S01]  /*2420*/  IMAD R121, R0, R6, R121 ;  /* 0x0000000600797224 */ /* 0x000fe200078e0279 */
[----:B------:R-:W-:Y:S01]  /*2430*/  LOP3.LUT R9, R4, 0x52, RZ, 0xfc, !PT ;  /* 0x0000005204097812 */ /* 0x000fe200078efcff */
[--C-:B------:R-:W-:Y:S01]  /*2440*/  @!P0 IMAD.IADD R97, R97, 0x1, -R0.reuse ;  /* 0x0000000161618824 */ /* 0x100fe200078e0a00 */
[----:B------:R-:W-:Y:S01]  /*2450*/  ISETP.GE.AND P0, PT, R8, RZ, PT ;  /* 0x000000ff0800720c */ /* 0x000fe20003f06270 */
[----:B------:R-:W-:Y:S01]  /*2460*/  @!P5 IMAD.IADD R119, R119, 0x1, -R0 ;  /* 0x000000017777d824 */ /* 0x000fe200078e0a00 */
[----:B------:R-:W-:Y:S01]  /*2470*/  IABS R125, R9 ;  /* 0x00000009007d7213 */ /* 0x000fe20000000000 */
[----:B------:R-:W-:Y:S01]  /*2480*/  IMAD R127, R0, R7, R127 ;  /* 0x00000007007f7224 */ /* 0x000fe200078e027f */
[----:B------:R-:W-:Y:S01]  /*2490*/  LOP3.LUT R8, R4, 0x54, RZ, 0xfc, !PT ;  /* 0x0000005404087812 */ /* 0x000fe200078efcff */
[----:B------:R-:W-:Y:S01]  /*24a0*/  @!P1 IMAD.MOV R93, RZ, RZ, -R93 ;  /* 0x000000ffff5d9224 */ /* 0x000fe200078e0a5d */
[----:B------:R-:W-:Y:S01]  /*24b0*/  ISETP.GT.U32.AND P5, PT, R0, R119, PT ;  /* 0x000000770000720c */ /* 0x000fe20003fa4070 */
[----:B------:R-:W-:Y:S01]  /*24c0*/  IMAD.HI.U32 R6, R5, R125, RZ ;  /* 0x0000007d05067227 */ /* 0x000fe200078e00ff */
[----:B------:R-:W-:-:S02]  /*24d0*/  @!P4 IADD3 R117, R117, -R0, RZ ;  /* 0x800000007575c210 */ /* 0x000fc40007ffe0ff */
[----:B------:R-:W-:Y:S01]  /*24e0*/  ISETP.GE.AND P4, PT, R10, RZ, PT ;  /* 0x000000ff0a00720c */ /* 0x000fe20003f86270 */
[----:B------:R-:W-:Y:S01]  /*24f0*/  IMAD.MOV R6, RZ, RZ, -R6 ;  /* 0x000000ffff067224 */ /* 0x000fe200078e0a06 */
[C---:B------:R-:W-:Y:S01]  /*2500*/  ISETP.GT.U32.AND P1, PT, R0.reuse, R117, PT ;  /* 0x000000750000720c */ /* 0x040fe20003f24070 */
[----:B------:R-:W-:Y:S01]  /*2510*/  @!P6 IMAD.MOV R97, RZ, RZ, -R97 ;  /* 0x000000ffff61e224 */ /* 0x000fe200078e0a61 */
[----:B------:R-:W-:Y:S01]  /*2520*/  IABS R123, R8 ;  /* 0x00000008007b7213 */ /* 0x000fe20000000000 */
[C---:B------:R-:W-:Y:S01]  /*2530*/  IMAD R125, R0.reuse, R6, R125 ;  /* 0x00000006007d7224 */ /* 0x040fe200078e027d */
[----:B------:R-:W-:Y:S01]  /*2540*/  ISETP.GT.U32.AND P6, PT, R0, R127, PT ;  /* 0x0000007f0000720c */ /* 0x000fe20003fc4070 */
[----:B------:R-:W-:Y:S01]  /*2550*/  @!P2 IMAD.MOV R91, RZ, RZ, -R91 ;  /* 0x000000ffff5ba224 */ /* 0x000fe200078e0a5b */
[----:B------:R-:W-:Y:S01]  /*2560*/  LOP3.LUT R10, R4, 0x56, RZ, 0xfc, !PT ;  /* 0x00000056040a7812 */ /* 0x000fe200078efcff */
[----:B------:R-:W-:Y:S01]  /*2570*/  @!P5 IMAD.IADD R119, R119, 0x1, -R0 ;  /* 0x000000017777d824 */ /* 0x000fe200078e0a00 */
[----:B------:R-:W-:Y:S01]  /*2580*/  ISETP.GT.U32.AND P5, PT, R0, R125, PT ;  /* 0x0000007d0000720c */ /* 0x000fe20003fa4070 */
[----:B------:R-:W-:Y:S01]  /*2590*/  IMAD.HI.U32 R6, R5, R123, RZ ;  /* 0x0000007b05067227 */ /* 0x000fe200078e00ff */
[----:B------:R-:W-:-:S02]  /*25a0*/  IABS R129, R10 ;  /* 0x0000000a00817213 */ /* 0x000fc40000000000 */
[----:B------:R-:W-:Y:S01]  /*25b0*/  ISETP.GT.U32.AND P2, PT, R0, R121, PT ;  /* 0x000000790000720c */ /* 0x000fe20003f44070 */
[----:B------:R-:W-:Y:S02]  /*25c0*/  IMAD.MOV R7, RZ, RZ, -R6 ;  /* 0x000000ffff077224 */ /* 0x000fe400078e0a06 */
[----:B------:R-:W-:-:S04]  /*25d0*/  IMAD.HI.U32 R6, R5, R129, RZ ;  /* 0x0000008105067227 */ /* 0x000fc800078e00ff */
[--C-:B------:R-:W-:Y:S01]  /*25e0*/  @!P1 IMAD.IADD R117, R117, 0x1, -R0.reuse ;  /* 0x0000000175759824 */ /* 0x100fe200078e0a00 */
[----:B------:R-:W-:Y:S01]  /*25f0*/  ISETP.GE.AND P1, PT, R12, RZ, PT ;  /* 0x000000ff0c00720c */ /* 0x000fe20003f26270 */
[--C-:B------:R-:W-:Y:S01]  /*2600*/  @!P5 IMAD.IADD R125, R125, 0x1, -R0.reuse ;  /* 0x000000017d7dd824 */ /* 0x100fe200078e0a00 */
[----:B------:R-:W-:Y:S01]  /*2610*/  LOP3.LUT R12, R4, 0x88, RZ, 0xfc, !PT ;  /* 0x00000088040c7812 */ /* 0x000fe200078efcff */
[----:B------:R-:W-:Y:S02]  /*2620*/  @!P6 IMAD.IADD R127, R127, 0x1, -R0 ;  /* 0x000000017f7fe824 */ /* 0x000fe400078e0a00 */
[----:B------:R-:W-:Y:S01]  /*2630*/  IMAD.MOV R6, RZ, RZ, -R6 ;  /* 0x000000ffff067224 */ /* 0x000fe200078e0a06 */
[C---:B------:R-:W-:Y:S01]  /*2640*/  ISETP.GT.U32.AND P5, PT, R0.reuse, R125, PT ;  /* 0x0000007d0000720c */ /* 0x040fe20003fa4070 */
[----:B------:R-:W-:Y:S01]  /*2650*/  @!P0 IMAD.MOV R117, RZ, RZ, -R117 ;  /* 0x000000ffff758224 */ /* 0x000fe200078e0a75 */
[C---:B------:R-:W-:Y:S01]  /*2660*/  ISETP.GT.U32.AND P0, PT, R0.reuse, R127, PT ;  /* 0x0000007f0000720c */ /* 0x040fe20003f04070 */
[----:B------:R-:W-:Y:S01]  /*2670*/  IMAD R129, R0, R6, R129 ;  /* 0x0000000600817224 */ /* 0x000fe200078e0281 */
[----:B------:R-:W-:Y:S01]  /*2680*/  IABS R171, R12 ;  /* 0x0000000c00ab7213 */ /* 0x000fe20000000000 */
[--C-:B------:R-:W-:Y:S01]  /*2690*/  @!P2 IMAD.IADD R121, R121, 0x1, -R0.reuse ;  /* 0x000000017979a824 */ /* 0x100fe200078e0a00 */
[----:B------:R-:W-:Y:S01]  /*26a0*/  ISETP.GE.AND P2, PT, R9, RZ, PT ;  /* 0x000000ff0900720c */ /* 0x000fe20003f46270 */
[----:B------:R-:W-:Y:S01]  /*26b0*/  @!P3 IMAD.MOV R95, RZ, RZ, -R95 ;  /* 0x000000ffff5fb224 */ /* 0x000fe200078e0a5f */
[----:B------:R-:W-:Y:S01]  /*26c0*/  LOP3.LUT R9, R4, 0x58, RZ, 0xfc, !PT ;  /* 0x0000005804097812 */ /* 0x000fe200078efcff */
[C---:B------:R-:W-:Y:S01]  /*26d0*/  IMAD R123, R0.reuse, R7, R123 ;  /* 0x00000007007b7224 */ /* 0x040fe200078e027b */
[----:B------:R-:W-:Y:S01]  /*26e0*/  ISETP.GE.AND P3, PT, R11, RZ, PT ;  /* 0x000000ff0b00720c */ /* 0x000fe20003f66270 */
[----:B------:R-:W-:Y:S01]  /*26f0*/  @!P4 IMAD.MOV R119, RZ, RZ, -R119 ;  /* 0x000000ffff77c224 */ /* 0x000fe200078e0a77 */
[C---:B------:R-:W-:Y:S01]  /*2700*/  ISETP.GT.U32.AND P6, PT, R0.reuse, R121, PT ;  /* 0x000000790000720c */ /* 0x040fe20003fc4070 */
[--C-:B------:R-:W-:Y:S01]  /*2710*/  @!P5 IMAD.IADD R125, R125, 0x1, -R0.reuse ;  /* 0x000000017d7dd824 */ /* 0x100fe200078e0a00 */
[----:B------:R-:W-:Y:S01]  /*2720*/  ISETP.GT.U32.AND P5, PT, R0, R129, PT ;  /* 0x000000810000720c */ /* 0x000fe20003fa4070 */
[----:B------:R-:W-:Y:S01]  /*2730*/  @!P0 IMAD.IADD R127, R127, 0x1, -R0 ;  /* 0x000000017f7f8824 */ /* 0x000fe200078e0a00 */
[----:B------:R-:W-:-:S02]  /*2740*/  LOP3.LUT R11, R4, 0x5a, RZ, 0xfc, !PT ;  /* 0x0000005a040b7812 */ /* 0x000fc400078efcff */
[----:B------:R-:W-:Y:S01]  /*2750*/  IABS R131, R9 ;  /* 0x0000000900837213 */ /* 0x000fe20000000000 */
[----:B------:R-:W-:Y:S01]  /*2760*/  @!P2 IMAD.MOV R125, RZ, RZ, -R125 ;  /* 0x000000ffff7da224 */ /* 0x000fe200078e0a7d */
[----:B------:R-:W-:Y:S01]  /*2770*/  IABS R133, R11 ;  /* 0x0000000b00857213 */ /* 0x000fe20000000000 */
[----:B------:R-:W-:Y:S01]  /*2780*/  @!P1 IMAD.MOV R127, RZ, RZ, -R127 ;  /* 0x000000ffff7f9224 */ /* 0x000fe200078e0a7f */
[----:B------:R-:W-:Y:S01]  /*2790*/  ISETP.GE.AND P0, PT, R8, RZ, PT ;  /* 0x000000ff0800720c */ /* 0x000fe20003f06270 */
[----:B------:R-:W-:Y:S01]  /*27a0*/  IMAD.HI.U32 R6, R5, R131, RZ ;  /* 0x0000008305067227 */ /* 0x000fe200078e00ff */
[----:B------:R-:W-:Y:S02]  /*27b0*/  LOP3.LUT R8, R4, 0x5c, RZ, 0xfc, !PT ;  /* 0x0000005c04087812 */ /* 0x000fe400078efcff */
[----:B------:R-:W-:Y:S01]  /*27c0*/  ISETP.GE.AND P1, PT, R9, RZ, PT ;  /* 0x000000ff0900720c */ /* 0x000fe20003f26270 */
[----:B------:R-:W-:Y:S01]  /*27d0*/  IMAD.HI.U32 R7, R5, R133, RZ ;  /* 0x0000008505077227 */ /* 0x000fe200078e00ff */
[----:B------:R-:W-:-:S02]  /*27e0*/  IABS R135, R8 ;  /* 0x0000000800877213 */ /* 0x000fc40000000000 */
[----:B------:R-:W-:Y:S01]  /*27f0*/  LOP3.LUT R9, R4, 0x64, RZ, 0xfc, !PT ;  /* 0x0000006404097812 */ /* 0x000fe200078efcff */
[----:B------:R-:W-:Y:S01]  /*2800*/  @!P5 IMAD.IADD R129, R129, 0x1, -R0 ;  /* 0x000000018181d824 */ /* 0x000fe200078e0a00 */
[----:B------:R-:W-:Y:S01]  /*2810*/  IADD3 R7, -R7, RZ, RZ ;  /* 0x000000ff07077210 */ /* 0x000fe20007ffe1ff */
[----:B------:R-:W-:Y:S01]  /*2820*/  IMAD.MOV R6, RZ, RZ, -R6 ;  /* 0x000000ffff067224 */ /* 0x000fe200078e0a06 */
[----:B------:R-:W-:Y:S01]  /*2830*/  IABS R143, R9 ;  /* 0x00000009008f7213 */ /* 0x000fe20000000000 */
[----:B------:R-:W-:Y:S01]  /*2840*/  @!P6 IMAD.IADD R121, R121, 0x1, -R0 ;  /* 0x000000017979e824 */ /* 0x000fe200078e0a00 */
[C---:B------:R-:W-:Y:S01]  /*2850*/  ISETP.GT.U32.AND P6, PT, R0.reuse, R123, PT ;  /* 0x0000007b0000720c */ /* 0x040fe20003fc4070 */
[C---:B------:R-:W-:Y:S01]  /*2860*/  IMAD R131, R0.reuse, R6, R131 ;  /* 0x0000000600837224 */ /* 0x040fe200078e0283 */
[----:B------:R-:W-:Y:S01]  /*2870*/  ISETP.GT.U32.AND P4, PT, R0, R129, PT ;  /* 0x000000810000720c */ /* 0x000fe20003f84070 */
[----:B------:R-:W-:-:S04]  /*2880*/  IMAD.HI.U32 R6, R5, R135, RZ ;  /* 0x0000008705067227 */ /* 0x000fc800078e00ff */
[----:B------:R-:W-:Y:S01]  /*2890*/  IMAD R133, R0, R7, R133 ;  /* 0x0000000700857224 */ /* 0x000fe200078e0285 */
[----:B------:R-:W-:Y:S01]  /*28a0*/  LOP3.LUT R7, R4, 0x60, RZ, 0xfc, !PT ;  /* 0x0000006004077812 */ /* 0x000fe200078efcff */
[----:B------:R-:W-:Y:S02]  /*28b0*/  IMAD.MOV R6, RZ, RZ, -R6 ;  /* 0x000000ffff067224 */ /* 0x000fe400078e0a06 */
[----:B------:R-:W-:Y:S01]  /*28c0*/  @!P3 IMAD.MOV R121, RZ, RZ, -R121 ;  /* 0x000000ffff79b224 */ /* 0x000fe200078e0a79 */
[C---:B------:R-:W-:Y:S01]  /*28d0*/  ISETP.GT.U32.AND P3, PT, R0.reuse, R131, PT ;  /* 0x000000830000720c */ /* 0x040fe20003f64070 */
[C---:B------:R-:W-:Y:S01]  /*28e0*/  IMAD R135, R0.reuse, R6, R135 ;  /* 0x0000000600877224 */ /* 0x040fe200078e0287 */
[----:B------:R-:W-:Y:S01]  /*28f0*/  ISETP.GT.U32.AND P2, PT, R0, R133, PT ;  /* 0x000000850000720c */ /* 0x000fe20003f44070 */
[--C-:B------:R-:W-:Y:S01]  /*2900*/  @!P6 IMAD.IADD R123, R123, 0x1, -R0.reuse ;  /* 0x000000017b7be824 */ /* 0x100fe200078e0a00 */
[----:B------:R-:W-:Y:S01]  /*2910*/  ISETP.GE.AND P6, PT, R10, RZ, PT ;  /* 0x000000ff0a00720c */ /* 0x000fe20003fc6270 */
[----:B------:R-:W-:Y:S01]  /*2920*/  @!P4 IMAD.IADD R129, R129, 0x1, -R0 ;  /* 0x000000018181c824 */ /* 0x000fe200078e0a00 */
[----:B------:R-:W-:-:S02]  /*2930*/  ISETP.GT.U32.AND P4, PT, R0, R135, PT ;  /* 0x000000870000720c */ /* 0x000fc40003f84070 */
[----:B------:R-:W-:Y:S02]  /*2940*/  LOP3.LUT R10, R4, 0x5e, RZ, 0xfc, !PT ;  /* 0x0000005e040a7812 */ /* 0x000fe400078efcff */
[----:B------:R-:W-:Y:S02]  /*2950*/  ISETP.GT.U32.AND P5, PT, R0, R123, PT ;  /* 0x0000007b0000720c */ /* 0x000fe40003fa4070 */
[----:B------:R-:W-:Y:S01]  /*2960*/  IABS R137, R10 ;  /* 0x0000000a00897213 */ /* 0x000fe20000000000 */
[--C-:B------:R-:W-:Y:S01]  /*2970*/  @!P3 IMAD.IADD R131, R131, 0x1, -R0.reuse ;  /* 0x000000018383b824 */ /* 0x100fe200078e0a00 */
[----:B------:R-:W-:Y:S01]  /*2980*/  IABS R139, R7 ;  /* 0x00000007008b7213 */ /* 0x000fe20000000000 */
[----:B------:R-:W-:Y:S01]  /*2990*/  @!P2 IMAD.IADD R133, R133, 0x1, -R0 ;  /* 0x000000018585a824 */ /* 0x000fe200078e0a00 */
[----:B------:R-:W-:Y:S01]  /*29a0*/  ISETP.GE.AND P3, PT, R8, RZ, PT ;  /* 0x000000ff0800720c */ /* 0x000fe20003f66270 */
[----:B------:R-:W-:Y:S01]  /*29b0*/  IMAD.HI.U32 R6, R5, R137, RZ ;  /* 0x0000008905067227 */ /* 0x000fe200078e00ff */
[----:B------:R-:W-:-:S02]  /*29c0*/  ISETP.GT.U32.AND P2, PT, R0, R131, PT ;  /* 0x000000830000720c */ /* 0x000fc40003f44070 */
[----:B------:R-:W-:Y:S01]  /*29d0*/  LOP3.LUT R8, R4, 0x62, RZ, 0xfc, !PT ;  /* 0x0000006204087812 */ /* 0x000fe200078efcff */
[----:B------:R-:W-:Y:S02]  /*29e0*/  @!P4 IMAD.IADD R135, R135, 0x1, -R0 ;  /* 0x000000018787c824 */ /* 0x000fe400078e0a00 */
[----:B------:R-:W-:Y:S01]  /*29f0*/  IMAD.MOV R6, RZ, RZ, -R6 ;  /* 0x000000ffff067224 */ /* 0x000fe200078e0a06 */
[----:B------:R-:W-:Y:S01]  /*2a00*/  IABS R141, R8 ;  /* 0x00000008008d7213 */ /* 0x000fe20000000000 */
[----:B------:R-:W-:Y:S01]  /*2a10*/  @!P5 IMAD.IADD R123, R123, 0x1, -R0 ;  /* 0x000000017b7bd824 */ /* 0x000fe200078e0a00 */
[C---:B------:R-:W-:Y:S01]  /*2a20*/  ISETP.GT.U32.AND P4, PT, R0.reuse, R135, PT ;  /* 0x000000870000720c */ /* 0x040fe20003f84070 */
[----:B------:R-:W-:Y:S01]  /*2a30*/  IMAD R137, R0, R6, R137 ;  /* 0x0000000600897224 */ /* 0x000fe200078e0289 */
[----:B------:R-:W-:Y:S01]  /*2a40*/  ISETP.GE.AND P5, PT, R11, RZ, PT ;  /* 0x000000ff0b00720c */ /* 0x000fe20003fa6270 */
[----:B------:R-:W-:Y:S01]  /*2a50*/  IMAD.HI.U32 R6, R5, R139, RZ ;  /* 0x0000008b05067227 */ /* 0x000fe200078e00ff */
[----:B------:R-:W-:-:S03]  /*2a60*/  LOP3.LUT R11, R4, 0x74, RZ, 0xfc, !PT ;  /* 0x00000074040b7812 */ /* 0x000fc600078efcff */
[----:B------:R-:W-:Y:S01]  /*2a70*/  IMAD.MOV R6, RZ, RZ, -R6 ;  /* 0x000000ffff067224 */ /* 0x000fe200078e0a06 */
[----:B------:R-:W-:Y:S01]  /*2a80*/  IABS R159, R11 ;  /* 0x0000000b009f7213 */ /* 0x000fe20000000000 */
[----:B------:R-:W-:Y:S01]  /*2a90*/  @!P2 IMAD.IADD R131, R131, 0x1, -R0 ;  /* 0x000000018383a824 */ /* 0x000fe200078e0a00 */
[C---:B------:R-:W-:Y:S01]  /*2aa0*/  ISETP.GT.U32.AND P2, PT, R0.reuse, R137, PT ;  /* 0x000000890000720c */ /* 0x040fe20003f44070 */
[C---:B------:R-:W-:Y:S02]  /*2ab0*/  IMAD R139, R0.reuse, R6, R139 ;  /* 0x00000006008b7224 */ /* 0x040fe400078e028b */
[----:B------:R-:W-:Y:S01]  /*2ac0*/  @!P0 IMAD.MOV R123, RZ, RZ, -R123 ;  /* 0x000000ffff7b8224 */ /* 0x000fe200078e0a7b */
[C---:B------:R-:W-:Y:S01]  /*2ad0*/  ISETP.GT.U32.AND P0, PT, R0.reuse, R133, PT ;  /* 0x000000850000720c */ /* 0x040fe20003f04070 */
[----:B------:R-:W-:Y:S01]  /*2ae0*/  IMAD.HI.U32 R6, R5, R141, RZ ;  /* 0x0000008d05067227 */ /* 0x000fe200078e00ff */
[----:B------:R-:W-:Y:S02]  /*2af0*/  @!P4 IADD3 R135, R135, -R0, RZ ;  /* 0x800000008787c210 */ /* 0x000fe40007ffe0ff */
[----:B------:R-:W-:Y:S01]  /*2b00*/  ISETP.GT.U32.AND P4, PT, R0, R139, PT ;  /* 0x0000008b0000720c */ /* 0x000fe20003f84070 */
[----:B------:R-:W-:Y:S01]  /*2b10*/  @!P6 IMAD.MOV R129, RZ, RZ, -R129 ;  /* 0x000000ffff81e224 */ /* 0x000fe200078e0a81 */
[----:B------:R-:W-:Y:S01]  /*2b20*/  ISETP.GE.AND P6, PT, R10, RZ, PT ;  /* 0x000000ff0a00720c */ /* 0x000fe20003fc6270 */
[----:B------:R-:W-:Y:S01]  /*2b30*/  IMAD.MOV R6, RZ, RZ, -R6 ;  /* 0x000000ffff067224 */ /* 0x000fe200078e0a06 */
[----:B------:R-:W-:Y:S01]  /*2b40*/  LOP3.LUT R10, R4, 0x66, RZ, 0xfc, !PT ;  /* 0x00000066040a7812 */ /* 0x000fe200078efcff */
[--C-:B------:R-:W-:Y:S01]  /*2b50*/  @!P2 IMAD.IADD R137, R137, 0x1, -R0.reuse ;  /* 0x000000018989a824 */ /* 0x100fe200078e0a00 */
[----:B------:R-:W-:Y:S01]  /*2b60*/  ISETP.GE.AND P2, PT, R8, RZ, PT ;  /* 0x000000ff0800720c */ /* 0x000fe20003f46270 */
[----:B------:R-:W-:Y:S01]  /*2b70*/  @!P1 IMAD.MOV R131, RZ, RZ, -R131 ;  /* 0x000000ffff839224 */ /* 0x000fe200078e0a83 */
[----:B------:R-:W-:Y:S01]  /*2b80*/  IABS R145, R10 ;  /* 0x0000000a00917213 */ /* 0x000fe20000000000 */
[--C-:B------:R-:W-:Y:S01]  /*2b90*/  @!P0 IMAD.IADD R133, R133, 0x1, -R0.reuse ;  /* 0x0000000185858824 */ /* 0x100fe200078e0a00 */
[C---:B------:R-:W-:Y:S01]  /*2ba0*/  ISETP.GT.U32.AND P1, PT, R0.reuse, R137, PT ;  /* 0x000000890000720c */ /* 0x040fe20003f24070 */
[----:B------:R-:W-:Y:S01]  /*2bb0*/  IMAD R141, R0, R6, R141 ;  /* 0x00000006008d7224 */ /* 0x000fe200078e028d */
[----:B------:R-:W-:Y:S01]  /*2bc0*/  ISETP.GE.AND P0, PT, R7, RZ, PT ;  /* 0x000000ff0700720c */ /* 0x000fe20003f06270 */
[----:B------:R-:W-:Y:S01]  /*2bd0*/  @!P4 IMAD.IADD R139, R139, 0x1, -R0 ;  /* 0x000000018b8bc824 */ /* 0x000fe200078e0a00 */
[----:B------:R-:W-:Y:S01]  /*2be0*/  LOP3.LUT R8, R4, 0x68, RZ, 0xfc, !PT ;  /* 0x0000006804087812 */ /* 0x000fe200078efcff */
[----:B------:R-:W-:-:S03]  /*2bf0*/  IMAD.HI.U32 R7, R5, R145, RZ ;  /* 0x0000009105077227 */ /* 0x000fc600078e00ff */
[C---:B------:R-:W-:Y:S01]  /*2c00*/  ISETP.GT.U32.AND P4, PT, R0.reuse, R139, PT ;  /* 0x0000008b0000720c */ /* 0x040fe20003f84070 */
[----:B------:R-:W-:Y:S01]  /*2c10*/  @!P5 IMAD.MOV R133, RZ, RZ, -R133 ;  /* 0x000000ffff85d224 */ /* 0x000fe200078e0a85 */
[----:B------:R-:W-:Y:S01]  /*2c20*/  ISETP.GT.U32.AND P5, PT, R0, R141, PT ;  /* 0x0000008d0000720c */ /* 0x000fe20003fa4070 */
[----:B------:R-:W-:Y:S01]  /*2c30*/  IMAD.HI.U32 R6, R5, R143, RZ ;  /* 0x0000008f05067227 */ /* 0x000fe200078e00ff */
[----:B------:R-:W-:-:S03]  /*2c40*/  IABS R147, R8 ;  /* 0x0000000800937213 */ /* 0x000fc60000000000 */
[----:B------:R-:W-:Y:S02]  /*2c50*/  IMAD.MOV R7, RZ, RZ, -R7 ;  /* 0x000000ffff077224 */ /* 0x000fe400078e0a07 */
[----:B------:R-:W-:Y:S02]  /*2c60*/  IMAD.MOV R6, RZ, RZ, -R6 ;  /* 0x000000ffff067224 */ /* 0x000fe400078e0a06 */
[--C-:B------:R-:W-:Y:S01]  /*2c70*/  @!P1 IMAD.IADD R137, R137, 0x1, -R0.reuse ;  /* 0x0000000189899824 */ /* 0x100fe200078e0a00 */
[----:B------:R-:W-:Y:S01]  /*2c80*/  ISETP.GE.AND P1, PT, R10, RZ, PT ;  /* 0x000000ff0a00720c */ /* 0x000fe20003f26270 */
[----:B------:R-:W-:Y:S01]  /*2c90*/  IMAD R145, R0, R7, R145 ;  /* 0x0000000700917224 */ /* 0x000fe200078e0291 */
[----:B------:R-:W-:Y:S01]  /*2ca0*/  LOP3.LUT R7, R4, 0x6a, RZ, 0xfc, !PT ;  /* 0x0000006a04077812 */ /* 0x000fe200078efcff */
[----:B------:R-:W-:Y:S01]  /*2cb0*/  IMAD R143, R0, R6, R143 ;  /* 0x00000006008f7224 */ /* 0x000fe200078e028f */
[----:B------:R-:W-:Y:S01]  /*2cc0*/  LOP3.LUT R10, R4, 0x72, RZ, 0xfc, !PT ;  /* 0x00000072040a7812 */ /* 0x000fe200078efcff */
[----:B------:R-:W-:Y:S01]  /*2cd0*/  @!P6 IMAD.MOV R137, RZ, RZ, -R137 ;  /* 0x000000ffff89e224 */ /* 0x000fe200078e0a89 */
[C---:B------:R-:W-:Y:S01]  /*2ce0*/  ISETP.GT.U32.AND P6, PT, R0.reuse, R145, PT ;  /* 0x000000910000720c */ /* 0x040fe20003fc4070 */
[--C-:B------:R-:W-:Y:S01]  /*2cf0*/  @!P5 IMAD.IADD R141, R141, 0x1, -R0.reuse ;  /* 0x000000018d8dd824 */ /* 0x100fe200078e0a00 */
[----:B------:R-:W-:Y:S01]  /*2d00*/  IABS R151, R7 ;  /* 0x0000000700977213 */ /* 0x000fe20000000000 */
[----:B------:R-:W-:Y:S01]  /*2d10*/  @!P4 IMAD.IADD R139, R139, 0x1, -R0 ;  /* 0x000000018b8bc824 */ /* 0x000fe200078e0a00 */
[C---:B------:R-:W-:Y:S01]  /*2d20*/  ISETP.GT.U32.AND P4, PT, R0.reuse, R143, PT ;  /* 0x0000008f0000720c */ /* 0x040fe20003f84070 */
[----:B------:R-:W-:Y:S01]  /*2d30*/  @!P3 IMAD.MOV R135, RZ, RZ, -R135 ;  /* 0x000000ffff87b224 */ /* 0x000fe200078e0a87 */
[----:B------:R-:W-:Y:S01]  /*2d40*/  ISETP.GT.U32.AND P5, PT, R0, R141, PT ;  /* 0x0000008d0000720c */ /* 0x000fe20003fa4070 */
[----:B------:R-:W-:Y:S01]  /*2d50*/  IMAD.HI.U32 R6, R5, R147, RZ ;  /* 0x0000009305067227 */ /* 0x000fe200078e00ff */
[----:B------:R-:W-:-:S02]  /*2d60*/  ISETP.GE.AND P3, PT, R9, RZ, PT ;  /* 0x000000ff0900720c */ /* 0x000fc40003f66270 */
[----:B------:R-:W-:Y:S01]  /*2d70*/  LOP3.LUT R9, R4, 0x6c, RZ, 0xfc, !PT ;  /* 0x0000006c04097812 */ /* 0x000fe200078efcff */
[----:B------:R-:W-:Y:S01]  /*2d80*/  @!P0 IMAD.MOV R139, RZ, RZ, -R139 ;  /* 0x000000ffff8b8224 */ /* 0x000fe200078e0a8b */
[----:B------:R-:W-:Y:S01]  /*2d90*/  ISETP.GE.AND P0, PT, R8, RZ, PT ;  /* 0x000000ff0800720c */ /* 0x000fe20003f06270 */
[----:B------:R-:W-:Y:S01]  /*2da0*/  @!P6 IMAD.IADD R145, R145, 0x1, -R0 ;  /* 0x000000019191e824 */ /* 0x000fe200078e0a00 */
[----:B------:R-:W-:Y:S01]  /*2db0*/  IABS R149, R9 ;  /* 0x0000000900957213 */ /* 0x000fe20000000000 */
[----:B------:R-:W-:Y:S01]  /*2dc0*/  IMAD.MOV R8, RZ, RZ, -R6 ;  /* 0x000000ffff087224 */ /* 0x000fe200078e0a06 */
[----:B------:R-:W-:Y:S01]  /*2dd0*/  IABS R157, R10 ;  /* 0x0000000a009d7213 */ /* 0x000fe20000000000 */
[--C-:B------:R-:W-:Y:S01]  /*2de0*/  @!P4 IMAD.IADD R143, R143, 0x1, -R0.reuse ;  /* 0x000000018f8fc824 */ /* 0x100fe200078e0a00 */
[C---:B------:R-:W-:Y:S01]  /*2df0*/  ISETP.GT.U32.AND P6, PT, R0.reuse, R145, PT ;  /* 0x000000910000720c */ /* 0x040fe20003fc4070 */
[----:B------:R-:W-:Y:S01]  /*2e00*/  @!P5 IMAD.IADD R141, R141, 0x1, -R0 ;  /* 0x000000018d8dd824 */ /* 0x000fe200078e0a00 */
[----:B------:R-:W-:Y:S01]  /*2e10*/  ISETP.GE.AND P5, PT, R7, RZ, PT ;  /* 0x000000ff0700720c */ /* 0x000fe20003fa6270 */
[----:B------:R-:W-:Y:S01]  /*2e20*/  IMAD.HI.U32 R7, R5, R149, RZ ;  /* 0x0000009505077227 */ /* 0x000fe200078e00ff */
[----:B------:R-:W-:-:S03]  /*2e30*/  ISETP.GT.U32.AND P4, PT, R0, R143, PT ;  /* 0x0000008f0000720c */ /* 0x000fc60003f84070 */
[----:B------:R-:W-:Y:S01]  /*2e40*/  IMAD R147, R0, R8, R147 ;  /* 0x0000000800937224 */ /* 0x000fe200078e0293 */
[----:B------:R-:W-:Y:S01]  /*2e50*/  IADD3 R7, -R7, RZ, RZ ;  /* 0x000000ff07077210 */ /* 0x000fe20007ffe1ff */
[----:B------:R-:W-:-:S04]  /*2e60*/  IMAD.HI.U32 R6, R5, R151, RZ ;  /* 0x0000009705067227 */ /* 0x000fc800078e00ff */
[C---:B------:R-:W-:Y:S02]  /*2e70*/  IMAD R149, R0.reuse, R7, R149 ;  /* 0x0000000700957224 */ /* 0x040fe400078e0295 */
[--C-:B------:R-:W-:Y:S02]  /*2e80*/  @!P6 IMAD.IADD R145, R145, 0x1, -R0.reuse ;  /* 0x000000019191e824 */ /* 0x100fe400078e0a00 */
[----:B------:R-:W-:Y:S01]  /*2e90*/  @!P4 IMAD.IADD R143, R143, 0x1, -R0 ;  /* 0x000000018f8fc824 */ /* 0x000fe200078e0a00 */
[C---:B------:R-:W-:Y:S01]  /*2ea0*/  ISETP.GT.U32.AND P4, PT, R0.reuse, R147, PT ;  /* 0x000000930000720c */ /* 0x040fe20003f84070 */
[----:B------:R-:W-:Y:S01]  /*2eb0*/  @!P1 IMAD.MOV R145, RZ, RZ, -R145 ;  /* 0x000000ffff919224 */ /* 0x000fe200078e0a91 */
[C---:B------:R-:W-:Y:S01]  /*2ec0*/  ISETP.GT.U32.AND P1, PT, R0.reuse, R149, PT ;  /* 0x000000950000720c */ /* 0x040fe20003f24070 */
[----:B------:R-:W-:Y:S02]  /*2ed0*/  IMAD.MOV R6, RZ, RZ, -R6 ;  /* 0x000000ffff067224 */ /* 0x000fe400078e0a06 */
[----:B------:R-:W-:Y:S01]  /*2ee0*/  @!P2 IMAD.MOV R141, RZ, RZ, -R141 ;  /* 0x000000ffff8da224 */ /* 0x000fe200078e0a8d */
[----:B------:R-:W-:Y:S01]  /*2ef0*/  ISETP.GE.AND P2, PT, R9, RZ, PT ;  /* 0x000000ff0900720c */ /* 0x000fe20003f46270 */
[----:B------:R-:W-:Y:S01]  /*2f00*/  IMAD R151, R0, R6, R151 ;  /* 0x0000000600977224 */ /* 0x000fe200078e0297 */
[C---:B------:R-:W-:Y:S01]  /*2f10*/  LOP3.LUT R9, R4.reuse, 0x70, RZ, 0xfc, !PT ;  /* 0x0000007004097812 */ /* 0x040fe200078efcff */
[----:B------:R-:W-:Y:S01]  /*2f20*/  @!P3 IMAD.MOV R143, RZ, RZ, -R143 ;  /* 0x000000ffff8fb224 */ /* 0x000fe200078e0a8f */
[----:B------:R-:W-:-:S02]  /*2f30*/  LOP3.LUT R6, R4, 0x6e, RZ, 0xfc, !PT ;  /* 0x0000006e04067812 */ /* 0x000fc400078efcff */
[C---:B------:R-:W-:Y:S01]  /*2f40*/  ISETP.GT.U32.AND P3, PT, R0.reuse, R151, PT ;  /* 0x000000970000720c */ /* 0x040fe20003f64070 */
[--C-:B------:R-:W-:Y:S01]  /*2f50*/  @!P4 IMAD.IADD R147, R147, 0x1, -R0.reuse ;  /* 0x000000019393c824 */ /* 0x100fe200078e0a00 */
[----:B------:R-:W-:Y:S01]  /*2f60*/  IABS R155, R9 ;  /* 0x00000009009b7213 */ /* 0x000fe20000000000 */
[----:B------:R-:W-:Y:S01]  /*2f70*/  @!P1 IMAD.IADD R149, R149, 0x1, -R0 ;  /* 0x0000000195959824 */ /* 0x000fe200078e0a00 */
[----:B------:R-:W-:Y:S02]  /*2f80*/  IABS R153, R6 ;  /* 0x0000000600997213 */ /* 0x000fe40000000000 */
[C---:B------:R-:W-:Y:S01]  /*2f90*/  ISETP.GT.U32.AND P4, PT, R0.reuse, R147, PT ;  /* 0x000000930000720c */ /* 0x040fe20003f84070 */
[----:B------:R-:W-:Y:S01]  /*2fa0*/  IMAD.HI.U32 R7, R5, R155, RZ ;  /* 0x0000009b05077227 */ /* 0x000fe200078e00ff */
[----:B------:R-:W-:Y:S02]  /*2fb0*/  ISETP.GT.U32.AND P1, PT, R0, R149, PT ;  /* 0x000000950000720c */ /* 0x000fe40003f24070 */
[----:B------:R-:W-:Y:S01]  /*2fc0*/  ISETP.GE.AND P6, PT, R6, RZ, PT ;  /* 0x000000ff0600720c */ /* 0x000fe20003fc6270 */
[----:B------:R-:W-:-:S02]  /*2fd0*/  IMAD.MOV R7, RZ, RZ, -R7 ;  /* 0x000000ffff077224 */ /* 0x000fc400078e0a07 */
[----:B------:R-:W-:Y:S02]  /*2fe0*/  @!P3 IMAD.IADD R151, R151, 0x1, -R0 ;  /* 0x000000019797b824 */ /* 0x000fe400078e0a00 */
[C---:B------:R-:W-:Y:S02]  /*2ff0*/  IMAD R155, R0.reuse, R7, R155 ;  /* 0x00000007009b7224 */ /* 0x040fe400078e029b */
[----:B------:R-:W-:Y:S01]  /*3000*/  IMAD.HI.U32 R7, R5, R159, RZ ;  /* 0x0000009f05077227 */ /* 0x000fe200078e00ff */
[----:B------:R-:W-:-:S03]  /*3010*/  ISETP.GT.U32.AND P3, PT, R0, R151, PT ;  /* 0x000000970000720c */ /* 0x000fc60003f64070 */
[----:B------:R-:W-:Y:S02]  /*3020*/  IMAD.MOV R7, RZ, RZ, -R7 ;  /* 0x000000ffff077224 */ /* 0x000fe400078e0a07 */
[----:B------:R-:W-:-:S04]  /*3030*/  IMAD.HI.U32 R6, R5, R153, RZ ;  /* 0x0000009905067227 */ /* 0x000fc800078e00ff */
[--C-:B------:R-:W-:Y:S01]  /*3040*/  @!P4 IMAD.IADD R147, R147, 0x1, -R0.reuse ;  /* 0x000000019393c824 */ /* 0x100fe200078e0a00 */
[----:B------:R-:W-:Y:S01]  /*3050*/  ISETP.GE.AND P4, PT, R9, RZ, PT ;  /* 0x000000ff0900720c */ /* 0x000fe20003f86270 */
[----:B------:R-:W-:Y:S01]  /*3060*/  IMAD R159, R0, R7, R159 ;  /* 0x00000007009f7224 */ /* 0x000fe200078e029f */
[----:B------:R-:W-:Y:S01]  /*3070*/  LOP3.LUT R9, R4, 0x78, RZ, 0xfc, !PT ;  /* 0x0000007804097812 */ /* 0x000fe200078efcff */
[----:B------:R-:W-:Y:S02]  /*3080*/  @!P1 IMAD.IADD R149, R149, 0x1, -R0 ;  /* 0x0000000195959824 */ /* 0x000fe400078e0a00 */
[----:B------:R-:W-:Y:S01]  /*3090*/  IMAD.MOV R8, RZ, RZ, -R6 ;  /* 0x000000ffff087224 */ /* 0x000fe200078e0a06 */
[----:B------:R-:W-:Y:S01]  /*30a0*/  IABS R163, R9 ;  /* 0x0000000900a37213 */ /* 0x000fe20000000000 */
[----:B------:R-:W-:Y:S01]  /*30b0*/  @!P0 IMAD.MOV R147, RZ, RZ, -R147 ;  /* 0x000000ffff938224 */ /* 0x000fe200078e0a93 */
[C---:B------:R-:W-:Y:S01]  /*30c0*/  ISETP.GT.U32.AND P0, PT, R0.reuse, R155, PT ;  /* 0x0000009b0000720c */ /* 0x040fe20003f04070 */
[----:B------:R-:W-:Y:S01]  /*30d0*/  @!P2 IMAD.MOV R149, RZ, RZ, -R149 ;  /* 0x000000ffff95a224 */ /* 0x000fe200078e0a95 */
[C---:B------:R-:W-:Y:S01]  /*30e0*/  ISETP.GT.U32.AND P2, PT, R0.reuse, R159, PT ;  /* 0x0000009f0000720c */ /* 0x040fe20003f44070 */
[----:B------:R-:W-:Y:S01]  /*30f0*/  IMAD R153, R0, R8, R153 ;  /* 0x0000000800997224 */ /* 0x000fe200078e0299 */
[----:B------:R-:W-:Y:S01]  /*3100*/  LOP3.LUT R8, R4, 0x76, RZ, 0xfc, !PT ;  /* 0x0000007604087812 */ /* 0x000fe200078efcff */
[----:B------:R-:W-:-:S03]  /*3110*/  IMAD.HI.U32 R6, R5, R157, RZ ;  /* 0x0000009d05067227 */ /* 0x000fc600078e00ff */
[----:B------:R-:W-:Y:S01]  /*3120*/  IABS R161, R8 ;  /* 0x0000000800a17213 */ /* 0x000fe20000000000 */
[----:B------:R-:W-:Y:S01]  /*3130*/  @!P3 IMAD.IADD R151, R151, 0x1, -R0 ;  /* 0x000000019797b824 */ /* 0x000fe200078e0a00 */
[----:B------:R-:W-:Y:S01]  /*3140*/  ISETP.GT.U32.AND P3, PT, R0, R153, PT ;  /* 0x000000990000720c */ /* 0x000fe20003f64070 */
[----:B------:R-:W-:Y:S02]  /*3150*/  IMAD.MOV R6, RZ, RZ, -R6 ;  /* 0x000000ffff067224 */ /* 0x000fe400078e0a06 */
[----:B------:R-:W-:Y:S01]  /*3160*/  @!P0 IADD3 R155, R155, -R0, RZ ;  /* 0x800000009b9b8210 */ /* 0x000fe20007ffe0ff */
[----:B------:R-:W-:Y:S01]  /*3170*/  @!P5 IMAD.MOV R151, RZ, RZ, -R151 ;  /* 0x000000ffff97d224 */ /* 0x000fe200078e0a97 */
[----:B------:R-:W-:Y:S01]  /*3180*/  ISETP.GE.AND P5, PT, R10, RZ, PT ;  /* 0x000000ff0a00720c */ /* 0x000fe20003fa6270 */
[C---:B------:R-:W-:Y:S01]  /*3190*/  IMAD R157, R0.reuse, R6, R157 ;  /* 0x00000006009d7224 */ /* 0x040fe200078e029d */
[----:B------:R-:W-:Y:S01]  /*31a0*/  ISETP.GT.U32.AND P0, PT, R0, R155, PT ;  /* 0x0000009b0000720c */ /* 0x000fe20003f04070 */
[----:B------:R-:W-:Y:S01]  /*31b0*/  IMAD.HI.U32 R6, R5, R161, RZ ;  /* 0x000000a105067227 */ /* 0x000fe200078e00ff */
[----:B------:R-:W-:-:S02]  /*31c0*/  LOP3.LUT R10, R4, 0x7a, RZ, 0xfc, !PT ;  /* 0x0000007a040a7812 */ /* 0x000fc400078efcff */
[C---:B------:R-:W-:Y:S01]  /*31d0*/  ISETP.GT.U32.AND P1, PT, R0.reuse, R157, PT ;  /* 0x0000009d0000720c */ /* 0x040fe20003f24070 */
[----:B------:R-:W-:Y:S01]  /*31e0*/  @!P2 IMAD.IADD R159, R159, 0x1, -R0 ;  /* 0x000000019f9fa824 */ /* 0x000fe200078e0a00 */
[----:B------:R-:W-:Y:S01]  /*31f0*/  IABS R165, R10 ;  /* 0x0000000a00a57213 */ /* 0x000fe20000000000 */
[----:B------:R-:W-:Y:S02]  /*3200*/  IMAD.MOV R6, RZ, RZ, -R6 ;  /* 0x000000ffff067224 */ /* 0x000fe400078e0a06 */
[----:B------:R-:W-:Y:S01]  /*3210*/  @!P3 IMAD.IADD R153, R153, 0x1, -R0 ;  /* 0x000000019999b824 */ /* 0x000fe200078e0a00 */
[C---:B------:R-:W-:Y:S01]  /*3220*/  ISETP.GT.U32.AND P2, PT, R0.reuse, R159, PT ;  /* 0x0000009f0000720c */ /* 0x040fe20003f44070 */
[C---:B------:R-:W-:Y:S02]  /*3230*/  IMAD R161, R0.reuse, R6, R161 ;  /* 0x0000000600a17224 */ /* 0x040fe400078e02a1 */
[----:B------:R-:W-:Y:S01]  /*3240*/  IMAD.HI.U32 R6, R5, R163, RZ ;  /* 0x000000a305067227 */ /* 0x000fe200078e00ff */
[----:B------:R-:W-:-:S03]  /*3250*/  ISETP.GT.U32.AND P3, PT, R0, R153, PT ;  /* 0x000000990000720c */ /* 0x000fc60003f64070 */
[----:B------:R-:W-:Y:S02]  /*3260*/  IMAD.MOV R6, RZ, RZ, -R6 ;  /* 0x000000ffff067224 */ /* 0x000fe400078e0a06 */
[--C-:B------:R-:W-:Y:S02]  /*3270*/  @!P1 IMAD.IADD R157, R157, 0x1, -R0.reuse ;  /* 0x000000019d9d9824 */ /* 0x100fe400078e0a00 */
[----:B------:R-:W-:Y:S01]  /*3280*/  IMAD R163, R0, R6, R163 ;  /* 0x0000000600a37224 */ /* 0x000fe200078e02a3 */
[----:B------:R-:W-:Y:S01]  /*3290*/  LOP3.LUT R6, R4, 0x7c, RZ, 0xfc, !PT ;  /* 0x0000007c04067812 */ /* 0x000fe200078efcff */
[--C-:B------:R-:W-:Y:S01]  /*32a0*/  @!P0 IMAD.IADD R155, R155, 0x1, -R0.reuse ;  /* 0x000000019b9b8824 */ /* 0x100fe200078e0a00 */
[C---:B------:R-:W-:Y:S01]  /*32b0*/  ISETP.GT.U32.AND P0, PT, R0.reuse, R161, PT ;  /* 0x000000a10000720c */ /* 0x040fe20003f04070 */
[----:B------:R-:W-:Y:S01]  /*32c0*/  @!P2 IMAD.IADD R159, R159, 0x1, -R0 ;  /* 0x000000019f9fa824 */ /* 0x000fe200078e0a00 */
[C---:B------:R-:W-:Y:S01]  /*32d0*/  ISETP.GT.U32.AND P1, PT, R0.reuse, R157, PT ;  /* 0x0000009d0000720c */ /* 0x040fe20003f24070 */
[----:B------:R-:W-:Y:S01]  /*32e0*/  IMAD.HI.U32 R7, R5, R165, RZ ;  /* 0x000000a505077227 */ /* 0x000fe200078e00ff */
[----:B------:R-:W-:-:S02]  /*32f0*/  ISETP.GT.U32.AND P2, PT, R0, R163, PT ;  /* 0x000000a30000720c */ /* 0x000fc40003f44070 */
[----:B------:R-:W-:Y:S01]  /*3300*/  IABS R169, R6 ;  /* 0x0000000600a97213 */ /* 0x000fe20000000000 */
[--C-:B------:R-:W-:Y:S01]  /*3310*/  @!P3 IMAD.IADD R153, R153, 0x1, -R0.reuse ;  /* 0x000000019999b824 */ /* 0x100fe200078e0a00 */
[----:B------:R-:W-:Y:S01]  /*3320*/  ISETP.GE.AND P3, PT, R11, RZ, PT ;  /* 0x000000ff0b00720c */ /* 0x000fe20003f66270 */
[----:B------:R-:W-:Y:S01]  /*3330*/  IMAD.MOV R7, RZ, RZ, -R7 ;  /* 0x000000ffff077224 */ /* 0x000fe200078e0a07 */
[----:B------:R-:W-:Y:S01]  /*3340*/  LOP3.LUT R11, R4, 0x86, RZ, 0xfc, !PT ;  /* 0x00000086040b7812 */ /* 0x000fe200078efcff */
[----:B------:R-:W-:Y:S01]  /*3350*/  @!P6 IMAD.MOV R153, RZ, RZ, -R153 ;  /* 0x000000ffff99e224 */ /* 0x000fe200078e0a99 */
[----:B------:R-:W-:Y:S01]  /*3360*/  ISETP.GE.AND P6, PT, R8, RZ, PT ;  /* 0x000000ff0800720c */ /* 0x000fe20003fc6270 */
[----:B------:R-:W-:Y:S01]  /*3370*/  IMAD R165, R0, R7, R165 ;  /* 0x0000000700a57224 */ /* 0x000fe200078e02a5 */
[C---:B------:R-:W-:Y:S01]  /*3380*/  LOP3.LUT R7, R4.reuse, 0x7e, RZ, 0xfc, !PT ;  /* 0x0000007e04077812 */ /* 0x040fe200078efcff */
[--C-:B------:R-:W-:Y:S01]  /*3390*/  @!P0 IMAD.IADD R161, R161, 0x1, -R0.reuse ;  /* 0x00000001a1a18824 */ /* 0x100fe200078e0a00 */
[----:B------:R-:W-:Y:S01]  /*33a0*/  LOP3.LUT R8, R4, 0x80, RZ, 0xfc, !PT ;  /* 0x0000008004087812 */ /* 0x000fe200078efcff */
[--C-:B------:R-:W-:Y:S01]  /*33b0*/  @!P1 IMAD.IADD R157, R157, 0x1, -R0.reuse ;  /* 0x000000019d9d9824 */ /* 0x100fe200078e0a00 */
[----:B------:R-:W-:Y:S01]  /*33c0*/  IABS R167, R7 ;  /* 0x0000000700a77213 */ /* 0x000fe20000000000 */
[----:B------:R-:W-:Y:S01]  /*33d0*/  @!P2 IMAD.IADD R163, R163, 0x1, -R0 ;  /* 0x00000001a3a3a824 */ /* 0x000fe200078e0a00 */
[----:B------:R-:W-:Y:S01]  /*33e0*/  ISETP.GT.U32.AND P0, PT, R0, R161, PT ;  /* 0x000000a10000720c */ /* 0x000fe20003f04070 */
[----:B------:R-:W-:Y:S01]  /*33f0*/  @!P5 IMAD.MOV R157, RZ, RZ, -R157 ;  /* 0x000000ffff9dd224 */ /* 0x000fe200078e0a9d */
[----:B------:R-:W-:Y:S01]  /*3400*/  ISETP.GE.AND P5, PT, R6, RZ, PT ;  /* 0x000000ff0600720c */ /* 0x000fe20003fa6270 */
[----:B------:R-:W-:Y:S01]  /*3410*/  @!P3 IMAD.MOV R159, RZ, RZ, -R159 ;  /* 0x000000ffff9fb224 */ /* 0x000fe200078e0a9f */
[----:B------:R-:W-:Y:S01]  /*3420*/  ISETP.GT.U32.AND P2, PT, R0, R163, PT ;  /* 0x000000a30000720c */ /* 0x000fe20003f44070 */
[----:B------:R-:W-:Y:S01]  /*3430*/  IMAD.HI.U32 R6, R5, R169, RZ ;  /* 0x000000a905067227 */ /* 0x000fe200078e00ff */
[----:B------:R-:W-:-:S02]  /*3440*/  ISETP.GE.AND P3, PT, R7, RZ, PT ;  /* 0x000000ff0700720c */ /* 0x000fc40003f66270 */
[----:B------:R-:W-:Y:S01]  /*3450*/  IABS R179, R8 ;  /* 0x0000000800b37213 */ /* 0x000fe20000000000 */
[----:B------:R-:W-:Y:S01]  /*3460*/  IMAD.HI.U32 R7, R5, R167, RZ ;  /* 0x000000a705077227 */ /* 0x000fe200078e00ff */
[----:B------:R-:W-:Y:S02]  /*3470*/  ISETP.GE.AND P1, PT, R10, RZ, PT ;  /* 0x000000ff0a00720c */ /* 0x000fe40003f26270 */
[----:B------:R-:W-:Y:S01]  /*3480*/  LOP3.LUT R10, R4, 0x84, RZ, 0xfc, !PT ;  /* 0x00000084040a7812 */ /* 0x000fe200078efcff */
[----:B------:R-:W-:Y:S01]  /*3490*/  IMAD.MOV R6, RZ, RZ, -R6 ;  /* 0x000000ffff067224 */ /* 0x000fe200078e0a06 */
[----:B------:R-:W-:Y:S01]  /*34a0*/  IADD3 R7, -R7, RZ, RZ ;  /* 0x000000ff07077210 */ /* 0x000fe20007ffe1ff */
[--C-:B------:R-:W-:Y:S01]  /*34b0*/  @!P0 IMAD.IADD R161, R161, 0x1, -R0.reuse ;  /* 0x00000001a1a18824 */ /* 0x100fe200078e0a00 */
[C---:B------:R-:W-:Y:S01]  /*34c0*/  ISETP.GT.U32.AND P0, PT, R0.reuse, R165, PT ;  /* 0x000000a50000720c */ /* 0x040fe20003f04070 */
[C---:B------:R-:W-:Y:S01]  /*34d0*/  IMAD R169, R0.reuse, R6, R169 ;  /* 0x0000000600a97224 */ /* 0x040fe200078e02a9 */
[----:B------:R-:W-:Y:S01]  /*34e0*/  IABS R173, R10 ;  /* 0x0000000a00ad7213 */ /* 0x000fe20000000000 */
[C---:B------:R-:W-:Y:S01]  /*34f0*/  IMAD R167, R0.reuse, R7, R167 ;  /* 0x0000000700a77224 */ /* 0x040fe200078e02a7 */
[----:B------:R-:W-:Y:S01]  /*3500*/  IABS R175, R11 ;  /* 0x0000000b00af7213 */ /* 0x000fe20000000000 */
[----:B------:R-:W-:Y:S01]  /*3510*/  @!P2 IMAD.IADD R163, R163, 0x1, -R0 ;  /* 0x00000001a3a3a824 */ /* 0x000fe200078e0a00 */
[C---:B------:R-:W-:Y:S01]  /*3520*/  ISETP.GT.U32.AND P2, PT, R0.reuse, R169, PT ;  /* 0x000000a90000720c */ /* 0x040fe20003f44070 */
[----:B------:R-:W-:Y:S01]  /*3530*/  @!P6 IMAD.MOV R161, RZ, RZ, -R161 ;  /* 0x000000ffffa1e224 */ /* 0x000fe200078e0aa1 */
[----:B------:R-:W-:Y:S01]  /*3540*/  ISETP.GT.U32.AND P6, PT, R0, R167, PT ;  /* 0x000000a70000720c */ /* 0x000fe20003fc4070 */
[----:B------:R-:W-:Y:S01]  /*3550*/  @!P4 IMAD.MOV R155, RZ, RZ, -R155 ;  /* 0x000000ffff9bc224 */ /* 0x000fe200078e0a9b */
[----:B------:R-:W-:Y:S01]  /*3560*/  ISETP.GE.AND P4, PT, R9, RZ, PT ;  /* 0x000000ff0900720c */ /* 0x000fe20003f86270 */
[----:B------:R-:W-:Y:S01]  /*3570*/  IMAD.HI.U32 R6, R5, R179, RZ ;  /* 0x000000b305067227 */ /* 0x000fe200078e00ff */
[----:B------:R-:W-:-:S03]  /*3580*/  LOP3.LUT R9, R4, 0x82, RZ, 0xfc, !PT ;  /* 0x0000008204097812 */ /* 0x000fc600078efcff */
[----:B------:R-:W-:Y:S01]  /*3590*/  @!P0 IMAD.IADD R165, R165, 0x1, -R0 ;  /* 0x00000001a5a58824 */ /* 0x000fe200078e0a00 */
[----:B------:R-:W-:Y:S01]  /*35a0*/  IABS R177, R9 ;  /* 0x0000000900b17213 */ /* 0x000fe20000000000 */
[----:B------:R-:W-:Y:S02]  /*35b0*/  IMAD.MOV R6, RZ, RZ, -R6 ;  /* 0x000000ffff067224 */ /* 0x000fe400078e0a06 */
[--C-:B------:R-:W-:Y:S01]  /*35c0*/  @!P2 IMAD.IADD R169, R169, 0x1, -R0.reuse ;  /* 0x00000001a9a9a824 */ /* 0x100fe200078e0a00 */
[C---:B------:R-:W-:Y:S01]  /*35d0*/  ISETP.GT.U32.AND P0, PT, R0.reuse, R165, PT ;  /* 0x000000a50000720c */ /* 0x040fe20003f04070 */
[----:B------:R-:W-:Y:S02]  /*35e0*/  @!P6 IMAD.IADD R167, R167, 0x1, -R0 ;  /* 0x00000001a7a7e824 */ /* 0x000fe400078e0a00 */
[----:B------:R-:W-:Y:S01]  /*35f0*/  IMAD.HI.U32 R7, R5, R177, RZ ;  /* 0x000000b105077227 */ /* 0x000fe200078e00ff */
[C---:B------:R-:W-:Y:S02]  /*3600*/  ISETP.GT.U32.AND P2, PT, R0.reuse, R169, PT ;  /* 0x000000a90000720c */ /* 0x040fe40003f44070 */
[----:B------:R-:W-:Y:S01]  /*3610*/  ISETP.GT.U32.AND P6, PT, R0, R167, PT ;  /* 0x000000a70000720c */ /* 0x000fe20003fc4070 */
[----:B------:R-:W-:-:S02]  /*3620*/  IMAD.MOV R7, RZ, RZ, -R7 ;  /* 0x000000ffff077224 */ /* 0x000fc400078e0a07 */
[C---:B------:R-:W-:Y:S02]  /*3630*/  IMAD R179, R0.reuse, R6, R179 ;  /* 0x0000000600b37224 */ /* 0x040fe400078e02b3 */
[----:B------:R-:W-:Y:S02]  /*3640*/  IMAD R177, R0, R7, R177 ;  /* 0x0000000700b17224 */ /* 0x000fe400078e02b1 */
[----:B------:R-:W-:-:S04]  /*3650*/  IMAD.HI.U32 R6, R5, R173, RZ ;  /* 0x000000ad05067227 */ /* 0x000fc800078e00ff */
[--C-:B------:R-:W-:Y:S01]  /*3660*/  @!P2 IMAD.IADD R169, R169, 0x1, -R0.reuse ;  /* 0x00000001a9a9a824 */ /* 0x100fe200078e0a00 */
[----:B------:R-:W-:Y:S01]  /*3670*/  ISETP.GT.U32.AND P2, PT, R0, R179, PT ;  /* 0x000000b30000720c */ /* 0x000fe20003f44070 */
[----:B------:R-:W-:Y:S01]  /*3680*/  @!P4 IMAD.MOV R163, RZ, RZ, -R163 ;  /* 0x000000ffffa3c224 */ /* 0x000fe200078e0aa3 */
[----:B------:R-:W-:Y:S01]  /*3690*/  ISETP.GE.AND P4, PT, R8, RZ, PT ;  /* 0x000000ff0800720c */ /* 0x000fe20003f86270 */
[----:B------:R-:W-:Y:S01]  /*36a0*/  @!P6 IMAD.IADD R167, R167, 0x1, -R0 ;  /* 0x00000001a7a7e824 */ /* 0x000fe200078e0a00 */
[----:B------:R-:W-:Y:S01]  /*36b0*/  ISETP.GT.U32.AND P6, PT, R0, R177, PT ;  /* 0x000000b10000720c */ /* 0x000fe20003fc4070 */
[----:B------:R-:W-:Y:S02]  /*36c0*/  IMAD.MOV R8, RZ, RZ, -R6 ;  /* 0x000000ffff087224 */ /* 0x000fe400078e0a06 */
[----:B------:R-:W-:-:S04]  /*36d0*/  IMAD.HI.U32 R6, R5, R175, RZ ;  /* 0x000000af05067227 */ /* 0x000fc800078e00ff */
[----:B------:R-:W-:Y:S01]  /*36e0*/  @!P0 IMAD.IADD R165, R165, 0x1, -R0 ;  /* 0x00000001a5a58824 */ /* 0x000fe200078e0a00 */
[----:B------:R-:W-:Y:S01]  /*36f0*/  ISETP.GE.AND P0, PT, R9, RZ, PT ;  /* 0x000000ff0900720c */ /* 0x000fe20003f06270 */
[----:B------:R-:W-:Y:S02]  /*3700*/  IMAD.MOV R9, RZ, RZ, -R6 ;  /* 0x000000ffff097224 */ /* 0x000fe400078e0a06 */
[C---:B------:R-:W-:Y:S02]  /*3710*/  IMAD R173, R0.reuse, R8, R173 ;  /* 0x0000000800ad7224 */ /* 0x040fe400078e02ad */
[----:B------:R-:W-:Y:S01]  /*3720*/  IMAD R175, R0, R9, R175 ;  /* 0x0000000900af7224 */ /* 0x000fe200078e02af */
[----:B------:R-:W-:Y:S01]  /*3730*/  LOP3.LUT R9, R4, 0x90, RZ, 0xfc, !PT ;  /* 0x0000009004097812 */ /* 0x000fe200078efcff */
[--C-:B------:R-:W-:Y:S01]  /*3740*/  @!P2 IMAD.IADD R179, R179, 0x1, -R0.reuse ;  /* 0x00000001b3b3a824 */ /* 0x100fe200078e0a00 */
[C---:B------:R-:W-:Y:S01]  /*3750*/  ISETP.GT.U32.AND P2, PT, R0.reuse, R173, PT ;  /* 0x000000ad0000720c */ /* 0x040fe20003f44070 */
[----:B------:R-:W-:Y:S01]  /*3760*/  @!P6 IMAD.IADD R177, R177, 0x1, -R0 ;  /* 0x00000001b1b1e824 */ /* 0x000fe200078e0a00 */
[----:B------:R-:W-:Y:S01]  /*3770*/  ISETP.GT.U32.AND P6, PT, R0, R175, PT ;  /* 0x000000af0000720c */ /* 0x000fe20003fc4070 */
[----:B------:R-:W-:Y:S01]  /*3780*/  IMAD.HI.U32 R7, R5, R171, RZ ;  /* 0x000000ab05077227 */ /* 0x000fe200078e00ff */
[----:B------:R-:W-:-:S03]  /*3790*/  IABS R187, R9 ;  /* 0x0000000900bb7213 */ /* 0x000fc60000000000 */
[----:B------:R-:W-:Y:S02]  /*37a0*/  IMAD.MOV R7, RZ, RZ, -R7 ;  /* 0x000000ffff077224 */ /* 0x000fe400078e0a07 */
[----:B------:R-:W-:-:S04]  /*37b0*/  IMAD.HI.U32 R6, R5, R185, RZ ;  /* 0x000000b905067227 */ /* 0x000fc800078e00ff */
[----:B------:R-:W-:Y:S01]  /*37c0*/  @!P2 IADD3 R173, R173, -R0, RZ ;  /* 0x80000000adada210 */ /* 0x000fe20007ffe0ff */
[C---:B------:R-:W-:Y:S01]  /*37d0*/  IMAD R171, R0.reuse, R7, R171 ;  /* 0x0000000700ab7224 */ /* 0x040fe200078e02ab */
[C---:B------:R-:W-:Y:S01]  /*37e0*/  ISETP.GT.U32.AND P2, PT, R0.reuse, R179, PT ;  /* 0x000000b30000720c */ /* 0x040fe20003f44070 */
[----:B------:R-:W-:Y:S01]  /*37f0*/  @!P6 IMAD.IADD R175, R175, 0x1, -R0 ;  /* 0x00000001afafe824 */ /* 0x000fe200078e0a00 */
[C---:B------:R-:W-:Y:S01]  /*3800*/  ISETP.GT.U32.AND P6, PT, R0.reuse, R173, PT ;  /* 0x000000ad0000720c */ /* 0x040fe20003fc4070 */
[----:B------:R-:W-:Y:S01]  /*3810*/  @!P3 IMAD.MOV R167, RZ, RZ, -R167 ;  /* 0x000000ffffa7b224 */ /* 0x000fe200078e0aa7 */
[----:B------:R-:W-:Y:S01]  /*3820*/  ISETP.GT.U32.AND P3, PT, R0, R171, PT ;  /* 0x000000ab0000720c */ /* 0x000fe20003f64070 */
[----:B------:R-:W-:-:S04]  /*3830*/  IMAD.HI.U32 R8, R5, R181, RZ ;  /* 0x000000b505087227 */ /* 0x000fc800078e00ff */
[----:B------:R-:W-:Y:S02]  /*3840*/  IMAD.MOV R6, RZ, RZ, -R6 ;  /* 0x000000ffff067224 */ /* 0x000fe400078e0a06 */
[----:B------:R-:W-:Y:S02]  /*3850*/  IMAD.MOV R8, RZ, RZ, -R8 ;  /* 0x000000ffff087224 */ /* 0x000fe400078e0a08 */
[----:B------:R-:W-:Y:S01]  /*3860*/  @!P5 IMAD.MOV R169, RZ, RZ, -R169 ;  /* 0x000000ffffa9d224 */ /* 0x000fe200078e0aa9 */
[C---:B------:R-:W-:Y:S01]  /*3870*/  ISETP.GT.U32.AND P5, PT, R0.reuse, R175, PT ;  /* 0x000000af0000720c */ /* 0x040fe20003fa4070 */
[C---:B------:R-:W-:Y:S02]  /*3880*/  IMAD R185, R0.reuse, R6, R185 ;  /* 0x0000000600b97224 */ /* 0x040fe400078e02b9 */
[----:B------:R-:W-:Y:S01]  /*3890*/  @!P1 IMAD.MOV R165, RZ, RZ, -R165 ;  /* 0x000000ffffa59224 */ /* 0x000fe200078e0aa5 */
[C---:B------:R-:W-:Y:S01]  /*38a0*/  ISETP.GT.U32.AND P1, PT, R0.reuse, R177, PT ;  /* 0x000000b10000720c */ /* 0x040fe20003f24070 */
[----:B------:R-:W-:Y:S01]  /*38b0*/  IMAD R181, R0, R8, R181 ;  /* 0x0000000800b57224 */ /* 0x000fe200078e02b5 */
[----:B------:R-:W-:Y:S01]  /*38c0*/  LOP3.LUT R8, R4, 0x8e, RZ, 0xfc, !PT ;  /* 0x0000008e04087812 */ /* 0x000fe200078efcff */
[--C-:B------:R-:W-:Y:S01]  /*38d0*/  @!P6 IMAD.IADD R173, R173, 0x1, -R0.reuse ;  /* 0x00000001adade824 */ /* 0x100fe200078e0a00 */
[C---:B------:R-:W-:Y:S01]  /*38e0*/  ISETP.GT.U32.AND P6, PT, R0.reuse, R185, PT ;  /* 0x000000b90000720c */ /* 0x040fe20003fc4070 */
[--C-:B------:R-:W-:Y:S01]  /*38f0*/  @!P2 IMAD.IADD R179, R179, 0x1, -R0.reuse ;  /* 0x00000001b3b3a824 */ /* 0x100fe200078e0a00 */
[----:B------:R-:W-:Y:S01]  /*3900*/  ISETP.GT.U32.AND P2, PT, R0, R181, PT ;  /* 0x000000b50000720c */ /* 0x000fe20003f44070 */
[----:B------:R-:W-:Y:S01]  /*3910*/  @!P3 IMAD.IADD R171, R171, 0x1, -R0 ;  /* 0x00000001ababb824 */ /* 0x000fe200078e0a00 */
[----:B------:R-:W-:Y:S01]  /*3920*/  IABS R183, R8 ;  /* 0x0000000800b77213 */ /* 0x000fe20000000000 */
[----:B------:R-:W-:Y:S01]  /*3930*/  IMAD.HI.U32 R7, R5, R187, RZ ;  /* 0x000000bb05077227 */ /* 0x000fe200078e00ff */
[----:B------:R-:W-:-:S02]  /*3940*/  ISETP.GE.AND P3, PT, R12, RZ, PT ;  /* 0x000000ff0c00720c */ /* 0x000fc40003f66270 */
[----:B------:R-:W-:Y:S01]  /*3950*/  LOP3.LUT R12, R4, 0xb6, RZ, 0xfc, !PT ;  /* 0x000000b6040c7812 */ /* 0x000fe200078efcff */
[----:B------:R-:W-:Y:S01]  /*3960*/  @!P4 IMAD.MOV R179, RZ, RZ, -R179 ;  /* 0x000000ffffb3c224 */ /* 0x000fe200078e0ab3 */
[----:B------:R-:W-:Y:S01]  /*3970*/  ISETP.GT.U32.AND P4, PT, R0, R171, PT ;  /* 0x000000ab0000720c */ /* 0x000fe20003f84070 */
[--C-:B------:R-:W-:Y:S01]  /*3980*/  @!P5 IMAD.IADD R175, R175, 0x1, -R0.reuse ;  /* 0x00000001afafd824 */ /* 0x100fe200078e0a00 */
[----:B------:R-:W-:Y:S01]  /*3990*/  ISETP.GE.AND P5, PT, R11, RZ, PT ;  /* 0x000000ff0b00720c */ /* 0x000fe20003fa6270 */
[----:B------:R-:W-:Y:S01]  /*39a0*/  IMAD.MOV R7, RZ, RZ, -R7 ;  /* 0x000000ffff077224 */ /* 0x000fe200078e0a07 */
[----:B------:R-:W-:Y:S01]  /*39b0*/  LOP3.LUT R11, R4, 0xa2, RZ, 0xfc, !PT ;  /* 0x000000a2040b7812 */ /* 0x000fe200078efcff */
[----:B------:R-:W-:Y:S01]  /*39c0*/  @!P1 IMAD.IADD R177, R177, 0x1, -R0 ;  /* 0x00000001b1b19824 */ /* 0x000fe200078e0a00 */
[----:B------:R-:W-:Y:S01]  /*39d0*/  ISETP.GE.AND P1, PT, R10, RZ, PT ;  /* 0x000000ff0a00720c */ /* 0x000fe20003f26270 */
[----:B------:R-:W-:Y:S01]  /*39e0*/  IMAD.HI.U32 R6, R5, R183, RZ ;  /* 0x000000b705067227 */ /* 0x000fe200078e00ff */
[----:B------:R-:W-:-:S02]  /*39f0*/  LOP3.LUT R10, R4, 0x94, RZ, 0xfc, !PT ;  /* 0x00000094040a7812 */ /* 0x000fc400078efcff */
[----:B------:R-:W-:Y:S01]  /*3a00*/  IABS R205, R11 ;  /* 0x0000000b00cd7213 */ /* 0x000fe20000000000 */
[----:B------:R-:W-:Y:S01]  /*3a10*/  IMAD R187, R0, R7, R187 ;  /* 0x0000000700bb7224 */ /* 0x000fe200078e02bb */
[----:B------:R-:W-:Y:S01]  /*3a20*/  LOP3.LUT R7, R4, 0x92, RZ, 0xfc, !PT ;  /* 0x0000009204077812 */ /* 0x000fe200078efcff */
[--C-:B------:R-:W-:Y:S01]  /*3a30*/  @!P6 IMAD.IADD R185, R185, 0x1, -R0.reuse ;  /* 0x00000001b9b9e824 */ /* 0x100fe200078e0a00 */
[----:B------:R-:W-:Y:S01]  /*3a40*/  IABS R191, R10 ;  /* 0x0000000a00bf7213 */ /* 0x000fe20000000000 */
[----:B------:R-:W-:Y:S01]  /*3a50*/  @!P2 IMAD.IADD R181, R181, 0x1, -R0 ;  /* 0x00000001b5b5a824 */ /* 0x000fe200078e0a00 */
[----:B------:R-:W-:Y:S01]  /*3a60*/  IABS R189, R7 ;  /* 0x0000000700bd7213 */ /* 0x000fe20000000000 */
[----:B------:R-:W-:Y:S01]  /*3a70*/  IMAD.MOV R6, RZ, RZ, -R6 ;  /* 0x000000ffff067224 */ /* 0x000fe200078e0a06 */
[C---:B------:R-:W-:Y:S01]  /*3a80*/  ISETP.GT.U32.AND P6, PT, R0.reuse, R185, PT ;  /* 0x000000b90000720c */ /* 0x040fe20003fc4070 */
[----:B------:R-:W-:Y:S01]  /*3a90*/  @!P0 IMAD.MOV R177, RZ, RZ, -R177 ;  /* 0x000000ffffb18224 */ /* 0x000fe200078e0ab1 */
[C---:B------:R-:W-:Y:S01]  /*3aa0*/  ISETP.GT.U32.AND P0, PT, R0.reuse, R181, PT ;  /* 0x000000b50000720c */ /* 0x040fe20003f04070 */
[C---:B------:R-:W-:Y:S01]  /*3ab0*/  IMAD R183, R0.reuse, R6, R183 ;  /* 0x0000000600b77224 */ /* 0x040fe200078e02b7 */
[----:B------:R-:W-:Y:S01]  /*3ac0*/  ISETP.GE.AND P2, PT, R13, RZ, PT ;  /* 0x000000ff0d00720c */ /* 0x000fe20003f46270 */
[----:B------:R-:W-:Y:S01]  /*3ad0*/  @!P4 IMAD.IADD R171, R171, 0x1, -R0 ;  /* 0x00000001ababc824 */ /* 0x000fe200078e0a00 */
[----:B------:R-:W-:Y:S01]  /*3ae0*/  ISETP.GT.U32.AND P4, PT, R0, R187, PT ;  /* 0x000000bb0000720c */ /* 0x000fe20003f84070 */
[----:B------:R-:W-:Y:S01]  /*3af0*/  @!P5 IMAD.MOV R175, RZ, RZ, -R175 ;  /* 0x000000ffffafd224 */ /* 0x000fe200078e0aaf */
[----:B------:R-:W-:Y:S01]  /*3b00*/  ISETP.GE.AND P5, PT, R14, RZ, PT ;  /* 0x000000ff0e00720c */ /* 0x000fe20003fa6270 */
[----:B------:R-:W-:Y:S01]  /*3b10*/  IMAD.HI.U32 R6, R5, R189, RZ ;  /* 0x000000bd05067227 */ /* 0x000fe200078e00ff */
[----:B------:R-:W-:-:S02]  /*3b20*/  IABS R225, R12 ;  /* 0x0000000c00e17213 */ /* 0x000fc40000000000 */
[----:B------:R-:W-:Y:S01]  /*3b30*/  LOP3.LUT R13, R4, 0xc6, RZ, 0xfc, !PT ;  /* 0x000000c6040d7812 */ /* 0x000fe200078efcff */
[----:B------:R-:W-:Y:S01]  /*3b40*/  @!P1 IMAD.MOV R173, RZ, RZ, -R173 ;  /* 0x000000ffffad9224 */ /* 0x000fe200078e0aad */
[C---:B------:R-:W-:Y:S01]  /*3b50*/  ISETP.GT.U32.AND P1, PT, R0.reuse, R183, PT ;  /* 0x000000b70000720c */ /* 0x040fe20003f24070 */
[----:B------:R-:W-:Y:S01]  /*3b60*/  IMAD.MOV R6, RZ, RZ, -R6 ;  /* 0x000000ffff067224 */ /* 0x000fe200078e0a06 */
[----:B------:R-:W-:Y:S01]  /*3b70*/  @!P0 IADD3 R181, R181, -R0, RZ ;  /* 0x80000000b5b58210 */ /* 0x000fe20007ffe0ff */
[--C-:B------:R-:W-:Y:S01]  /*3b80*/  @!P6 IMAD.IADD R185, R185, 0x1, -R0.reuse ;  /* 0x00000001b9b9e824 */ /* 0x100fe200078e0a00 */
[----:B------:R-:W-:Y:S01]  /*3b90*/  ISETP.GE.AND P6, PT, R9, RZ, PT ;  /* 0x000000ff0900720c */ /* 0x000fe20003fc6270 */
[----:B------:R-:W-:Y:S01]  /*3ba0*/  IMAD R189, R0, R6, R189 ;  /* 0x0000000600bd7224 */ /* 0x000fe200078e02bd */
[C---:B------:R-:W-:Y:S01]  /*3bb0*/  LOP3.LUT R6, R4.reuse, 0x96, RZ, 0xfc, !PT ;  /* 0x0000009604067812 */ /* 0x040fe200078efcff */
[--C-:B------:R-:W-:Y:S01]  /*3bc0*/  @!P4 IMAD.IADD R187, R187, 0x1, -R0.reuse ;  /* 0x00000001bbbbc824 */ /* 0x100fe200078e0a00 */
[----:B------:R-:W-:Y:S01]  /*3bd0*/  LOP3.LUT R9, R4, 0x9a, RZ, 0xfc, !PT ;  /* 0x0000009a04097812 */ /* 0x000fe200078efcff */
[----:B------:R-:W-:Y:S01]  /*3be0*/  @!P5 IMAD.MOV R185, RZ, RZ, -R185 ;  /* 0x000000ffffb9d224 */ /* 0x000fe200078e0ab9 */
[C---:B------:R-:W-:Y:S01]  /*3bf0*/  ISETP.GT.U32.AND P5, PT, R0.reuse, R189, PT ;  /* 0x000000bd0000720c */ /* 0x040fe20003fa4070 */
[----:B------:R-:W-:Y:S01]  /*3c00*/  @!P2 IMAD.MOV R181, RZ, RZ, -R181 ;  /* 0x000000ffffb5a224 */ /* 0x000fe200078e0ab5 */
[----:B------:R-:W-:Y:S01]  /*3c10*/  ISETP.GT.U32.AND P2, PT, R0, R187, PT ;  /* 0x000000bb0000720c */ /* 0x000fe20003f44070 */
[----:B------:R-:W-:Y:S01]  /*3c20*/  @!P1 IMAD.IADD R183, R183, 0x1, -R0 ;  /* 0x00000001b7b79824 */ /* 0x000fe200078e0a00 */
[----:B------:R-:W-:Y:S01]  /*3c30*/  ISETP.GE.AND P1, PT, R7, RZ, PT ;  /* 0x000000ff0700720c */ /* 0x000fe20003f26270 */
[----:B------:R-:W-:Y:S01]  /*3c40*/  IMAD.HI.U32 R7, R5, R191, RZ ;  /* 0x000000bf05077227 */ /* 0x000fe200078e00ff */
[----:B------:R-:W-:-:S02]  /*3c50*/  IABS R193, R6 ;  /* 0x0000000600c17213 */ /* 0x000fc40000000000 */
[----:B------:R-:W-:Y:S01]  /*3c60*/  IABS R197, R9 ;  /* 0x0000000900c57213 */ /* 0x000fe20000000000 */
[----:B------:R-:W-:Y:S01]  /*3c70*/  @!P3 IMAD.MOV R171, RZ, RZ, -R171 ;  /* 0x000000ffffabb224 */ /* 0x000fe200078e0aab */
[----:B------:R-:W-:Y:S01]  /*3c80*/  ISETP.GT.U32.AND P3, PT, R0, R183, PT ;  /* 0x000000b70000720c */ /* 0x000fe20003f64070 */
[----:B------:R-:W-:Y:S01]  /*3c90*/  IMAD.MOV R7, RZ, RZ, -R7 ;  /* 0x000000ffff077224 */ /* 0x000fe200078e0a07 */
[----:B------:R-:W-:Y:S01]  /*3ca0*/  ISETP.GE.AND P0, PT, R8, RZ, PT ;  /* 0x000000ff0800720c */ /* 0x000fe20003f06270 */
[--C-:B------:R-:W-:Y:S01]  /*3cb0*/  @!P5 IMAD.IADD R189, R189, 0x1, -R0.reuse ;  /* 0x00000001bdbdd824 */ /* 0x100fe200078e0a00 */
[----:B------:R-:W-:Y:S01]  /*3cc0*/  ISETP.GE.AND P4, PT, R10, RZ, PT ;  /* 0x000000ff0a00720c */ /* 0x000fe20003f86270 */
[----:B------:R-:W-:Y:S01]  /*3cd0*/  IMAD R191, R0, R7, R191 ;  /* 0x0000000700bf7224 */ /* 0x000fe200078e02bf */
[----:B------:R-:W-:Y:S01]  /*3ce0*/  LOP3.LUT R7, R4, 0x98, RZ, 0xfc, !PT ;  /* 0x0000009804077812 */ /* 0x000fe200078efcff */
[----:B------:R-:W-:Y:S01]  /*3cf0*/  @!P2 IMAD.IADD R187, R187, 0x1, -R0 ;  /* 0x00000001bbbba824 */ /* 0x000fe200078e0a00 */
[C---:B------:R-:W-:Y:S01]  /*3d00*/  ISETP.GT.U32.AND P5, PT, R0.reuse, R189, PT ;  /* 0x000000bd0000720c */ /* 0x040fe20003fa4070 */
[----:B------:R-:W-:Y:S01]  /*3d10*/  IMAD.HI.U32 R8, R5, R197, RZ ;  /* 0x000000c505087227 */ /* 0x000fe200078e00ff */
[----:B------:R-:W-:-:S02]  /*3d20*/  ISETP.GT.U32.AND P2, PT, R0, R191, PT ;  /* 0x000000bf0000720c */ /* 0x000fc40003f44070 */
[----:B------:R-:W-:Y:S01]  /*3d30*/  IABS R195, R7 ;  /* 0x0000000700c37213 */ /* 0x000fe20000000000 */
[----:B------:R-:W-:Y:S01]  /*3d40*/  @!P3 IMAD.IADD R183, R183, 0x1, -R0 ;  /* 0x00000001b7b7b824 */ /* 0x000fe200078e0a00 */
[----:B------:R-:W-:Y:S01]  /*3d50*/  ISETP.GE.AND P3, PT, R6, RZ, PT ;  /* 0x000000ff0600720c */ /* 0x000fe20003f66270 */
[----:B------:R-:W-:Y:S01]  /*3d60*/  IMAD.HI.U32 R6, R5, R193, RZ ;  /* 0x000000c105067227 */ /* 0x000fe200078e00ff */
[C---:B------:R-:W-:Y:S02]  /*3d70*/  LOP3.LUT R10, R4.reuse, 0xa0, RZ, 0xfc, !PT ;  /* 0x000000a0040a7812 */ /* 0x040fe400078efcff */
[----:B------:R-:W-:Y:S01]  /*3d80*/  IABS R241, R13 ;  /* 0x0000000d00f17213 */ /* 0x000fe20000000000 */
[----:B------:R-:W-:Y:S01]  /*3d90*/  IMAD.MOV R6, RZ, RZ, -R6 ;  /* 0x000000ffff067224 */ /* 0x000fe200078e0a06 */
[----:B------:R-:W-:Y:S01]  /*3da0*/  IABS R207, R10 ;  /* 0x0000000a00cf7213 */ /* 0x000fe20000000000 */
[----:B------:R-:W-:Y:S01]  /*3db0*/  IMAD.MOV R8, RZ, RZ, -R8 ;  /* 0x000000ffff087224 */ /* 0x000fe200078e0a08 */
[----:B------:R-:W-:Y:S01]  /*3dc0*/  LOP3.LUT R14, R4, 0xda, RZ, 0xfc, !PT ;  /* 0x000000da040e7812 */ /* 0x000fe200078efcff */
[----:B------:R-:W-:-:S02]  /*3dd0*/  @!P2 IMAD.IADD R191, R191, 0x1, -R0 ;  /* 0x00000001bfbfa824 */ /* 0x000fc400078e0a00 */
[C---:B------:R-:W-:Y:S01]  /*3de0*/  IMAD R193, R0.reuse, R6, R193 ;  /* 0x0000000600c17224 */ /* 0x040fe200078e02c1 */
[----:B------:R-:W-:Y:S01]  /*3df0*/  IABS R21, R14 ;  /* 0x0000000e00157213 */ /* 0x000fe20000000000 */
[----:B------:R-:W-:Y:S01]  /*3e00*/  @!P5 IMAD.IADD R189, R189, 0x1, -R0 ;  /* 0x00000001bdbdd824 */ /* 0x000fe200078e0a00 */
[C---:B------:R-:W-:Y:S01]  /*3e10*/  ISETP.GT.U32.AND P2, PT, R0.reuse, R191, PT ;  /* 0x000000bf0000720c */ /* 0x040fe20003f44070 */
[C---:B------:R-:W-:Y:S01]  /*3e20*/  IMAD R197, R0.reuse, R8, R197 ;  /* 0x0000000800c57224 */ /* 0x040fe200078e02c5 */
[C---:B------:R-:W-:Y:S01]  /*3e30*/  ISETP.GT.U32.AND P5, PT, R0.reuse, R193, PT ;  /* 0x000000c10000720c */ /* 0x040fe20003fa4070 */
[----:B------:R-:W-:Y:S01]  /*3e40*/  @!P0 IMAD.MOV R183, RZ, RZ, -R183 ;  /* 0x000000ffffb78224 */ /* 0x000fe200078e0ab7 */
[----:B------:R-:W-:Y:S01]  /*3e50*/  ISETP.GE.AND P0, PT, R7, RZ, PT ;  /* 0x000000ff0700720c */ /* 0x000fe20003f06270 */
[----:B------:R-:W-:Y:S01]  /*3e60*/  @!P1 IMAD.MOV R189, RZ, RZ, -R189 ;  /* 0x000000ffffbd9224 */ /* 0x000fe200078e0abd */
[----:B------:R-:W-:Y:S01]  /*3e70*/  ISETP.GT.U32.AND P1, PT, R0, R197, PT ;  /* 0x000000c50000720c */ /* 0x000fe20003f24070 */
[----:B------:R-:W-:-:S04]  /*3e80*/  IMAD.HI.U32 R7, R5, R195, RZ ;  /* 0x000000c305077227 */ /* 0x000fc800078e00ff */
[----:B------:R-:W-:Y:S02]  /*3e90*/  IMAD.MOV R7, RZ, RZ, -R7 ;  /* 0x000000ffff077224 */ /* 0x000fe400078e0a07 */
[----:B------:R-:W-:Y:S01]  /*3ea0*/  @!P2 IADD3 R191, R191, -R0, RZ ;  /* 0x80000000bfbfa210 */ /* 0x000fe20007ffe0ff */
[----:B------:R-:W-:Y:S01]  /*3eb0*/  @!P6 IMAD.MOV R187, RZ, RZ, -R187 ;  /* 0x000000ffffbbe224 */ /* 0x000fe200078e0abb */
[----:B------:R-:W-:Y:S01]  /*3ec0*/  ISETP.GE.AND P6, PT, R9, RZ, PT ;  /* 0x000000ff0900720c */ /* 0x000fe20003fc6270 */
[----:B------:R-:W-:Y:S01]  /*3ed0*/  IMAD R195, R0, R7, R195 ;  /* 0x0000000700c37224 */ /* 0x000fe200078e02c3 */
[C---:B------:R-:W-:Y:S01]  /*3ee0*/  LOP3.LUT R7, R4.reuse, 0x9c, RZ, 0xfc, !PT ;  /* 0x0000009c04077812 */ /* 0x040fe200078efcff */
[--C-:B------:R-:W-:Y:S01]  /*3ef0*/  @!P5 IMAD.IADD R193, R193, 0x1, -R0.reuse ;  /* 0x00000001c1c1d824 */ /* 0x100fe200078e0a00 */
[----:B------:R-:W-:Y:S01]  /*3f00*/  LOP3.LUT R9, R4, 0x9e, RZ, 0xfc, !PT ;  /* 0x0000009e04097812 */ /* 0x000fe200078efcff */
[----:B------:R-:W-:Y:S01]  /*3f10*/  @!P1 IMAD.IADD R197, R197, 0x1, -R0 ;  /* 0x00000001c5c59824 */ /* 0x000fe200078e0a00 */
[----:B------:R-:W-:Y:S01]  /*3f20*/  IABS R199, R7 ;  /* 0x0000000700c77213 */ /* 0x000fe20000000000 */
[----:B------:R-:W-:Y:S01]  /*3f30*/  @!P4 IMAD.MOV R191, RZ, RZ, -R191 ;  /* 0x000000ffffbfc224 */ /* 0x000fe200078e0abf */
[----:B------:R-:W-:Y:S01]  /*3f40*/  ISETP.GT.U32.AND P5, PT, R0, R193, PT ;  /* 0x000000c10000720c */ /* 0x000fe20003fa4070 */
[----:B------:R-:W-:Y:S01]  /*3f50*/  IMAD.HI.U32 R8, R5, R205, RZ ;  /* 0x000000cd05087227 */ /* 0x000fe200078e00ff */
[----:B------:R-:W-:-:S02]  /*3f60*/  ISETP.GE.AND P4, PT, R7, RZ, PT ;  /* 0x000000ff0700720c */ /* 0x000fc40003f86270 */
[C---:B------:R-:W-:Y:S01]  /*3f70*/  ISETP.GT.U32.AND P1, PT, R0.reuse, R197, PT ;  /* 0x000000c50000720c */ /* 0x040fe20003f24070 */
[C---:B------:R-:W-:Y:S01]  /*3f80*/  IMAD.HI.U32 R6, R5.reuse, R199, RZ ;  /* 0x000000c705067227 */ /* 0x040fe200078e00ff */
[----:B------:R-:W-:Y:S02]  /*3f90*/  IABS R201, R9 ;  /* 0x0000000900c97213 */ /* 0x000fe40000000000 */
[----:B------:R-:W-:Y:S01]  /*3fa0*/  ISETP.GT.U32.AND P2, PT, R0, R195, PT ;  /* 0x000000c30000720c */ /* 0x000fe20003f44070 */
[----:B------:R-:W-:-:S04]  /*3fb0*/  IMAD.HI.U32 R7, R5, R207, RZ ;  /* 0x000000cf05077227 */ /* 0x000fc800078e00ff */
[----:B------:R-:W-:Y:S02]  /*3fc0*/  IMAD.MOV R6, RZ, RZ, -R6 ;  /* 0x000000ffff067224 */ /* 0x000fe400078e0a06 */
[----:B------:R-:W-:Y:S02]  /*3fd0*/  IMAD.MOV R7, RZ, RZ, -R7 ;  /* 0x000000ffff077224 */ /* 0x000fe400078e0a07 */
[C---:B------:R-:W-:Y:S02]  /*3fe0*/  IMAD R199, R0.reuse, R6, R199 ;  /* 0x0000000600c77224 */ /* 0x040fe400078e02c7 */
[----:B------:R-:W-:Y:S02]  /*3ff0*/  IMAD.MOV R8, RZ, RZ, -R8 ;  /* 0x000000ffff087224 */ /* 0x000fe400078e0a08 */
[----:B------:R-:W-:Y:S01]  /*4000*/  IMAD R207, R0, R7, R207 ;  /* 0x0000000700cf7224 */ /* 0x000fe200078e02cf */
[----:B------:R-:W-:Y:S01]  /*4010*/  LOP3.LUT R7, R4, 0xa4, RZ, 0xfc, !PT ;  /* 0x000000a404077812 */ /* 0x000fe200078efcff */
[----:B------:R-:W-:-:S03]  /*4020*/  IMAD.HI.U32 R6, R5, R201, RZ ;  /* 0x000000c905067227 */ /* 0x000fc600078e00ff */
[----:B------:R-:W-:Y:S01]  /*4030*/  IABS R203, R7 ;  /* 0x0000000700cb7213 */ /* 0x000fe20000000000 */
[--C-:B------:R-:W-:Y:S01]  /*4040*/  @!P5 IMAD.IADD R193, R193, 0x1, -R0.reuse ;  /* 0x00000001c1c1d824 */ /* 0x100fe200078e0a00 */
[C---:B------:R-:W-:Y:S01]  /*4050*/  ISETP.GT.U32.AND P5, PT, R0.reuse, R199, PT ;  /* 0x000000c70000720c */ /* 0x040fe20003fa4070 */
[----:B------:R-:W-:Y:S01]  /*4060*/  IMAD R205, R0, R8, R205 ;  /* 0x0000000800cd7224 */ /* 0x000fe200078e02cd */
[----:B------:R-:W-:Y:S01]  /*4070*/  LOP3.LUT R8, R4, 0xa6, RZ, 0xfc, !PT ;  /* 0x000000a604087812 */ /* 0x000fe200078efcff */
[----:B------:R-:W-:Y:S01]  /*4080*/  @!P1 IMAD.IADD R197, R197, 0x1, -R0 ;  /* 0x00000001c5c59824 */ /* 0x000fe200078e0a00 */
[C---:B------:R-:W-:Y:S01]  /*4090*/  ISETP.GT.U32.AND P1, PT, R0.reuse, R207, PT ;  /* 0x000000cf0000720c */ /* 0x040fe20003f24070 */
[----:B------:R-:W-:Y:S01]  /*40a0*/  IMAD.MOV R6, RZ, RZ, -R6 ;  /* 0x000000ffff067224 */ /* 0x000fe200078e0a06 */
[----:B------:R-:W-:Y:S01]  /*40b0*/  IABS R209, R8 ;  /* 0x0000000800d17213 */ /* 0x000fe20000000000 */
[----:B------:R-:W-:Y:S01]  /*40c0*/  @!P6 IMAD.MOV R197, RZ, RZ, -R197 ;  /* 0x000000ffffc5e224 */ /* 0x000fe200078e0ac5 */
[C---:B------:R-:W-:Y:S01]  /*40d0*/  ISETP.GT.U32.AND P6, PT, R0.reuse, R205, PT ;  /* 0x000000cd0000720c */ /* 0x040fe20003fc4070 */
[----:B------:R-:W-:-:S02]  /*40e0*/  IMAD R201, R0, R6, R201 ;  /* 0x0000000600c97224 */ /* 0x000fc400078e02c9 */
[----:B------:R-:W-:Y:S02]  /*40f0*/  @!P2 IMAD.IADD R195, R195, 0x1, -R0 ;  /* 0x00000001c3c3a824 */ /* 0x000fe400078e0a00 */
[----:B------:R-:W-:-:S03]  /*4100*/  IMAD.HI.U32 R6, R5, R203, RZ ;  /* 0x000000cb05067227 */ /* 0x000fc600078e00ff */
[----:B------:R-:W-:Y:S01]  /*4110*/  ISETP.GT.U32.AND P2, PT, R0, R195, PT ;  /* 0x000000c30000720c */ /* 0x000fe20003f44070 */
[--C-:B------:R-:W-:Y:S01]  /*4120*/  @!P5 IMAD.IADD R199, R199, 0x1, -R0.reuse ;  /* 0x00000001c7c7d824 */ /* 0x100fe200078e0a00 */
[----:B------:R-:W-:Y:S01]  /*4130*/  IADD3 R6, -R6, RZ, RZ ;  /* 0x000000ff06067210 */ /* 0x000fe20007ffe1ff */
[--C-:B------:R-:W-:Y:S01]  /*4140*/  @!P1 IMAD.IADD R207, R207, 0x1, -R0.reuse ;  /* 0x00000001cfcf9824 */ /* 0x100fe200078e0a00 */
[C---:B------:R-:W-:Y:S01]  /*4150*/  ISETP.GT.U32.AND P5, PT, R0.reuse, R201, PT ;  /* 0x000000c90000720c */ /* 0x040fe20003fa4070 */
[----:B------:R-:W-:Y:S01]  /*4160*/  @!P3 IMAD.MOV R193, RZ, RZ, -R193 ;  /* 0x000000ffffc1b224 */ /* 0x000fe200078e0ac1 */
[C---:B------:R-:W-:Y:S01]  /*4170*/  ISETP.GT.U32.AND P3, PT, R0.reuse, R199, PT ;  /* 0x000000c70000720c */ /* 0x040fe20003f64070 */
[----:B------:R-:W-:Y:S01]  /*4180*/  @!P6 IMAD.IADD R205, R205, 0x1, -R0 ;  /* 0x00000001cdcde824 */ /* 0x000fe200078e0a00 */
[C---:B------:R-:W-:Y:S01]  /*4190*/  ISETP.GT.U32.AND P6, PT, R0.reuse, R207, PT ;  /* 0x000000cf0000720c */ /* 0x040fe20003fc4070 */
[----:B------:R-:W-:Y:S02]  /*41a0*/  IMAD R203, R0, R6, R203 ;  /* 0x0000000600cb7224 */ /* 0x000fe400078e02cb */
[----:B------:R-:W-:-:S04]  /*41b0*/  IMAD.HI.U32 R6, R5, R209, RZ ;  /* 0x000000d105067227 */ /* 0x000fc800078e00ff */
[----:B------:R-:W-:Y:S02]  /*41c0*/  IMAD.MOV R6, RZ, RZ, -R6 ;  /* 0x000000ffff067224 */ /* 0x000fe400078e0a06 */
[--C-:B------:R-:W-:Y:S01]  /*41d0*/  @!P2 IMAD.IADD R195, R195, 0x1, -R0.reuse ;  /* 0x00000001c3c3a824 */ /* 0x100fe200078e0a00 */
[----:B------:R-:W-:Y:S01]  /*41e0*/  ISETP.GE.AND P2, PT, R9, RZ, PT ;  /* 0x000000ff0900720c */ /* 0x000fe20003f46270 */
[--C-:B------:R-:W-:Y:S01]  /*41f0*/  @!P5 IMAD.IADD R201, R201, 0x1, -R0.reuse ;  /* 0x00000001c9c9d824 */ /* 0x100fe200078e0a00 */
[----:B------:R-:W-:Y:S01]  /*4200*/  LOP3.LUT R9, R4, 0xa8, RZ, 0xfc, !PT ;  /* 0x000000a804097812 */ /* 0x000fe200078efcff */
[----:B------:R-:W-:Y:S01]  /*4210*/  IMAD R209, R0, R6, R209 ;  /* 0x0000000600d17224 */ /* 0x000fe200078e02d1 */
[----:B------:R-:W-:Y:S01]  /*4220*/  ISETP.GE.AND P5, PT, R7, RZ, PT ;  /* 0x000000ff0700720c */ /* 0x000fe20003fa6270 */
[----:B------:R-:W-:Y:S01]  /*4230*/  @!P0 IMAD.MOV R195, RZ, RZ, -R195 ;  /* 0x000000ffffc38224 */ /* 0x000fe200078e0ac3 */
[----:B------:R-:W-:Y:S01]  /*4240*/  ISETP.GE.AND P0, PT, R10, RZ, PT ;  /* 0x000000ff0a00720c */ /* 0x000fe20003f06270 */
[--C-:B------:R-:W-:Y:S01]  /*4250*/  @!P3 IMAD.IADD R199, R199, 0x1, -R0.reuse ;  /* 0x00000001c7c7b824 */ /* 0x100fe200078e0a00 */
[----:B------:R-:W-:Y:S01]  /*4260*/  ISETP.GT.U32.AND P1, PT, R0, R201, PT ;  /* 0x000000c90000720c */ /* 0x000fe20003f24070 */
[----:B------:R-:W-:Y:S01]  /*4270*/  @!P6 IMAD.IADD R207, R207, 0x1, -R0 ;  /* 0x00000001cfcfe824 */ /* 0x000fe200078e0a00 */
[----:B------:R-:W-:Y:S01]  /*4280*/  LOP3.LUT R10, R4, 0xaa, RZ, 0xfc, !PT ;  /* 0x000000aa040a7812 */ /* 0x000fe200078efcff */
[----:B------:R-:W-:Y:S01]  /*4290*/  @!P4 IMAD.MOV R199, RZ, RZ, -R199 ;  /* 0x000000ffffc7c224 */ /* 0x000fe200078e0ac7 */
[----:B------:R-:W-:-:S02]  /*42a0*/  IABS R211, R9 ;  /* 0x0000000900d37213 */ /* 0x000fc40000000000 */
[C---:B------:R-:W-:Y:S02]  /*42b0*/  ISETP.GT.U32.AND P6, PT, R0.reuse, R209, PT ;  /* 0x000000d10000720c */ /* 0x040fe40003fc4070 */
[----:B------:R-:W-:Y:S01]  /*42c0*/  ISETP.GT.U32.AND P4, PT, R0, R205, PT ;  /* 0x000000cd0000720c */ /* 0x000fe20003f84070 */
[----:B------:R-:W-:Y:S01]  /*42d0*/  IMAD.HI.U32 R6, R5, R211, RZ ;  /* 0x000000d305067227 */ /* 0x000fe200078e00ff */
[----:B------:R-:W-:Y:S02]  /*42e0*/  IABS R215, R10 ;  /* 0x0000000a00d77213 */ /* 0x000fe40000000000 */
[----:B------:R-:W-:Y:S01]  /*42f0*/  ISETP.GE.AND P3, PT, R11, RZ, PT ;  /* 0x000000ff0b00720c */ /* 0x000fe20003f66270 */
[----:B------:R-:W-:Y:S01]  /*4300*/  IMAD.MOV R6, RZ, RZ, -R6 ;  /* 0x000000ffff067224 */ /* 0x000fe200078e0a06 */
[----:B------:R-:W-:Y:S01]  /*4310*/  LOP3.LUT R11, R4, 0xac, RZ, 0xfc, !PT ;  /* 0x000000ac040b7812 */ /* 0x000fe200078efcff */
[----:B------:R-:W-:-:S03]  /*4320*/  IMAD.HI.U32 R7, R5, R215, RZ ;  /* 0x000000d705077227 */ /* 0x000fc600078e00ff */
[----:B------:R-:W-:Y:S01]  /*4330*/  IABS R213, R11 ;  /* 0x0000000b00d57213 */ /* 0x000fe20000000000 */
[--C-:B------:R-:W-:Y:S01]  /*4340*/  @!P1 IMAD.IADD R201, R201, 0x1, -R0.reuse ;  /* 0x00000001c9c99824 */ /* 0x100fe200078e0a00 */
[C---:B------:R-:W-:Y:S01]  /*4350*/  ISETP.GT.U32.AND P1, PT, R0.reuse, R203, PT ;  /* 0x000000cb0000720c */ /* 0x040fe20003f24070 */
[----:B------:R-:W-:Y:S02]  /*4360*/  IMAD.MOV R7, RZ, RZ, -R7 ;  /* 0x000000ffff077224 */ /* 0x000fe400078e0a07 */
[--C-:B------:R-:W-:Y:S02]  /*4370*/  @!P6 IMAD.IADD R209, R209, 0x1, -R0.reuse ;  /* 0x00000001d1d1e824 */ /* 0x100fe400078e0a00 */
[----:B------:R-:W-:Y:S02]  /*4380*/  IMAD R211, R0, R6, R211 ;  /* 0x0000000600d37224 */ /* 0x000fe400078e02d3 */
[----:B------:R-:W-:Y:S01]  /*4390*/  @!P4 IMAD.IADD R205, R205, 0x1, -R0 ;  /* 0x00000001cdcdc824 */ /* 0x000fe200078e0a00 */
[----:B------:R-:W-:Y:S01]  /*43a0*/  ISETP.GE.AND P4, PT, R8, RZ, PT ;  /* 0x000000ff0800720c */ /* 0x000fe20003f86270 */
[C---:B------:R-:W-:Y:S01]  /*43b0*/  IMAD R215, R0.reuse, R7, R215 ;  /* 0x0000000700d77224 */ /* 0x040fe200078e02d7 */
[C---:B------:R-:W-:Y:S01]  /*43c0*/  ISETP.GT.U32.AND P6, PT, R0.reuse, R209, PT ;  /* 0x000000d10000720c */ /* 0x040fe20003fc4070 */
[----:B------:R-:W-:Y:S01]  /*43d0*/  @!P0 IMAD.MOV R207, RZ, RZ, -R207 ;  /* 0x000000ffffcf8224 */ /* 0x000fe200078e0acf */
[----:B------:R-:W-:Y:S01]  /*43e0*/  ISETP.GT.U32.AND P0, PT, R0, R211, PT ;  /* 0x000000d30000720c */ /* 0x000fe20003f04070 */
[----:B------:R-:W-:-:S04]  /*43f0*/  IMAD.HI.U32 R8, R5, R213, RZ ;  /* 0x000000d505087227 */ /* 0x000fc800078e00ff */
[----:B------:R-:W-:Y:S01]  /*4400*/  @!P3 IMAD.MOV R205, RZ, RZ, -R205 ;  /* 0x000000ffffcdb224 */ /* 0x000fe200078e0acd */
[C---:B------:R-:W-:Y:S01]  /*4410*/  ISETP.GT.U32.AND P3, PT, R0.reuse, R215, PT ;  /* 0x000000d70000720c */ /* 0x040fe20003f64070 */
[----:B------:R-:W-:Y:S02]  /*4420*/  IMAD.MOV R8, RZ, RZ, -R8 ;  /* 0x000000ffff087224 */ /* 0x000fe400078e0a08 */
[--C-:B------:R-:W-:Y:S01]  /*4430*/  @!P1 IMAD.IADD R203, R203, 0x1, -R0.reuse ;  /* 0x00000001cbcb9824 */ /* 0x100fe200078e0a00 */
[----:B------:R-:W-:Y:S01]  /*4440*/  ISETP.GE.AND P1, PT, R9, RZ, PT ;  /* 0x000000ff0900720c */ /* 0x000fe20003f26270 */
        /* <DEDUP_REMOVED lines=9> */
[----:B------:R-:W-:Y:S01]  /*44e0*/  @!P3 IADD3 R215, R215, -R0, RZ ;  /* 0x80000000d7d7b210 */ /* 0x000fe20007ffe0ff */
[----:B------:R-:W-:Y:S01]  /*44f0*/  IMAD.HI.U32 R6, R5, R217, RZ ;  /* 0x000000d905067227 */ /* 0x000fe200078e00ff */
[----:B------:R-:W-:-:S02]  /*4500*/  ISETP.GT.U32.AND P3, PT, R0, R211, PT ;  /* 0x000000d30000720c */ /* 0x000fc40003f64070 */
[----:B------:R-:W-:Y:S01]  /*4510*/  LOP3.LUT R9, R4, 0xb0, RZ, 0xfc, !PT ;  /* 0x000000b004097812 */ /* 0x000fe200078efcff */
[----:B------:R-:W-:Y:S01]  /*4520*/  IMAD.MOV R7, RZ, RZ, -R6 ;  /* 0x000000ffff077224 */ /* 0x000fe200078e0a06 */
[----:B------:R-:W-:Y:S01]  /*4530*/  ISETP.GE.AND P0, PT, R11, RZ, PT ;  /* 0x000000ff0b00720c */ /* 0x000fe20003f06270 */
[--C-:B------:R-:W-:Y:S01]  /*4540*/  @!P2 IMAD.IADD R203, R203, 0x1, -R0.reuse ;  /* 0x00000001cbcba824 */ /* 0x100fe200078e0a00 */
[----:B------:R-:W-:Y:S01]  /*4550*/  IABS R219, R9 ;  /* 0x0000000900db7213 */ /* 0x000fe20000000000 */
[----:B------:R-:W-:Y:S01]  /*4560*/  IMAD R217, R0, R7, R217 ;  /* 0x0000000700d97224 */ /* 0x000fe200078e02d9 */
[----:B------:R-:W-:Y:S01]  /*4570*/  ISETP.GE.AND P2, PT, R10, RZ, PT ;  /* 0x000000ff0a00720c */ /* 0x000fe20003f46270 */
[----:B------:R-:W-:Y:S01]  /*4580*/  @!P6 IMAD.IADD R213, R213, 0x1, -R0 ;  /* 0x00000001d5d5e824 */ /* 0x000fe200078e0a00 */
[----:B------:R-:W-:Y:S01]  /*4590*/  ISETP.GT.U32.AND P6, PT, R0, R215, PT ;  /* 0x000000d70000720c */ /* 0x000fe20003fc4070 */
[----:B------:R-:W-:Y:S01]  /*45a0*/  IMAD.HI.U32 R6, R5, R219, RZ ;  /* 0x000000db05067227 */ /* 0x000fe200078e00ff */
[----:B------:R-:W-:-:S02]  /*45b0*/  LOP3.LUT R10, R4, 0xb2, RZ, 0xfc, !PT ;  /* 0x000000b2040a7812 */ /* 0x000fc400078efcff */
[----:B------:R-:W-:Y:S01]  /*45c0*/  LOP3.LUT R11, R4, 0xb4, RZ, 0xfc, !PT ;  /* 0x000000b4040b7812 */ /* 0x000fe200078efcff */
[----:B------:R-:W-:Y:S01]  /*45d0*/  @!P3 IMAD.IADD R211, R211, 0x1, -R0 ;  /* 0x00000001d3d3b824 */ /* 0x000fe200078e0a00 */
[C---:B------:R-:W-:Y:S01]  /*45e0*/  ISETP.GT.U32.AND P3, PT, R0.reuse, R217, PT ;  /* 0x000000d90000720c */ /* 0x040fe20003f64070 */
[----:B------:R-:W-:Y:S01]  /*45f0*/  IMAD.MOV R6, RZ, RZ, -R6 ;  /* 0x000000ffff067224 */ /* 0x000fe200078e0a06 */
[----:B------:R-:W-:Y:S01]  /*4600*/  IABS R221, R10 ;  /* 0x0000000a00dd7213 */ /* 0x000fe20000000000 */
[----:B------:R-:W-:Y:S01]  /*4610*/  @!P5 IMAD.MOV R203, RZ, RZ, -R203 ;  /* 0x000000ffffcbd224 */ /* 0x000fe200078e0acb */
[C---:B------:R-:W-:Y:S01]  /*4620*/  ISETP.GT.U32.AND P5, PT, R0.reuse, R213, PT ;  /* 0x000000d50000720c */ /* 0x040fe20003fa4070 */
[----:B------:R-:W-:Y:S01]  /*4630*/  IMAD R219, R0, R6, R219 ;  /* 0x0000000600db7224 */ /* 0x000fe200078e02db */
[----:B------:R-:W-:Y:S01]  /*4640*/  IABS R223, R11 ;  /* 0x0000000b00df7213 */ /* 0x000fe20000000000 */
[----:B------:R-:W-:-:S04]  /*4650*/  IMAD.HI.U32 R6, R5, R221, RZ ;  /* 0x000000dd05067227 */ /* 0x000fc800078e00ff */
[----:B------:R-:W-:Y:S01]  /*4660*/  @!P6 IMAD.IADD R215, R215, 0x1, -R0 ;  /* 0x00000001d7d7e824 */ /* 0x000fe200078e0a00 */
[C---:B------:R-:W-:Y:S01]  /*4670*/  ISETP.GT.U32.AND P6, PT, R0.reuse, R219, PT ;  /* 0x000000db0000720c */ /* 0x040fe20003fc4070 */
[----:B------:R-:W-:Y:S02]  /*4680*/  IMAD.MOV R7, RZ, RZ, -R6 ;  /* 0x000000ffff077224 */ /* 0x000fe400078e0a06 */
[----:B------:R-:W-:Y:S01]  /*4690*/  @!P3 IMAD.IADD R217, R217, 0x1, -R0 ;  /* 0x00000001d9d9b824 */ /* 0x000fe200078e0a00 */
[----:B------:R-:W-:Y:S01]  /*46a0*/  ISETP.GE.AND P3, PT, R9, RZ, PT ;  /* 0x000000ff0900720c */ /* 0x000fe20003f66270 */
[----:B------:R-:W-:Y:S01]  /*46b0*/  IMAD R221, R0, R7, R221 ;  /* 0x0000000700dd7224 */ /* 0x000fe200078e02dd */
[----:B------:R-:W-:Y:S01]  /*46c0*/  LOP3.LUT R9, R4, 0xbc, RZ, 0xfc, !PT ;  /* 0x000000bc04097812 */ /* 0x000fe200078efcff */
[----:B------:R-:W-:Y:S01]  /*46d0*/  @!P1 IMAD.MOV R211, RZ, RZ, -R211 ;  /* 0x000000ffffd39224 */ /* 0x000fe200078e0ad3 */
[C---:B------:R-:W-:Y:S01]  /*46e0*/  ISETP.GT.U32.AND P4, PT, R0.reuse, R217, PT ;  /* 0x000000d90000720c */ /* 0x040fe20003f84070 */
[----:B------:R-:W-:Y:S01]  /*46f0*/  IMAD.HI.U32 R6, R5, R223, RZ ;  /* 0x000000df05067227 */ /* 0x000fe200078e00ff */
[----:B------:R-:W-:-:S02]  /*4700*/  ISETP.GT.U32.AND P1, PT, R0, R221, PT ;  /* 0x000000dd0000720c */ /* 0x000fc40003f24070 */
[----:B------:R-:W-:Y:S01]  /*4710*/  IABS R231, R9 ;  /* 0x0000000900e77213 */ /* 0x000fe20000000000 */
[----:B------:R-:W-:Y:S01]  /*4720*/  @!P5 IMAD.IADD R213, R213, 0x1, -R0 ;  /* 0x00000001d5d5d824 */ /* 0x000fe200078e0a00 */
[----:B------:R-:W-:Y:S01]  /*4730*/  ISETP.GE.AND P5, PT, R8, RZ, PT ;  /* 0x000000ff0800720c */ /* 0x000fe20003fa6270 */
[----:B------:R-:W-:Y:S01]  /*4740*/  IMAD.MOV R7, RZ, RZ, -R6 ;  /* 0x000000ffff077224 */ /* 0x000fe200078e0a06 */
[----:B------:R-:W-:Y:S01]  /*4750*/  LOP3.LUT R8, R4, 0xba, RZ, 0xfc, !PT ;  /* 0x000000ba04087812 */ /* 0x000fe200078efcff */
[----:B------:R-:W-:Y:S02]  /*4760*/  @!P6 IMAD.IADD R219, R219, 0x1, -R0 ;  /* 0x00000001dbdbe824 */ /* 0x000fe400078e0a00 */
[----:B------:R-:W-:Y:S01]  /*4770*/  IMAD R223, R0, R7, R223 ;  /* 0x0000000700df7224 */ /* 0x000fe200078e02df */
[----:B------:R-:W-:Y:S01]  /*4780*/  LOP3.LUT R7, R4, 0xb8, RZ, 0xfc, !PT ;  /* 0x000000b804077812 */ /* 0x000fe200078efcff */
[----:B------:R-:W-:Y:S01]  /*4790*/  IMAD.HI.U32 R6, R5, R225, RZ ;  /* 0x000000e105067227 */ /* 0x000fe200078e00ff */
[----:B------:R-:W-:-:S02]  /*47a0*/  ISETP.GT.U32.AND P6, PT, R0, R219, PT ;  /* 0x000000db0000720c */ /* 0x000fc40003fc4070 */
[----:B------:R-:W-:Y:S01]  /*47b0*/  IABS R227, R7 ;  /* 0x0000000700e37213 */ /* 0x000fe20000000000 */
[----:B------:R-:W-:Y:S01]  /*47c0*/  @!P4 IMAD.IADD R217, R217, 0x1, -R0 ;  /* 0x00000001d9d9c824 */ /* 0x000fe200078e0a00 */
[C---:B------:R-:W-:Y:S01]  /*47d0*/  ISETP.GT.U32.AND P4, PT, R0.reuse, R223, PT ;  /* 0x000000df0000720c */ /* 0x040fe20003f84070 */
[----:B------:R-:W-:Y:S01]  /*47e0*/  IMAD.MOV R6, RZ, RZ, -R6 ;  /* 0x000000ffff067224 */ /* 0x000fe200078e0a06 */
[----:B------:R-:W-:Y:S01]  /*47f0*/  @!P1 IADD3 R221, R221, -R0, RZ ;  /* 0x80000000dddd9210 */ /* 0x000fe20007ffe0ff */
[----:B------:R-:W-:Y:S01]  /*4800*/  @!P5 IMAD.MOV R217, RZ, RZ, -R217 ;  /* 0x000000ffffd9d224 */ /* 0x000fe200078e0ad9 */
[----:B------:R-:W-:Y:S01]  /*4810*/  IABS R229, R8 ;  /* 0x0000000800e57213 */ /* 0x000fe20000000000 */
[C---:B------:R-:W-:Y:S01]  /*4820*/  IMAD R225, R0.reuse, R6, R225 ;  /* 0x0000000600e17224 */ /* 0x040fe200078e02e1 */
[----:B------:R-:W-:Y:S01]  /*4830*/  ISETP.GT.U32.AND P5, PT, R0, R221, PT ;  /* 0x000000dd0000720c */ /* 0x000fe20003fa4070 */
[----:B------:R-:W-:Y:S01]  /*4840*/  IMAD.HI.U32 R6, R5, R227, RZ ;  /* 0x000000e305067227 */ /* 0x000fe200078e00ff */
[----:B------:R-:W-:-:S03]  /*4850*/  ISETP.GE.AND P1, PT, R7, RZ, PT ;  /* 0x000000ff0700720c */ /* 0x000fc60003f26270 */
[----:B------:R-:W-:Y:S01]  /*4860*/  @!P6 IMAD.IADD R219, R219, 0x1, -R0 ;  /* 0x00000001dbdbe824 */ /* 0x000fe200078e0a00 */
[----:B------:R-:W-:Y:S01]  /*4870*/  ISETP.GE.AND P6, PT, R12, RZ, PT ;  /* 0x000000ff0c00720c */ /* 0x000fe20003fc6270 */
[----:B------:R-:W-:Y:S01]  /*4880*/  IMAD.MOV R6, RZ, RZ, -R6 ;  /* 0x000000ffff067224 */ /* 0x000fe200078e0a06 */
[----:B------:R-:W-:Y:S01]  /*4890*/  LOP3.LUT R12, R4, 0xc4, RZ, 0xfc, !PT ;  /* 0x000000c4040c7812 */ /* 0x000fe200078efcff */
[--C-:B------:R-:W-:Y:S02]  /*48a0*/  @!P4 IMAD.IADD R223, R223, 0x1, -R0.reuse ;  /* 0x00000001dfdfc824 */ /* 0x100fe400078e0a00 */
[----:B------:R-:W-:Y:S01]  /*48b0*/  @!P3 IMAD.MOV R219, RZ, RZ, -R219 ;  /* 0x000000ffffdbb224 */ /* 0x000fe200078e0adb */
[C---:B------:R-:W-:Y:S01]  /*48c0*/  ISETP.GT.U32.AND P3, PT, R0.reuse, R225, PT ;  /* 0x000000e10000720c */ /* 0x040fe20003f64070 */
[C---:B------:R-:W-:Y:S01]  /*48d0*/  IMAD R227, R0.reuse, R6, R227 ;  /* 0x0000000600e37224 */ /* 0x040fe200078e02e3 */
[C---:B------:R-:W-:Y:S01]  /*48e0*/  ISETP.GT.U32.AND P4, PT, R0.reuse, R223, PT ;  /* 0x000000df0000720c */ /* 0x040fe20003f84070 */
[----:B------:R-:W-:Y:S01]  /*48f0*/  @!P5 IMAD.IADD R221, R221, 0x1, -R0 ;  /* 0x00000001ddddd824 */ /* 0x000fe200078e0a00 */
[----:B------:R-:W-:Y:S01]  /*4900*/  IABS R239, R12 ;  /* 0x0000000c00ef7213 */ /* 0x000fe20000000000 */
[----:B------:R-:W-:Y:S01]  /*4910*/  @!P2 IMAD.MOV R215, RZ, RZ, -R215 ;  /* 0x000000ffffd7a224 */ /* 0x000fe200078e0ad7 */
[----:B------:R-:W-:Y:S01]  /*4920*/  ISETP.GT.U32.AND P5, PT, R0, R227, PT ;  /* 0x000000e30000720c */ /* 0x000fe20003fa4070 */
[----:B------:R-:W-:Y:S01]  /*4930*/  @!P0 IMAD.MOV R213, RZ, RZ, -R213 ;  /* 0x000000ffffd58224 */ /* 0x000fe200078e0ad5 */
[----:B------:R-:W-:Y:S01]  /*4940*/  ISETP.GE.AND P2, PT, R10, RZ, PT ;  /* 0x000000ff0a00720c */ /* 0x000fe20003f46270 */
[----:B------:R-:W-:Y:S01]  /*4950*/  IMAD.HI.U32 R6, R5, R229, RZ ;  /* 0x000000e505067227 */ /* 0x000fe200078e00ff */
[----:B------:R-:W-:-:S02]  /*4960*/  ISETP.GE.AND P0, PT, R11, RZ, PT ;  /* 0x000000ff0b00720c */ /* 0x000fc40003f06270 */
[----:B------:R-:W-:Y:S01]  /*4970*/  LOP3.LUT R10, R4, 0xbe, RZ, 0xfc, !PT ;  /* 0x000000be040a7812 */ /* 0x000fe200078efcff */
[--C-:B------:R-:W-:Y:S01]  /*4980*/  @!P3 IMAD.IADD R225, R225, 0x1, -R0.reuse ;  /* 0x00000001e1e1b824 */ /* 0x100fe200078e0a00 */
[----:B------:R-:W-:Y:S01]  /*4990*/  ISETP.GE.AND P3, PT, R9, RZ, PT ;  /* 0x000000ff0900720c */ /* 0x000fe20003f66270 */
[--C-:B------:R-:W-:Y:S01]  /*49a0*/  @!P4 IMAD.IADD R223, R223, 0x1, -R0.reuse ;  /* 0x00000001dfdfc824 */ /* 0x100fe200078e0a00 */
[----:B------:R-:W-:Y:S01]  /*49b0*/  ISETP.GE.AND P4, PT, R8, RZ, PT ;  /* 0x000000ff0800720c */ /* 0x000fe20003f86270 */
[----:B------:R-:W-:Y:S01]  /*49c0*/  IMAD.HI.U32 R7, R5, R231, RZ ;  /* 0x000000e705077227 */ /* 0x000fe200078e00ff */
[----:B------:R-:W-:Y:S02]  /*49d0*/  IABS R233, R10 ;  /* 0x0000000a00e97213 */ /* 0x000fe40000000000 */
[----:B------:R-:W-:Y:S01]  /*49e0*/  LOP3.LUT R9, R4, 0xc0, RZ, 0xfc, !PT ;  /* 0x000000c004097812 */ /* 0x000fe200078efcff */
[----:B------:R-:W-:Y:S01]  /*49f0*/  @!P5 IMAD.IADD R227, R227, 0x1, -R0 ;  /* 0x00000001e3e3d824 */ /* 0x000fe200078e0a00 */
[----:B------:R-:W-:Y:S01]  /*4a00*/  ISETP.GT.U32.AND P5, PT, R0, R225, PT ;  /* 0x000000e10000720c */ /* 0x000fe20003fa4070 */
[----:B------:R-:W-:Y:S01]  /*4a10*/  IMAD.MOV R8, RZ, RZ, -R6 ;  /* 0x000000ffff087224 */ /* 0x000fe200078e0a06 */
[----:B------:R-:W-:Y:S01]  /*4a20*/  IABS R235, R9 ;  /* 0x0000000900eb7213 */ /* 0x000fe20000000000 */
[----:B------:R-:W-:Y:S01]  /*4a30*/  IMAD.MOV R7, RZ, RZ, -R7 ;  /* 0x000000ffff077224 */ /* 0x000fe200078e0a07 */
[----:B------:R-:W-:Y:S01]  /*4a40*/  LOP3.LUT R11, R4, 0xc2, RZ, 0xfc, !PT ;  /* 0x000000c2040b7812 */ /* 0x000fe200078efcff */
[----:B------:R-:W-:-:S02]  /*4a50*/  IMAD R229, R0, R8, R229 ;  /* 0x0000000800e57224 */ /* 0x000fc400078e02e5 */
[----:B------:R-:W-:Y:S01]  /*4a60*/  @!P2 IMAD.MOV R221, RZ, RZ, -R221 ;  /* 0x000000ffffdda224 */ /* 0x000fe200078e0add */
[----:B------:R-:W-:Y:S01]  /*4a70*/  ISETP.GT.U32.AND P2, PT, R0, R227, PT ;  /* 0x000000e30000720c */ /* 0x000fe20003f44070 */
[----:B------:R-:W-:Y:S01]  /*4a80*/  IMAD.HI.U32 R6, R5, R233, RZ ;  /* 0x000000e905067227 */ /* 0x000fe200078e00ff */
[----:B------:R-:W-:-:S03]  /*4a90*/  IABS R237, R11 ;  /* 0x0000000b00ed7213 */ /* 0x000fc60000000000 */
[C---:B------:R-:W-:Y:S02]  /*4aa0*/  IMAD R231, R0.reuse, R7, R231 ;  /* 0x0000000700e77224 */ /* 0x040fe400078e02e7 */
[----:B------:R-:W-:Y:S01]  /*4ab0*/  @!P0 IMAD.MOV R223, RZ, RZ, -R223 ;  /* 0x000000ffffdf8224 */ /* 0x000fe200078e0adf */
[C---:B------:R-:W-:Y:S01]  /*4ac0*/  ISETP.GT.U32.AND P0, PT, R0.reuse, R229, PT ;  /* 0x000000e50000720c */ /* 0x040fe20003f04070 */
[----:B------:R-:W-:Y:S02]  /*4ad0*/  IMAD.MOV R6, RZ, RZ, -R6 ;  /* 0x000000ffff067224 */ /* 0x000fe400078e0a06 */
[--C-:B------:R-:W-:Y:S01]  /*4ae0*/  @!P5 IMAD.IADD R225, R225, 0x1, -R0.reuse ;  /* 0x00000001e1e1d824 */ /* 0x100fe200078e0a00 */
[C---:B------:R-:W-:Y:S01]  /*4af0*/  ISETP.GT.U32.AND P5, PT, R0.reuse, R231, PT ;  /* 0x000000e70000720c */ /* 0x040fe20003fa4070 */
[----:B------:R-:W-:Y:S02]  /*4b00*/  IMAD R233, R0, R6, R233 ;  /* 0x0000000600e97224 */ /* 0x000fe400078e02e9 */
[----:B------:R-:W-:-:S02]  /*4b10*/  @!P2 IMAD.IADD R227, R227, 0x1, -R0 ;  /* 0x00000001e3e3a824 */ /* 0x000fc400078e0a00 */
[----:B------:R-:W-:Y:S01]  /*4b20*/  IMAD.HI.U32 R6, R5, R235, RZ ;  /* 0x000000eb05067227 */ /* 0x000fe200078e00ff */
[----:B------:R-:W-:-:S03]  /*4b30*/  ISETP.GT.U32.AND P2, PT, R0, R233, PT ;  /* 0x000000e90000720c */ /* 0x000fc60003f44070 */
[----:B------:R-:W-:Y:S01]  /*4b40*/  @!P0 IMAD.IADD R229, R229, 0x1, -R0 ;  /* 0x00000001e5e58824 */ /* 0x000fe200078e0a00 */
[----:B------:R-:W-:Y:S01]  /*4b50*/  ISETP.GE.AND P0, PT, R10, RZ, PT ;  /* 0x000000ff0a00720c */ /* 0x000fe20003f06270 */
[----:B------:R-:W-:Y:S02]  /*4b60*/  IMAD.MOV R6, RZ, RZ, -R6 ;  /* 0x000000ffff067224 */ /* 0x000fe400078e0a06 */
[----:B------:R-:W-:Y:S01]  /*4b70*/  @!P5 IMAD.IADD R231, R231, 0x1, -R0 ;  /* 0x00000001e7e7d824 */ /* 0x000fe200078e0a00 */
[----:B------:R-:W-:Y:S01]  /*4b80*/  ISETP.GT.U32.AND P5, PT, R0, R229, PT ;  /* 0x000000e50000720c */ /* 0x000fe20003fa4070 */
[----:B------:R-:W-:-:S04]  /*4b90*/  IMAD.HI.U32 R7, R5, R237, RZ ;  /* 0x000000ed05077227 */ /* 0x000fc800078e00ff */
[----:B------:R-:W-:Y:S01]  /*4ba0*/  @!P2 IADD3 R233, R233, -R0, RZ ;  /* 0x80000000e9e9a210 */ /* 0x000fe20007ffe0ff */
[C---:B------:R-:W-:Y:S01]  /*4bb0*/  IMAD R235, R0.reuse, R6, R235 ;  /* 0x0000000600eb7224 */ /* 0x040fe200078e02eb */
[----:B------:R-:W-:Y:S01]  /*4bc0*/  ISETP.GT.U32.AND P2, PT, R0, R231, PT ;  /* 0x000000e70000720c */ /* 0x000fe20003f44070 */
[----:B------:R-:W-:Y:S02]  /*4bd0*/  IMAD.MOV R8, RZ, RZ, -R7 ;  /* 0x000000ffff087224 */ /* 0x000fe400078e0a07 */
[----:B------:R-:W-:-:S04]  /*4be0*/  IMAD.HI.U32 R6, R5, R239, RZ ;  /* 0x000000ef05067227 */ /* 0x000fc800078e00ff */
[----:B------:R-:W-:Y:S01]  /*4bf0*/  @!P5 IMAD.IADD R229, R229, 0x1, -R0 ;  /* 0x00000001e5e5d824 */ /* 0x000fe200078e0a00 */
[C---:B------:R-:W-:Y:S01]  /*4c00*/  ISETP.GT.U32.AND P5, PT, R0.reuse, R235, PT ;  /* 0x000000eb0000720c */ /* 0x040fe20003fa4070 */
[----:B------:R-:W-:Y:S01]  /*4c10*/  IMAD R237, R0, R8, R237 ;  /* 0x0000000800ed7224 */ /* 0x000fe200078e02ed */
[----:B------:R-:W-:Y:S01]  /*4c20*/  LOP3.LUT R8, R4, 0xc8, RZ, 0xfc, !PT ;  /* 0x000000c804087812 */ /* 0x000fe200078efcff */
[----:B------:R-:W-:Y:S02]  /*4c30*/  IMAD.MOV R6, RZ, RZ, -R6 ;  /* 0x000000ffff067224 */ /* 0x000fe400078e0a06 */
[----:B------:R-:W-:Y:S01]  /*4c40*/  @!P2 IMAD.IADD R231, R231, 0x1, -R0 ;  /* 0x00000001e7e7a824 */ /* 0x000fe200078e0a00 */
[C---:B------:R-:W-:Y:S01]  /*4c50*/  ISETP.GT.U32.AND P2, PT, R0.reuse, R237, PT ;  /* 0x000000ed0000720c */ /* 0x040fe20003f44070 */
[----:B------:R-:W-:Y:S01]  /*4c60*/  IMAD R239, R0, R6, R239 ;  /* 0x0000000600ef7224 */ /* 0x000fe200078e02ef */
[----:B------:R-:W-:Y:S01]  /*4c70*/  IABS R245, R8 ;  /* 0x0000000800f57213 */ /* 0x000fe20000000000 */
[----:B------:R-:W-:-:S04]  /*4c80*/  IMAD.HI.U32 R7, R5, R241, RZ ;  /* 0x000000f105077227 */ /* 0x000fc800078e00ff */
[----:B------:R-:W-:Y:S01]  /*4c90*/  @!P6 IMAD.MOV R225, RZ, RZ, -R225 ;  /* 0x000000ffffe1e224 */ /* 0x000fe200078e0ae1 */
[C---:B------:R-:W-:Y:S01]  /*4ca0*/  ISETP.GT.U32.AND P6, PT, R0.reuse, R233, PT ;  /* 0x000000e90000720c */ /* 0x040fe20003fc4070 */
[--C-:B------:R-:W-:Y:S01]  /*4cb0*/  @!P5 IMAD.IADD R235, R235, 0x1, -R0.reuse ;  /* 0x00000001ebebd824 */ /* 0x100fe200078e0a00 */
[C---:B------:R-:W-:Y:S01]  /*4cc0*/  ISETP.GT.U32.AND P5, PT, R0.reuse, R239, PT ;  /* 0x000000ef0000720c */ /* 0x040fe20003fa4070 */
[----:B------:R-:W-:Y:S02]  /*4cd0*/  IMAD.MOV R7, RZ, RZ, -R7 ;  /* 0x000000ffff077224 */ /* 0x000fe400078e0a07 */
[----:B------:R-:W-:Y:S01]  /*4ce0*/  @!P4 IMAD.MOV R229, RZ, RZ, -R229 ;  /* 0x000000ffffe5c224 */ /* 0x000fe200078e0ae5 */
[C---:B------:R-:W-:Y:S01]  /*4cf0*/  ISETP.GT.U32.AND P4, PT, R0.reuse, R235, PT ;  /* 0x000000eb0000720c */ /* 0x040fe20003f84070 */
[----:B------:R-:W-:Y:S01]  /*4d00*/  @!P1 IMAD.MOV R227, RZ, RZ, -R227 ;  /* 0x000000ffffe39224 */ /* 0x000fe200078e0ae3 */
[----:B------:R-:W-:Y:S01]  /*4d10*/  ISETP.GE.AND P1, PT, R9, RZ, PT ;  /* 0x000000ff0900720c */ /* 0x000fe20003f26270 */
[----:B------:R-:W-:Y:S01]  /*4d20*/  IMAD R241, R0, R7, R241 ;  /* 0x0000000700f17224 */ /* 0x000fe200078e02f1 */
[----:B------:R-:W-:Y:S01]  /*4d30*/  LOP3.LUT R9, R4, 0xca, RZ, 0xfc, !PT ;  /* 0x000000ca04097812 */ /* 0x000fe200078efcff */
[----:B------:R-:W-:-:S02]  /*4d40*/  @!P2 IMAD.IADD R237, R237, 0x1, -R0 ;  /* 0x00000001ededa824 */ /* 0x000fc400078e0a00 */
[----:B------:R-:W-:Y:S01]  /*4d50*/  @!P3 IMAD.MOV R231, RZ, RZ, -R231 ;  /* 0x000000ffffe7b224 */ /* 0x000fe200078e0ae7 */
[C---:B------:R-:W-:Y:S01]  /*4d60*/  ISETP.GT.U32.AND P3, PT, R0.reuse, R241, PT ;  /* 0x000000f10000720c */ /* 0x040fe20003f64070 */
[----:B------:R-:W-:Y:S01]  /*4d70*/  IMAD.HI.U32 R6, R5, R245, RZ ;  /* 0x000000f505067227 */ /* 0x000fe200078e00ff */
[----:B------:R-:W-:Y:S02]  /*4d80*/  IABS R243, R9 ;  /* 0x0000000900f37213 */ /* 0x000fe40000000000 */
[----:B------:R-:W-:Y:S01]  /*4d90*/  ISETP.GT.U32.AND P2, PT, R0, R237, PT ;  /* 0x000000ed0000720c */ /* 0x000fe20003f44070 */
[--C-:B------:R-:W-:Y:S01]  /*4da0*/  @!P6 IMAD.IADD R233, R233, 0x1, -R0.reuse ;  /* 0x00000001e9e9e824 */ /* 0x100fe200078e0a00 */
[----:B------:R-:W-:Y:S01]  /*4db0*/  ISETP.GE.AND P6, PT, R11, RZ, PT ;  /* 0x000000ff0b00720c */ /* 0x000fe20003fc6270 */
[----:B------:R-:W-:Y:S01]  /*4dc0*/  @!P5 IMAD.IADD R239, R239, 0x1, -R0 ;  /* 0x00000001efefd824 */ /* 0x000fe200078e0a00 */
[----:B------:R-:W-:Y:S01]  /*4dd0*/  ISETP.GE.AND P5, PT, R12, RZ, PT ;  /* 0x000000ff0c00720c */ /* 0x000fe20003fa6270 */
[----:B------:R-:W-:Y:S01]  /*4de0*/  IMAD.MOV R6, RZ, RZ, -R6 ;  /* 0x000000ffff067224 */ /* 0x000fe200078e0a06 */
[----:B------:R-:W-:Y:S01]  /*4df0*/  LOP3.LUT R12, R4, 0xd6, RZ, 0xfc, !PT ;  /* 0x000000d6040c7812 */ /* 0x000fe200078efcff */
[----:B------:R-:W-:-:S02]  /*4e00*/  IMAD.HI.U32 R7, R5, R243, RZ ;  /* 0x000000f305077227 */ /* 0x000fc400078e00ff */
[----:B------:R-:W-:Y:S02]  /*4e10*/  @!P3 IADD3 R241, R241, -R0, RZ ;  /* 0x80000000f1f1b210 */ /* 0x000fe40007ffe0ff */
[----:B------:R-:W-:Y:S01]  /*4e20*/  @!P0 IMAD.MOV R233, RZ, RZ, -R233 ;  /* 0x000000ffffe98224 */ /* 0x000fe200078e0ae9 */
[C---:B------:R-:W-:Y:S01]  /*4e30*/  ISETP.GT.U32.AND P0, PT, R0.reuse, R239, PT ;  /* 0x000000ef0000720c */ /* 0x040fe20003f04070 */
[--C-:B------:R-:W-:Y:S01]  /*4e40*/  @!P4 IMAD.IADD R235, R235, 0x1, -R0.reuse ;  /* 0x00000001ebebc824 */ /* 0x100fe200078e0a00 */
[C---:B------:R-:W-:Y:S01]  /*4e50*/  ISETP.GT.U32.AND P3, PT, R0.reuse, R241, PT ;  /* 0x000000f10000720c */ /* 0x040fe20003f64070 */
[----:B------:R-:W-:Y:S01]  /*4e60*/  IMAD R245, R0, R6, R245 ;  /* 0x0000000600f57224 */ /* 0x000fe200078e02f5 */
[----:B------:R-:W-:Y:S01]  /*4e70*/  LOP3.LUT R6, R4, 0xcc, RZ, 0xfc, !PT ;  /* 0x000000cc04067812 */ /* 0x000fe200078efcff */
[----:B------:R-:W-:Y:S01]  /*4e80*/  IMAD.MOV R7, RZ, RZ, -R7 ;  /* 0x000000ffff077224 */ /* 0x000fe200078e0a07 */
[----:B------:R-:W-:Y:S01]  /*4e90*/  ISETP.GE.AND P4, PT, R13, RZ, PT ;  /* 0x000000ff0d00720c */ /* 0x000fe20003f86270 */
[----:B------:R-:W-:Y:S01]  /*4ea0*/  @!P1 IMAD.MOV R235, RZ, RZ, -R235 ;  /* 0x000000ffffeb9224 */ /* 0x000fe200078e0aeb */
[C---:B------:R-:W-:Y:S01]  /*4eb0*/  ISETP.GT.U32.AND P1, PT, R0.reuse, R245, PT ;  /* 0x000000f50000720c */ /* 0x040fe20003f24070 */
[--C-:B------:R-:W-:Y:S01]  /*4ec0*/  @!P2 IMAD.IADD R237, R237, 0x1, -R0.reuse ;  /* 0x00000001ededa824 */ /* 0x100fe200078e0a00 */
[----:B------:R-:W-:Y:S01]  /*4ed0*/  IABS R247, R6 ;  /* 0x0000000600f77213 */ /* 0x000fe20000000000 */
[----:B------:R-:W-:Y:S01]  /*4ee0*/  IMAD R243, R0, R7, R243 ;  /* 0x0000000700f37224 */ /* 0x000fe200078e02f3 */
[----:B------:R-:W-:Y:S01]  /*4ef0*/  ISETP.GE.AND P2, PT, R8, RZ, PT ;  /* 0x000000ff0800720c */ /* 0x000fe20003f46270 */
[----:B------:R-:W-:Y:S01]  /*4f00*/  @!P6 IMAD.MOV R237, RZ, RZ, -R237 ;  /* 0x000000ffffede224 */ /* 0x000fe200078e0aed */
[----:B------:R-:W-:Y:S01]  /*4f10*/  LOP3.LUT R7, R4, 0xd0, RZ, 0xfc, !PT ;  /* 0x000000d004077812 */ /* 0x000fe200078efcff */
[--C-:B------:R-:W-:Y:S01]  /*4f20*/  @!P0 IMAD.IADD R239, R239, 0x1, -R0.reuse ;  /* 0x00000001efef8824 */ /* 0x100fe200078e0a00 */
[----:B------:R-:W-:Y:S01]  /*4f30*/  ISETP.GT.U32.AND P6, PT, R0, R243, PT ;  /* 0x000000f30000720c */ /* 0x000fe20003fc4070 */
[--C-:B------:R-:W-:Y:S01]  /*4f40*/  @!P3 IMAD.IADD R241, R241, 0x1, -R0.reuse ;  /* 0x00000001f1f1b824 */ /* 0x100fe200078e0a00 */
[----:B------:R-:W-:Y:S01]  /*4f50*/  ISETP.GE.AND P0, PT, R9, RZ, PT ;  /* 0x000000ff0900720c */ /* 0x000fe20003f06270 */
[----:B------:R-:W-:Y:S01]  /*4f60*/  @!P5 IMAD.MOV R239, RZ, RZ, -R239 ;  /* 0x000000ffffefd224 */ /* 0x000fe200078e0aef */
[----:B------:R-:W-:Y:S01]  /*4f70*/  ISETP.GE.AND P5, PT, R6, RZ, PT ;  /* 0x000000ff0600720c */ /* 0x000fe20003fa6270 */
[----:B------:R-:W-:Y:S01]  /*4f80*/  @!P1 IMAD.IADD R245, R245, 0x1, -R0 ;  /* 0x00000001f5f59824 */ /* 0x000fe200078e0a00 */
[----:B------:R-:W-:Y:S01]  /*4f90*/  LOP3.LUT R6, R4, 0xce, RZ, 0xfc, !PT ;  /* 0x000000ce04067812 */ /* 0x000fe200078efcff */
[----:B------:R-:W-:Y:S01]  /*4fa0*/  @!P4 IMAD.MOV R241, RZ, RZ, -R241 ;  /* 0x000000fffff1c224 */ /* 0x000fe200078e0af1 */
[----:B------:R-:W-:-:S02]  /*4fb0*/  IABS R251, R7 ;  /* 0x0000000700fb7213 */ /* 0x000fc40000000000 */
[----:B------:R-:W-:Y:S02]  /*4fc0*/  ISETP.GE.AND P3, PT, R6, RZ, PT ;  /* 0x000000ff0600720c */ /* 0x000fe40003f66270 */
[----:B------:R-:W-:Y:S01]  /*4fd0*/  IABS R249, R6 ;  /* 0x0000000600f97213 */ /* 0x000fe20000000000 */
[----:B------:R-:W-:Y:S01]  /*4fe0*/  IMAD.HI.U32 R6, R5, R247, RZ ;  /* 0x000000f705067227 */ /* 0x000fe200078e00ff */
[----:B------:R-:W-:Y:S02]  /*4ff0*/  ISETP.GT.U32.AND P1, PT, R0, R245, PT ;  /* 0x000000f50000720c */ /* 0x000fe40003f24070 */
[----:B------:R-:W-:Y:S01]  /*5000*/  LOP3.LUT R9, R4, 0xd2, RZ, 0xfc, !PT ;  /* 0x000000d204097812 */ /* 0x000fe200078efcff */
[----:B------:R-:W-:Y:S01]  /*5010*/  @!P6 IMAD.IADD R243, R243, 0x1, -R0 ;  /* 0x00000001f3f3e824 */ /* 0x000fe200078e0a00 */
[----:B------:R-:W-:Y:S01]  /*5020*/  ISETP.GE.AND P4, PT, R7, RZ, PT ;  /* 0x000000ff0700720c */ /* 0x000fe20003f86270 */
[----:B------:R-:W-:Y:S01]  /*5030*/  IMAD.MOV R6, RZ, RZ, -R6 ;  /* 0x000000ffff067224 */ /* 0x000fe200078e0a06 */
[----:B------:R-:W-:Y:S01]  /*5040*/  IABS R8, R9 ;  /* 0x0000000900087213 */ /* 0x000fe20000000000 */
[----:B------:R-:W-:Y:S01]  /*5050*/  IMAD.HI.U32 R7, R5, R251, RZ ;  /* 0x000000fb05077227 */ /* 0x000fe200078e00ff */
[----:B------:R-:W-:-:S02]  /*5060*/  ISETP.GT.U32.AND P6, PT, R0, R243, PT ;  /* 0x000000f30000720c */ /* 0x000fc40003fc4070 */
[----:B------:R-:W-:Y:S01]  /*5070*/  IABS R28, R12 ;  /* 0x0000000c001c7213 */ /* 0x000fe20000000000 */
[----:B------:R-:W-:Y:S01]  /*5080*/  IMAD R247, R0, R6, R247 ;  /* 0x0000000600f77224 */ /* 0x000fe200078e02f7 */
[----:B------:R-:W-:Y:S01]  /*5090*/  LOP3.LUT R13, R4, 0xd8, RZ, 0xfc, !PT ;  /* 0x000000d8040d7812 */ /* 0x000fe200078efcff */
[----:B------:R-:W-:-:S03]  /*50a0*/  IMAD.HI.U32 R6, R5, R249, RZ ;  /* 0x000000f905067227 */ /* 0x000fc600078e00ff */
[----:B------:R-:W-:Y:S01]  /*50b0*/  IABS R10, R13 ;  /* 0x0000000d000a7213 */ /* 0x000fe20000000000 */
[----:B------:R-:W-:Y:S01]  /*50c0*/  @!P1 IMAD.IADD R245, R245, 0x1, -R0 ;  /* 0x00000001f5f59824 */ /* 0x000fe200078e0a00 */
[C---:B------:R-:W-:Y:S01]  /*50d0*/  ISETP.GT.U32.AND P1, PT, R0.reuse, R247, PT ;  /* 0x000000f70000720c */ /* 0x040fe20003f24070 */
[----:B------:R-:W-:Y:S02]  /*50e0*/  IMAD.MOV R6, RZ, RZ, -R6 ;  /* 0x000000ffff067224 */ /* 0x000fe400078e0a06 */
[----:B------:R-:W-:Y:S01]  /*50f0*/  @!P6 IMAD.IADD R243, R243, 0x1, -R0 ;  /* 0x00000001f3f3e824 */ /* 0x000fe200078e0a00 */
[----:B------:R-:W-:Y:S01]  /*5100*/  ISETP.GE.AND P6, PT, R9, RZ, PT ;  /* 0x000000ff0900720c */ /* 0x000fe20003fc6270 */
[----:B------:R-:W-:Y:S01]  /*5110*/  IMAD R249, R0, R6, R249 ;  /* 0x0000000600f97224 */ /* 0x000fe200078e02f9 */
[----:B------:R-:W-:Y:S01]  /*5120*/  LOP3.LUT R9, R4, 0xd4, RZ, 0xfc, !PT ;  /* 0x000000d404097812 */ /* 0x000fe200078efcff */
[----:B------:R-:W-:Y:S02]  /*5130*/  @!P0 IMAD.MOV R243, RZ, RZ, -R243 ;  /* 0x000000fffff38224 */ /* 0x000fe400078e0af3 */
[----:B------:R-:W-:Y:S01]  /*5140*/  @!P2 IMAD.MOV R245, RZ, RZ, -R245 ;  /* 0x000000fffff5a224 */ /* 0x000fe200078e0af5 */
[----:B------:R-:W-:Y:S01]  /*5150*/  ISETP.GT.U32.AND P0, PT, R0, R249, PT ;  /* 0x000000f90000720c */ /* 0x000fe20003f04070 */
[----:B------:R-:W-:-:S02]  /*5160*/  IMAD.MOV R7, RZ, RZ, -R7 ;  /* 0x000000ffff077224 */ /* 0x000fc400078e0a07 */
[----:B------:R-:W-:Y:S01]  /*5170*/  @!P1 IMAD.IADD R247, R247, 0x1, -R0 ;  /* 0x00000001f7f79824 */ /* 0x000fe200078e0a00 */
[----:B------:R-:W-:Y:S01]  /*5180*/  ISETP.GE.AND P1, PT, R9, RZ, PT ;  /* 0x000000ff0900720c */ /* 0x000fe20003f26270 */
[----:B------:R-:W-:Y:S01]  /*5190*/  IMAD.HI.U32 R6, R5, R8, RZ ;  /* 0x0000000805067227 */ /* 0x000fe200078e00ff */
[----:B------:R-:W-:Y:S02]  /*51a0*/  IABS R9, R9 ;  /* 0x0000000900097213 */ /* 0x000fe40000000000 */
[C---:B------:R-:W-:Y:S01]  /*51b0*/  ISETP.GT.U32.AND P2, PT, R0.reuse, R247, PT ;  /* 0x000000f70000720c */ /* 0x040fe20003f44070 */
[----:B------:R-:W-:Y:S02]  /*51c0*/  IMAD R251, R0, R7, R251 ;  /* 0x0000000700fb7224 */ /* 0x000fe400078e02fb */
[----:B------:R-:W-:Y:S02]  /*51d0*/  IMAD.MOV R7, RZ, RZ, -R6 ;  /* 0x000000ffff077224 */ /* 0x000fe400078e0a06 */
[----:B------:R-:W-:-:S02]  /*51e0*/  @!P0 IADD3 R249, R249, -R0, RZ ;  /* 0x80000000f9f98210 */ /* 0x000fc40007ffe0ff */
[C---:B------:R-:W-:Y:S02]  /*51f0*/  IMAD R6, R0.reuse, R7, R8 ;  /* 0x0000000700067224 */ /* 0x040fe400078e0208 */
[----:B------:R-:W-:Y:S01]  /*5200*/  ISETP.GT.U32.AND P0, PT, R0, R249, PT ;  /* 0x000000f90000720c */ /* 0x000fe20003f04070 */
[----:B------:R-:W-:-:S04]  /*5210*/  IMAD.HI.U32 R7, R5, R9, RZ ;  /* 0x0000000905077227 */ /* 0x000fc800078e00ff */
[----:B------:R-:W-:Y:S01]  /*5220*/  @!P2 IMAD.IADD R247, R247, 0x1, -R0 ;  /* 0x00000001f7f7a824 */ /* 0x000fe200078e0a00 */
[----:B------:R-:W-:Y:S01]  /*5230*/  ISETP.GT.U32.AND P2, PT, R0, R251, PT ;  /* 0x000000fb0000720c */ /* 0x000fe20003f44070 */
[----:B------:R-:W-:-:S04]  /*5240*/  IMAD.HI.U32 R8, R5, R28, RZ ;  /* 0x0000001c05087227 */ /* 0x000fc800078e00ff */
[----:B------:R-:W-:Y:S02]  /*5250*/  IMAD.MOV R7, RZ, RZ, -R7 ;  /* 0x000000ffff077224 */ /* 0x000fe400078e0a07 */
[----:B------:R-:W-:Y:S02]  /*5260*/  IMAD.MOV R11, RZ, RZ, -R8 ;  /* 0x000000ffff0b7224 */ /* 0x000fe400078e0a08 */
[----:B------:R-:W-:Y:S01]  /*5270*/  @!P0 IMAD.IADD R249, R249, 0x1, -R0 ;  /* 0x00000001f9f98824 */ /* 0x000fe200078e0a00 */
[C---:B------:R-:W-:Y:S01]  /*5280*/  ISETP.GT.U32.AND P0, PT, R0.reuse, R6, PT ;  /* 0x000000060000720c */ /* 0x040fe20003f04070 */
[----:B------:R-:W-:Y:S02]  /*5290*/  IMAD R8, R0, R7, R9 ;  /* 0x0000000700087224 */ /* 0x000fe400078e0209 */
[----:B------:R-:W-:-:S04]  /*52a0*/  IMAD.HI.U32 R7, R5, R10, RZ ;  /* 0x0000000a05077227 */ /* 0x000fc800078e00ff */
[----:B------:R-:W-:Y:S02]  /*52b0*/  @!P2 IMAD.IADD R251, R251, 0x1, -R0 ;  /* 0x00000001fbfba824 */ /* 0x000fe400078e0a00 */
[----:B------:R-:W-:Y:S02]  /*52c0*/  IMAD.MOV R9, RZ, RZ, -R7 ;  /* 0x000000ffff097224 */ /* 0x000fe400078e0a07 */
[----:B------:R-:W-:Y:S01]  /*52d0*/  @!P5 IMAD.MOV R247, RZ, RZ, -R247 ;  /* 0x000000fffff7d224 */ /* 0x000fe200078e0af7 */
[C---:B------:R-:W-:Y:S01]  /*52e0*/  ISETP.GT.U32.AND P2, PT, R0.reuse, R251, PT ;  /* 0x000000fb0000720c */ /* 0x040fe20003f44070 */
[C---:B------:R-:W-:Y:S01]  /*52f0*/  IMAD R10, R0.reuse, R9, R10 ;  /* 0x00000009000a7224 */ /* 0x040fe200078e020a */
[----:B------:R-:W-:Y:S01]  /*5300*/  ISETP.GT.U32.AND P5, PT, R0, R8, PT ;  /* 0x000000080000720c */ /* 0x000fe20003fa4070 */
[----:B------:R-:W-:Y:S02]  /*5310*/  @!P0 IMAD.IADD R6, R6, 0x1, -R0 ;  /* 0x0000000106068824 */ /* 0x000fe400078e0a00 */
[----:B------:R-:W-:Y:S01]  /*5320*/  IMAD.HI.U32 R7, R5, R21, RZ ;  /* 0x0000001505077227 */ /* 0x000fe200078e00ff */
[----:B------:R-:W-:-:S03]  /*5330*/  ISETP.GT.U32.AND P0, PT, R0, R10, PT ;  /* 0x0000000a0000720c */ /* 0x000fc60003f04070 */
[----:B------:R-:W-:Y:S02]  /*5340*/  IMAD.MOV R7, RZ, RZ, -R7 ;  /* 0x000000ffff077224 */ /* 0x000fe400078e0a07 */
[----:B------:R-:W-:Y:S02]  /*5350*/  IMAD R28, R0, R11, R28 ;  /* 0x0000000b001c7224 */ /* 0x000fe400078e021c */
[--C-:B------:R-:W-:Y:S01]  /*5360*/  @!P2 IMAD.IADD R251, R251, 0x1, -R0.reuse ;  /* 0x00000001fbfba824 */ /* 0x100fe200078e0a00 */
[----:B------:R-:W-:Y:S01]  /*5370*/  ISETP.GE.AND P2, PT, R12, RZ, PT ;  /* 0x000000ff0c00720c */ /* 0x000fe20003f46270 */
[--C-:B------:R-:W-:Y:S01]  /*5380*/  @!P5 IMAD.IADD R8, R8, 0x1, -R0.reuse ;  /* 0x000000010808d824 */ /* 0x100fe200078e0a00 */
[----:B------:R-:W-:Y:S01]  /*5390*/  LOP3.LUT R12, R4, 0xde, RZ, 0xfc, !PT ;  /* 0x000000de040c7812 */ /* 0x000fe200078efcff */
[----:B------:R-:W-:Y:S01]  /*53a0*/  @!P4 IMAD.MOV R251, RZ, RZ, -R251 ;  /* 0x000000fffffbc224 */ /* 0x000fe200078e0afb */
[----:B------:R-:W-:Y:S01]  /*53b0*/  ISETP.GT.U32.AND P5, PT, R0, R6, PT ;  /* 0x000000060000720c */ /* 0x000fe20003fa4070 */
[----:B------:R-:W-:Y:S01]  /*53c0*/  @!P0 IMAD.IADD R10, R10, 0x1, -R0 ;  /* 0x000000010a0a8824 */ /* 0x000fe200078e0a00 */
[----:B------:R-:W-:Y:S01]  /*53d0*/  IABS R115, R12 ;  /* 0x0000000c00737213 */ /* 0x000fe20000000000 */
[----:B------:R-:W-:-:S02]  /*53e0*/  IMAD R21, R0, R7, R21 ;  /* 0x0000000700157224 */ /* 0x000fc400078e0215 */
[----:B------:R-:W-:Y:S01]  /*53f0*/  @!P3 IMAD.MOV R249, RZ, RZ, -R249 ;  /* 0x000000fffff9b224 */ /* 0x000fe200078e0af9 */
[C---:B------:R-:W-:Y:S01]  /*5400*/  ISETP.GT.U32.AND P4, PT, R0.reuse, R10, PT ;  /* 0x0000000a0000720c */ /* 0x040fe20003f84070 */
[----:B------:R-:W-:Y:S01]  /*5410*/  IMAD.HI.U32 R7, R5, R115, RZ ;  /* 0x0000007305077227 */ /* 0x000fe200078e00ff */
[----:B------:R-:W-:-:S03]  /*5420*/  ISETP.GT.U32.AND P3, PT, R0, R28, PT ;  /* 0x0000001c0000720c */ /* 0x000fc60003f64070 */
[----:B------:R-:W-:Y:S02]  /*5430*/  IMAD.MOV R7, RZ, RZ, -R7 ;  /* 0x000000ffff077224 */ /* 0x000fe400078e0a07 */
[----:B------:R-:W-:Y:S01]  /*5440*/  @!P5 IMAD.IADD R6, R6, 0x1, -R0 ;  /* 0x000000010606d824 */ /* 0x000fe200078e0a00 */
[C---:B------:R-:W-:Y:S01]  /*5450*/  ISETP.GT.U32.AND P5, PT, R0.reuse, R21, PT ;  /* 0x000000150000720c */ /* 0x040fe20003fa4070 */
[----:B------:R-:W-:Y:S02]  /*5460*/  IMAD R115, R0, R7, R115 ;  /* 0x0000000700737224 */ /* 0x000fe400078e0273 */
[----:B------:R-:W-:-:S04]  /*5470*/  IMAD.HI.U32 R9, R5, R19, RZ ;  /* 0x0000001305097227 */ /* 0x000fc800078e00ff */
[--C-:B------:R-:W-:Y:S01]  /*5480*/  @!P4 IMAD.IADD R10, R10, 0x1, -R0.reuse ;  /* 0x000000010a0ac824 */ /* 0x100fe200078e0a00 */
[----:B------:R-:W-:Y:S01]  /*5490*/  ISETP.GT.U32.AND P4, PT, R0, R115, PT ;  /* 0x000000730000720c */ /* 0x000fe20003f84070 */
[--C-:B------:R-:W-:Y:S01]  /*54a0*/  @!P3 IMAD.IADD R28, R28, 0x1, -R0.reuse ;  /* 0x000000011c1cb824 */ /* 0x100fe200078e0a00 */
[C---:B------:R-:W-:Y:S01]  /*54b0*/  ISETP.GT.U32.AND P3, PT, R0.reuse, R8, PT ;  /* 0x000000080000720c */ /* 0x040fe20003f64070 */
[----:B------:R-:W-:Y:S02]  /*54c0*/  IMAD.MOV R9, RZ, RZ, -R9 ;  /* 0x000000ffff097224 */ /* 0x000fe400078e0a09 */
[----:B------:R-:W-:Y:S01]  /*54d0*/  @!P5 IMAD.IADD R21, R21, 0x1, -R0 ;  /* 0x000000011515d824 */ /* 0x000fe200078e0a00 */
[C---:B------:R-:W-:Y:S01]  /*54e0*/  ISETP.GT.U32.AND P0, PT, R0.reuse, R28, PT ;  /* 0x0000001c0000720c */ /* 0x040fe20003f04070 */
[----:B------:R-:W-:Y:S01]  /*54f0*/  IMAD R19, R0, R9, R19 ;  /* 0x0000000900137224 */ /* 0x000fe200078e0213 */
[----:B------:R-:W-:Y:S01]  /*5500*/  ISETP.GE.AND P5, PT, R14, RZ, PT ;  /* 0x000000ff0e00720c */ /* 0x000fe20003fa6270 */
[----:B------:R-:W-:Y:S01]  /*5510*/  IMAD.HI.U32 R9, R5, R111, RZ ;  /* 0x0000006f05097227 */ /* 0x000fe200078e00ff */
[----:B------:R-:W-:-:S03]  /*5520*/  LOP3.LUT R14, R4, 0xec, RZ, 0xfc, !PT ;  /* 0x000000ec040e7812 */ /* 0x000fc600078efcff */
[----:B------:R-:W-:Y:S01]  /*5530*/  @!P4 IMAD.IADD R115, R115, 0x1, -R0 ;  /* 0x000000017373c824 */ /* 0x000fe200078e0a00 */
[----:B------:R-:W-:Y:S01]  /*5540*/  ISETP.GT.U32.AND P4, PT, R0, R21, PT ;  /* 0x000000150000720c */ /* 0x000fe20003f84070 */
[----:B------:R-:W-:-:S04]  /*5550*/  IMAD.HI.U32 R7, R5, R113, RZ ;  /* 0x0000007105077227 */ /* 0x000fc800078e00ff */
[----:B------:R-:W-:Y:S01]  /*5560*/  IMAD.MOV R9, RZ, RZ, -R9 ;  /* 0x000000ffff097224 */ /* 0x000fe200078e0a09 */
[----:B------:R-:W-:Y:S01]  /*5570*/  @!P0 IADD3 R28, R28, -R0, RZ ;  /* 0x800000001c1c8210 */ /* 0x000fe20007ffe0ff */
[--C-:B------:R-:W-:Y:S01]  /*5580*/  @!P3 IMAD.IADD R8, R8, 0x1, -R0.reuse ;  /* 0x000000010808b824 */ /* 0x100fe200078e0a00 */
[C---:B------:R-:W-:Y:S01]  /*5590*/  ISETP.GT.U32.AND P3, PT, R0.reuse, R19, PT ;  /* 0x000000130000720c */ /* 0x040fe20003f64070 */
[----:B------:R-:W-:Y:S01]  /*55a0*/  IMAD.MOV R7, RZ, RZ, -R7 ;  /* 0x000000ffff077224 */ /* 0x000fe200078e0a07 */
[----:B------:R-:W-:Y:S01]  /*55b0*/  ISETP.GE.AND P0, PT, R13, RZ, PT ;  /* 0x000000ff0d00720c */ /* 0x000fe20003f06270 */
[----:B------:R-:W-:Y:S01]  /*55c0*/  IMAD R111, R0, R9, R111 ;  /* 0x00000009006f7224 */ /* 0x000fe200078e026f */
[----:B------:R-:W-:Y:S01]  /*55d0*/  LOP3.LUT R13, R4, 0xe4, RZ, 0xfc, !PT ;  /* 0x000000e4040d7812 */ /* 0x000fe200078efcff */
[----:B------:R-:W-:Y:S01]  /*55e0*/  IMAD R113, R0, R7, R113 ;  /* 0x0000000700717224 */ /* 0x000fe200078e0271 */
[----:B------:R-:W-:Y:S01]  /*55f0*/  LOP3.LUT R9, R4, 0xe6, RZ, 0xfc, !PT ;  /* 0x000000e604097812 */ /* 0x000fe200078efcff */
[----:B------:R-:W-:Y:S01]  /*5600*/  @!P4 IMAD.IADD R21, R21, 0x1, -R0 ;  /* 0x000000011515c824 */ /* 0x000fe200078e0a00 */
[C---:B------:R-:W-:Y:S01]  /*5610*/  ISETP.GT.U32.AND P4, PT, R0.reuse, R111, PT ;  /* 0x0000006f0000720c */ /* 0x040fe20003f84070 */
[----:B------:R-:W-:Y:S01]  /*5620*/  @!P6 IMAD.MOV R6, RZ, RZ, -R6 ;  /* 0x000000ffff06e224 */ /* 0x000fe200078e0a06 */
[----:B------:R-:W-:Y:S01]  /*5630*/  IABS R11, R13 ;  /* 0x0000000d000b7213 */ /* 0x000fe20000000000 */
[----:B------:R-:W-:Y:S01]  /*5640*/  @!P2 IMAD.MOV R28, RZ, RZ, -R28 ;  /* 0x000000ffff1ca224 */ /* 0x000fe200078e0a1c */
[C---:B------:R-:W-:Y:S01]  /*5650*/  ISETP.GT.U32.AND P6, PT, R0.reuse, R115, PT ;  /* 0x000000730000720c */ /* 0x040fe20003fc4070 */
        /* <DEDUP_REMOVED lines=10> */
[----:B------:R-:W-:Y:S01]  /*5700*/  IABS R107, R12 ;  /* 0x0000000c006b7213 */ /* 0x000fe20000000000 */
[--C-:B------:R-:W-:Y:S01]  /*5710*/  @!P4 IMAD.IADD R111, R111, 0x1, -R0.reuse ;  /* 0x000000016f6fc824 */ /* 0x100fe200078e0a00 */
[----:B------:R-:W-:Y:S01]  /*5720*/  ISETP.GE.AND P3, PT, R15, RZ, PT ;  /* 0x000000ff0f00720c */ /* 0x000fe20003f66270 */
[--C-:B------:R-:W-:Y:S01]  /*5730*/  @!P6 IMAD.IADD R115, R115, 0x1, -R0.reuse ;  /* 0x000000017373e824 */ /* 0x100fe200078e0a00 */
[----:B------:R-:W-:Y:S01]  /*5740*/  ISETP.GE.AND P6, PT, R17, RZ, PT ;  /* 0x000000ff1100720c */ /* 0x000fe20003fc6270 */
[----:B------:R-:W-:Y:S01]  /*5750*/  @!P2 IMAD.IADD R113, R113, 0x1, -R0 ;  /* 0x000000017171a824 */ /* 0x000fe200078e0a00 */
[----:B------:R-:W-:Y:S01]  /*5760*/  ISETP.GE.AND P2, PT, R13, RZ, PT ;  /* 0x000000ff0d00720c */ /* 0x000fe20003f46270 */
[C---:B------:R-:W-:Y:S01]  /*5770*/  IMAD R11, R0.reuse, R7, R11 ;  /* 0x00000007000b7224 */ /* 0x040fe200078e020b */
[----:B------:R-:W-:Y:S01]  /*5780*/  IABS R15, R14 ;  /* 0x0000000e000f7213 */ /* 0x000fe20000000000 */
[----:B------:R-:W-:Y:S01]  /*5790*/  @!P5 IMAD.MOV R21, RZ, RZ, -R21 ;  /* 0x000000ffff15d224 */ /* 0x000fe200078e0a15 */
[C---:B------:R-:W-:Y:S01]  /*57a0*/  ISETP.GT.U32.AND P5, PT, R0.reuse, R111, PT ;  /* 0x0000006f0000720c */ /* 0x040fe20003fa4070 */
[----:B------:R-:W-:Y:S01]  /*57b0*/  IMAD.HI.U32 R7, R5, R109, RZ ;  /* 0x0000006d05077227 */ /* 0x000fe200078e00ff */
[----:B------:R-:W-:-:S03]  /*57c0*/  ISETP.GT.U32.AND P4, PT, R0, R113, PT ;  /* 0x000000710000720c */ /* 0x000fc60003f84070 */
[----:B------:R-:W-:Y:S01]  /*57d0*/  @!P0 IMAD.MOV R115, RZ, RZ, -R115 ;  /* 0x000000ffff738224 */ /* 0x000fe200078e0a73 */
[----:B------:R-:W-:Y:S01]  /*57e0*/  ISETP.GT.U32.AND P0, PT, R0, R11, PT ;  /* 0x0000000b0000720c */ /* 0x000fe20003f04070 */
[----:B------:R-:W-:Y:S02]  /*57f0*/  IMAD.MOV R7, RZ, RZ, -R7 ;  /* 0x000000ffff077224 */ /* 0x000fe400078e0a07 */
[--C-:B------:R-:W-:Y:S01]  /*5800*/  @!P1 IMAD.IADD R19, R19, 0x1, -R0.reuse ;  /* 0x0000000113139824 */ /* 0x100fe200078e0a00 */
[----:B------:R-:W-:Y:S01]  /*5810*/  ISETP.GE.AND P1, PT, R16, RZ, PT ;  /* 0x000000ff1000720c */ /* 0x000fe20003f26270 */
[----:B------:R-:W-:Y:S01]  /*5820*/  IMAD R109, R0, R7, R109 ;  /* 0x00000007006d7224 */ /* 0x000fe200078e026d */
[C---:B------:R-:W-:Y:S01]  /*5830*/  LOP3.LUT R16, R4.reuse, 0xee, RZ, 0xfc, !PT ;  /* 0x000000ee04107812 */ /* 0x040fe200078efcff */
[----:B------:R-:W-:Y:S01]  /*5840*/  IMAD.HI.U32 R7, R5, R107, RZ ;  /* 0x0000006b05077227 */ /* 0x000fe200078e00ff */
[----:B------:R-:W-:Y:S02]  /*5850*/  @!P3 IADD3 R19, -R19, RZ, RZ ;  /* 0x000000ff1313b210 */ /* 0x000fe40007ffe1ff */
[----:B------:R-:W-:Y:S01]  /*5860*/  ISETP.GE.AND P3, PT, R9, RZ, PT ;  /* 0x000000ff0900720c */ /* 0x000fe20003f66270 */
[----:B------:R-:W-:Y:S01]  /*5870*/  IMAD.MOV R7, RZ, RZ, -R7 ;  /* 0x000000ffff077224 */ /* 0x000fe200078e0a07 */
[----:B------:R-:W-:Y:S01]  /*5880*/  LOP3.LUT R9, R4, 0xea, RZ, 0xfc, !PT ;  /* 0x000000ea04097812 */ /* 0x000fe200078efcff */
[--C-:B------:R-:W-:Y:S01]  /*5890*/  @!P5 IMAD.IADD R111, R111, 0x1, -R0.reuse ;  /* 0x000000016f6fd824 */ /* 0x100fe200078e0a00 */
[C---:B------:R-:W-:Y:S01]  /*58a0*/  ISETP.GT.U32.AND P5, PT, R0.reuse, R109, PT ;  /* 0x0000006d0000720c */ /* 0x040fe20003fa4070 */
[--C-:B------:R-:W-:Y:S01]  /*58b0*/  @!P4 IMAD.IADD R113, R113, 0x1, -R0.reuse ;  /* 0x000000017171c824 */ /* 0x100fe200078e0a00 */
[----:B------:R-:W-:Y:S01]  /*58c0*/  IABS R13, R9 ;  /* 0x00000009000d7213 */ /* 0x000fe20000000000 */
[----:B------:R-:W-:Y:S01]  /*58d0*/  IMAD R107, R0, R7, R107 ;  /* 0x00000007006b7224 */ /* 0x000fe200078e026b */
[----:B------:R-:W-:Y:S01]  /*58e0*/  IABS R105, R16 ;  /* 0x0000001000697213 */ /* 0x000fe20000000000 */
[----:B------:R-:W-:Y:S01]  /*58f0*/  @!P0 IMAD.IADD R11, R11, 0x1, -R0 ;  /* 0x000000010b0b8824 */ /* 0x000fe200078e0a00 */
[----:B------:R-:W-:Y:S01]  /*5900*/  ISETP.GE.AND P4, PT, R12, RZ, PT ;  /* 0x000000ff0c00720c */ /* 0x000fe20003f86270 */
[----:B------:R-:W-:Y:S01]  /*5910*/  @!P1 IMAD.MOV R113, RZ, RZ, -R113 ;  /* 0x000000ffff719224 */ /* 0x000fe200078e0a71 */
[C---:B------:R-:W-:Y:S01]  /*5920*/  ISETP.GT.U32.AND P1, PT, R0.reuse, R107, PT ;  /* 0x0000006b0000720c */ /* 0x040fe20003f24070 */
[----:B------:R-:W-:Y:S01]  /*5930*/  IMAD.HI.U32 R7, R5, R13, RZ ;  /* 0x0000000d05077227 */ /* 0x000fe200078e00ff */
[----:B------:R-:W-:-:S03]  /*5940*/  ISETP.GT.U32.AND P0, PT, R0, R11, PT ;  /* 0x0000000b0000720c */ /* 0x000fc60003f04070 */
[--C-:B------:R-:W-:Y:S02]  /*5950*/  @!P5 IMAD.IADD R109, R109, 0x1, -R0.reuse ;  /* 0x000000016d6dd824 */ /* 0x100fe400078e0a00 */
[----:B------:R-:W-:Y:S02]  /*5960*/  IMAD.MOV R7, RZ, RZ, -R7 ;  /* 0x000000ffff077224 */ /* 0x000fe400078e0a07 */
[----:B------:R-:W-:Y:S01]  /*5970*/  @!P6 IMAD.MOV R111, RZ, RZ, -R111 ;  /* 0x000000ffff6fe224 */ /* 0x000fe200078e0a6f */
[C---:B------:R-:W-:Y:S01]  /*5980*/  ISETP.GT.U32.AND P5, PT, R0.reuse, R109, PT ;  /* 0x0000006d0000720c */ /* 0x040fe20003fa4070 */
[----:B------:R-:W-:Y:S01]  /*5990*/  IMAD R7, R0, R7, R13 ;  /* 0x0000000700077224 */ /* 0x000fe200078e020d */
[----:B------:R-:W-:Y:S01]  /*59a0*/  ISETP.GE.AND P6, PT, R9, RZ, PT ;  /* 0x000000ff0900720c */ /* 0x000fe20003fc6270 */
[--C-:B------:R-:W-:Y:S01]  /*59b0*/  @!P1 IMAD.IADD R107, R107, 0x1, -R0.reuse ;  /* 0x000000016b6b9824 */ /* 0x100fe200078e0a00 */
[----:B------:R-:W-:Y:S01]  /*59c0*/  ISETP.GE.AND P1, PT, R16, RZ, PT ;  /* 0x000000ff1000720c */ /* 0x000fe20003f26270 */
[----:B------:R-:W-:Y:S01]  /*59d0*/  @!P0 IMAD.IADD R11, R11, 0x1, -R0 ;  /* 0x000000010b0b8824 */ /* 0x000fe200078e0a00 */
[----:B------:R-:W-:Y:S01]  /*59e0*/  ISETP.GE.AND P0, PT, R14, RZ, PT ;  /* 0x000000ff0e00720c */ /* 0x000fe20003f06270 */
[----:B------:R-:W-:Y:S01]  /*59f0*/  IMAD.HI.U32 R9, R5, R15, RZ ;  /* 0x0000000f05097227 */ /* 0x000fe200078e00ff */
[----:B------:R-:W-:-:S02]  /*5a00*/  LOP3.LUT R14, R4, 0xf2, RZ, 0xfc, !PT ;  /* 0x000000f2040e7812 */ /* 0x000fc400078efcff */
[----:B------:R-:W-:Y:S01]  /*5a10*/  IABS R16, R18 ;  /* 0x0000001200107213 */ /* 0x000fe20000000000 */
[----:B------:R-:W-:Y:S01]  /*5a20*/  @!P2 IMAD.MOV R11, RZ, RZ, -R11 ;  /* 0x000000ffff0ba224 */ /* 0x000fe200078e0a0b */
[C---:B------:R-:W-:Y:S01]  /*5a30*/  ISETP.GT.U32.AND P2, PT, R0.reuse, R107, PT ;  /* 0x0000006b0000720c */ /* 0x040fe20003f44070 */
[----:B------:R-:W-:Y:S01]  /*5a40*/  @!P5 IMAD.IADD R109, R109, 0x1, -R0 ;  /* 0x000000016d6dd824 */ /* 0x000fe200078e0a00 */
[----:B------:R-:W-:Y:S01]  /*5a50*/  ISETP.GT.U32.AND P5, PT, R0, R7, PT ;  /* 0x000000070000720c */ /* 0x000fe20003fa4070 */
[----:B------:R-:W-:Y:S01]  /*5a60*/  IMAD.HI.U32 R12, R5, R105, RZ ;  /* 0x00000069050c7227 */ /* 0x000fe200078e00ff */
[----:B------:R-:W-:-:S03]  /*5a70*/  IABS R17, R14 ;  /* 0x0000000e00117213 */ /* 0x000fc60000000000 */
[----:B------:R-:W-:Y:S02]  /*5a80*/  IMAD.MOV R9, RZ, RZ, -R9 ;  /* 0x000000ffff097224 */ /* 0x000fe400078e0a09 */
[----:B------:R-:W-:Y:S02]  /*5a90*/  IMAD.MOV R12, RZ, RZ, -R12 ;  /* 0x000000ffff0c7224 */ /* 0x000fe400078e0a0c */
[----:B------:R-:W-:Y:S01]  /*5aa0*/  IMAD R15, R0, R9, R15 ;  /* 0x00000009000f7224 */ /* 0x000fe200078e020f */
[----:B------:R-:W-:Y:S01]  /*5ab0*/  LOP3.LUT R9, R4, 0xf0, RZ, 0xfc, !PT ;  /* 0x000000f004097812 */ /* 0x000fe200078efcff */
[--C-:B------:R-:W-:Y:S02]  /*5ac0*/  @!P2 IMAD.IADD R107, R107, 0x1, -R0.reuse ;  /* 0x000000016b6ba824 */ /* 0x100fe400078e0a00 */
[C---:B------:R-:W-:Y:S01]  /*5ad0*/  IMAD R105, R0.reuse, R12, R105 ;  /* 0x0000000c00697224 */ /* 0x040fe200078e0269 */
[C---:B------:R-:W-:Y:S01]  /*5ae0*/  ISETP.GT.U32.AND P2, PT, R0.reuse, R15, PT ;  /* 0x0000000f0000720c */ /* 0x040fe20003f44070 */
[----:B------:R-:W-:Y:S01]  /*5af0*/  @!P5 IMAD.IADD R7, R7, 0x1, -R0 ;  /* 0x000000010707d824 */ /* 0x000fe200078e0a00 */
[----:B------:R-:W-:Y:S01]  /*5b00*/  @!P4 IADD3 R107, -R107, RZ, RZ ;  /* 0x000000ff6b6bc210 */ /* 0x000fe20007ffe1ff */
[----:B------:R-:W-:Y:S01]  /*5b10*/  @!P3 IMAD.MOV R109, RZ, RZ, -R109 ;  /* 0x000000ffff6db224 */ /* 0x000fe200078e0a6d */
[----:B------:R-:W-:Y:S01]  /*5b20*/  ISETP.GT.U32.AND P4, PT, R0, R105, PT ;  /* 0x000000690000720c */ /* 0x000fe20003f84070 */
[----:B------:R-:W-:Y:S01]  /*5b30*/  IMAD.HI.U32 R12, R5, R17, RZ ;  /* 0x00000011050c7227 */ /* 0x000fe200078e00ff */
[----:B------:R-:W-:-:S02]  /*5b40*/  IABS R103, R9 ;  /* 0x0000000900677213 */ /* 0x000fc40000000000 */
[----:B------:R-:W-:Y:S01]  /*5b50*/  ISETP.GT.U32.AND P5, PT, R0, R7, PT ;  /* 0x000000070000720c */ /* 0x000fe20003fa4070 */
[----:B------:R-:W-:Y:S01]  /*5b60*/  IMAD.HI.U32 R13, R5, R101, RZ ;  /* 0x00000065050d7227 */ /* 0x000fe200078e00ff */
[----:B------:R-:W-:-:S03]  /*5b70*/  ISETP.GE.AND P3, PT, R9, RZ, PT ;  /* 0x000000ff0900720c */ /* 0x000fc60003f66270 */
[----:B------:R-:W-:-:S04]  /*5b80*/  IMAD.HI.U32 R9, R5, R103, RZ ;  /* 0x0000006705097227 */ /* 0x000fc800078e00ff */
[--C-:B------:R-:W-:Y:S02]  /*5b90*/  @!P2 IMAD.IADD R15, R15, 0x1, -R0.reuse ;  /* 0x000000010f0fa824 */ /* 0x100fe400078e0a00 */
[--C-:B------:R-:W-:Y:S02]  /*5ba0*/  @!P4 IMAD.IADD R105, R105, 0x1, -R0.reuse ;  /* 0x000000016969c824 */ /* 0x100fe400078e0a00 */
[----:B------:R-:W-:Y:S01]  /*5bb0*/  IMAD.MOV R9, RZ, RZ, -R9 ;  /* 0x000000ffff097224 */ /* 0x000fe200078e0a09 */
[C---:B------:R-:W-:Y:S01]  /*5bc0*/  ISETP.GT.U32.AND P2, PT, R0.reuse, R15, PT ;  /* 0x0000000f0000720c */ /* 0x040fe20003f44070 */
[----:B------:R-:W-:Y:S01]  /*5bd0*/  @!P5 IMAD.IADD R7, R7, 0x1, -R0 ;  /* 0x000000010707d824 */ /* 0x000fe200078e0a00 */
[C---:B------:R-:W-:Y:S01]  /*5be0*/  ISETP.GT.U32.AND P4, PT, R0.reuse, R105, PT ;  /* 0x000000690000720c */ /* 0x040fe20003f84070 */
[----:B------:R-:W-:Y:S01]  /*5bf0*/  IMAD R103, R0, R9, R103 ;  /* 0x0000000900677224 */ /* 0x000fe200078e0267 */
[----:B------:R-:W-:Y:S01]  /*5c00*/  ISETP.GE.AND P5, PT, R14, RZ, PT ;  /* 0x000000ff0e00720c */ /* 0x000fe20003fa6270 */
[----:B------:R-:W-:Y:S01]  /*5c10*/  IMAD.MOV R12, RZ, RZ, -R12 ;  /* 0x000000ffff0c7224 */ /* 0x000fe200078e0a0c */
[----:B------:R-:W-:Y:S01]  /*5c20*/  IABS R14, R26 ;  /* 0x0000001a000e7213 */ /* 0x000fe20000000000 */
[----:B------:R-:W-:Y:S01]  /*5c30*/  @!P6 IMAD.MOV R7, RZ, RZ, -R7 ;  /* 0x000000ffff07e224 */ /* 0x000fe200078e0a07 */
[----:B------:R-:W-:Y:S01]  /*5c40*/  ISETP.GT.U32.AND P6, PT, R0, R103, PT ;  /* 0x000000670000720c */ /* 0x000fe20003fc4070 */
[----:B------:R-:W-:-:S02]  /*5c50*/  IMAD.MOV R13, RZ, RZ, -R13 ;  /* 0x000000ffff0d7224 */ /* 0x000fc400078e0a0d */
[C---:B------:R-:W-:Y:S01]  /*5c60*/  IMAD R17, R0.reuse, R12, R17 ;  /* 0x0000000c00117224 */ /* 0x040fe200078e0211 */
[----:B------:R-:W-:Y:S01]  /*5c70*/  IABS R12, R24 ;  /* 0x00000018000c7213 */ /* 0x000fe20000000000 */
[C---:B------:R-:W-:Y:S02]  /*5c80*/  IMAD R101, R0.reuse, R13, R101 ;  /* 0x0000000d00657224 */ /* 0x040fe400078e0265 */
[--C-:B------:R-:W-:Y:S01]  /*5c90*/  @!P2 IMAD.IADD R15, R15, 0x1, -R0.reuse ;  /* 0x000000010f0fa824 */ /* 0x100fe200078e0a00 */
[C---:B------:R-:W-:Y:S01]  /*5ca0*/  ISETP.GT.U32.AND P2, PT, R0.reuse, R17, PT ;  /* 0x000000110000720c */ /* 0x040fe20003f44070 */
[----:B------:R-:W-:Y:S01]  /*5cb0*/  @!P4 IMAD.IADD R105, R105, 0x1, -R0 ;  /* 0x000000016969c824 */ /* 0x000fe200078e0a00 */
[----:B------:R-:W-:Y:S01]  /*5cc0*/  ISETP.GT.U32.AND P4, PT, R0, R101, PT ;  /* 0x000000650000720c */ /* 0x000fe20003f84070 */
[----:B------:R-:W-:-:S04]  /*5cd0*/  IMAD.HI.U32 R4, R5, R99, RZ ;  /* 0x0000006305047227 */ /* 0x000fc800078e00ff */
[----:B------:R-:W-:Y:S02]  /*5ce0*/  @!P6 IMAD.IADD R103, R103, 0x1, -R0 ;  /* 0x000000016767e824 */ /* 0x000fe400078e0a00 */
[----:B------:R-:W-:Y:S02]  /*5cf0*/  IMAD.MOV R4, RZ, RZ, -R4 ;  /* 0x000000ffff047224 */ /* 0x000fe400078e0a04 */
[----:B------:R-:W-:Y:S01]  /*5d00*/  IMAD.HI.U32 R9, R5, R14, RZ ;  /* 0x0000000e05097227 */ /* 0x000fe200078e00ff */
[----:B------:R-:W-:-:S03]  /*5d10*/  ISETP.GT.U32.AND P6, PT, R0, R103, PT ;  /* 0x000000670000720c */ /* 0x000fc60003fc4070 */
[----:B------:R-:W-:Y:S02]  /*5d20*/  IMAD R99, R0, R4, R99 ;  /* 0x0000000400637224 */ /* 0x000fe400078e0263 */
[----:B------:R-:W-:-:S04]  /*5d30*/  IMAD.HI.U32 R4, R5, R12, RZ ;  /* 0x0000000c05047227 */ /* 0x000fc800078e00ff */
[--C-:B------:R-:W-:Y:S01]  /*5d40*/  @!P2 IMAD.IADD R17, R17, 0x1, -R0.reuse ;  /* 0x000000011111a824 */ /* 0x100fe200078e0a00 */
[C---:B------:R-:W-:Y:S01]  /*5d50*/  ISETP.GT.U32.AND P2, PT, R0.reuse, R99, PT ;  /* 0x000000630000720c */ /* 0x040fe20003f44070 */
[----:B------:R-:W-:Y:S02]  /*5d60*/  @!P4 IMAD.IADD R101, R101, 0x1, -R0 ;  /* 0x000000016565c824 */ /* 0x000fe400078e0a00 */
[----:B------:R-:W-:Y:S01]  /*5d70*/  IMAD.MOV R13, RZ, RZ, -R4 ;  /* 0x000000ffff0d7224 */ /* 0x000fe200078e0a04 */
[----:B------:R-:W-:Y:S01]  /*5d80*/  ISETP.GT.U32.AND P4, PT, R0, R17, PT ;  /* 0x000000110000720c */ /* 0x000fe20003f84070 */
[----:B------:R-:W-:-:S04]  /*5d90*/  IMAD.HI.U32 R4, R5, R16, RZ ;  /* 0x0000001005047227 */ /* 0x000fc800078e00ff */
[----:B------:R-:W-:Y:S01]  /*5da0*/  @!P0 IMAD.MOV R15, RZ, RZ, -R15 ;  /* 0x000000ffff0f8224 */ /* 0x000fe200078e0a0f */
[C---:B------:R-:W-:Y:S01]  /*5db0*/  ISETP.GT.U32.AND P0, PT, R0.reuse, R101, PT ;  /* 0x000000650000720c */ /* 0x040fe20003f04070 */
[----:B------:R-:W-:Y:S01]  /*5dc0*/  IMAD R5, R0, R13, R12 ;  /* 0x0000000d00057224 */ /* 0x000fe200078e020c */
[----:B------:R-:W-:Y:S01]  /*5dd0*/  IADD3 R12, R32, -0x9, RZ ;  /* 0xfffffff7200c7810 */ /* 0x000fe20007ffe0ff */
[----:B------:R-:W-:Y:S02]  /*5de0*/  IMAD.MOV R9, RZ, RZ, -R9 ;  /* 0x000000ffff097224 */ /* 0x000fe400078e0a09 */
[----:B------:R-:W-:Y:S01]  /*5df0*/  @!P6 IMAD.IADD R103, R103, 0x1, -R0 ;  /* 0x000000016767e824 */ /* 0x000fe200078e0a00 */
[----:B------:R-:W-:Y:S01]  /*5e00*/  ISETP.GT.U32.AND P6, PT, R0, R5, PT ;  /* 0x000000050000720c */ /* 0x000fe20003fc4070 */
[----:B------:R-:W-:Y:S01]  /*5e10*/  IMAD.MOV R13, RZ, RZ, -R4 ;  /* 0x000000ffff0d7224 */ /* 0x000fe200078e0a04 */
[----:B------:R-:W-:Y:S01]  /*5e20*/  IADD3 R4, R32, -0x1, RZ ;  /* 0xffffffff20047810 */ /* 0x000fe20007ffe0ff */
[----:B------:R-:W-:-:S02]  /*5e30*/  IMAD R9, R0, R9, R14 ;  /* 0x0000000900097224 */ /* 0x000fc400078e020e */
[C---:B------:R-:W-:Y:S02]  /*5e40*/  IMAD R13, R0.reuse, R13, R16 ;  /* 0x0000000d000d7224 */ /* 0x040fe400078e0210 */
[--C-:B------:R-:W-:Y:S02]  /*5e50*/  @!P2 IMAD.IADD R99, R99, 0x1, -R0.reuse ;  /* 0x000000016363a824 */ /* 0x100fe400078e0a00 */
[--C-:B------:R-:W-:Y:S01]  /*5e60*/  @!P4 IMAD.IADD R17, R17, 0x1, -R0.reuse ;  /* 0x000000011111c824 */ /* 0x100fe200078e0a00 */
[C---:B------:R-:W-:Y:S01]  /*5e70*/  ISETP.GT.U32.AND P4, PT, R0.reuse, R9, PT ;  /* 0x000000090000720c */ /* 0x040fe20003f84070 */
[--C-:B------:R-:W-:Y:S01]  /*5e80*/  @!P0 IMAD.IADD R101, R101, 0x1, -R0.reuse ;  /* 0x0000000165658824 */ /* 0x100fe200078e0a00 */
[C---:B------:R-:W-:Y:S01]  /*5e90*/  ISETP.GT.U32.AND P0, PT, R0.reuse, R13, PT ;  /* 0x0000000d0000720c */ /* 0x040fe20003f04070 */
[----:B------:R-:W-:Y:S01]  /*5ea0*/  @!P6 IMAD.IADD R5, R5, 0x1, -R0 ;  /* 0x000000010505e824 */ /* 0x000fe200078e0a00 */
[----:B------:R-:W-:Y:S01]  /*5eb0*/  ISETP.GT.U32.AND P2, PT, R0, R99, PT ;  /* 0x000000630000720c */ /* 0x000fe20003f44070 */
[----:B------:R-:W-:Y:S01]  /*5ec0*/  @!P3 IMAD.MOV R103, RZ, RZ, -R103 ;  /* 0x000000ffff67b224 */ /* 0x000fe200078e0a67 */
[----:B------:R-:W-:Y:S01]  /*5ed0*/  ISETP.GE.AND P6, PT, R20, RZ, PT ;  /* 0x000000ff1400720c */ /* 0x000fe20003fc6270 */
[----:B------:R-:W-:Y:S01]  /*5ee0*/  @!P5 IMAD.MOV R17, RZ, RZ, -R17 ;  /* 0x000000ffff11d224 */ /* 0x000fe200078e0a11 */
[----:B------:R-:W-:Y:S01]  /*5ef0*/  ISETP.GT.U32.AND P3, PT, R0, R5, PT ;  /* 0x000000050000720c */ /* 0x000fe20003f64070 */
[----:B------:R-:W-:Y:S01]  /*5f00*/  @!P1 IMAD.MOV R105, RZ, RZ, -R105 ;  /* 0x000000ffff699224 */ /* 0x000fe200078e0a69 */
[----:B------:R-:W-:-:S02]  /*5f10*/  ISETP.GE.U32.AND P1, PT, R4, 0x7fffffc0, PT ;  /* 0x7fffffc00400780c */ /* 0x000fc40003f26070 */
[----:B------:R-:W-:Y:S01]  /*5f20*/  IADD3 R4, R32, -0x5, RZ ;  /* 0xfffffffb20047810 */ /* 0x000fe20007ffe0ff */
[--C-:B------:R-:W-:Y:S01]  /*5f30*/  @!P4 IMAD.IADD R9, R9, 0x1, -R0.reuse ;  /* 0x000000010909c824 */ /* 0x100fe200078e0a00 */
[----:B------:R-:W-:Y:S01]  /*5f40*/  ISETP.GE.AND P4, PT, R24, RZ, PT ;  /* 0x000000ff1800720c */ /* 0x000fe20003f86270 */
[--C-:B------:R-:W-:Y:S02]  /*5f50*/  @!P0 IMAD.IADD R13, R13, 0x1, -R0.reuse ;  /* 0x000000010d0d8824 */ /* 0x100fe400078e0a00 */
[--C-:B------:R-:W-:Y:S01]  /*5f60*/  @!P2 IMAD.IADD R99, R99, 0x1, -R0.reuse ;  /* 0x000000016363a824 */ /* 0x100fe200078e0a00 */
[----:B------:R-:W-:Y:S01]  /*5f70*/  ISETP.GE.AND P2, PT, R22, RZ, PT ;  /* 0x000000ff1600720c */ /* 0x000fe20003f46270 */
[----:B------:R-:W-:Y:S01]  /*5f80*/  @!P6 IMAD.MOV R101, RZ, RZ, -R101 ;  /* 0x000000ffff65e224 */ /* 0x000fe200078e0a65 */
[C---:B------:R-:W-:Y:S01]  /*5f90*/  ISETP.GT.U32.AND P0, PT, R0.reuse, R13, PT ;  /* 0x0000000d0000720c */ /* 0x040fe20003f04070 */
[----:B------:R-:W-:Y:S01]  /*5fa0*/  @!P3 IMAD.IADD R5, R5, 0x1, -R0 ;  /* 0x000000010505b824 */ /* 0x000fe200078e0a00 */
[----:B------:R-:W-:-:S02]  /*5fb0*/  ISETP.GT.U32.AND P5, PT, R0, R9, PT ;  /* 0x000000090000720c */ /* 0x000fc40003fa4070 */
[----:B------:R-:W-:Y:S02]  /*5fc0*/  ISETP.GE.U32.AND P6, PT, R4, 0x7fffffbc, PT ;  /* 0x7fffffbc0400780c */ /* 0x000fe40003fc6070 */
[----:B------:R-:W-:Y:S01]  /*5fd0*/  IADD3 R4, R32, -0xd, RZ ;  /* 0xfffffff320047810 */ /* 0x000fe20007ffe0ff */
[----:B------:R-:W-:Y:S01]  /*5fe0*/  @!P4 IMAD.MOV R5, RZ, RZ, -R5 ;  /* 0x000000ffff05c224 */ /* 0x000fe200078e0a05 */
[----:B------:R-:W-:Y:S02]  /*5ff0*/  ISETP.GE.AND P4, PT, R18, RZ, PT ;  /* 0x000000ff1200720c */ /* 0x000fe40003f86270 */
[----:B------:R-:W-:Y:S01]  /*6000*/  ISETP.GE.U32.AND P3, PT, R12, 0x7fffffb8, PT ;  /* 0x7fffffb80c00780c */ /* 0x000fe20003f66070 */
[----:B------:R-:W-:Y:S01]  /*6010*/  @!P2 IMAD.MOV R99, RZ, RZ, -R99 ;  /* 0x000000ffff63a224 */ /* 0x000fe200078e0a63 */
[----:B------:R-:W-:Y:S01]  /*6020*/  ISETP.GE.AND P2, PT, R26, RZ, PT ;  /* 0x000000ff1a00720c */ /* 0x000fe20003f46270 */
[--C-:B------:R-:W-:Y:S01]  /*6030*/  @!P0 IMAD.IADD R13, R13, 0x1, -R0.reuse ;  /* 0x000000010d0d8824 */ /* 0x100fe200078e0a00 */
[----:B------:R-:W-:Y:S01]  /*6040*/  ISETP.NE.AND P0, PT, RZ, c[0x0][0x17c], PT ;  /* 0x00005f00ff007a0c */ /* 0x000fe20003f05270 */
[----:B------:R-:W-:Y:S01]  /*6050*/  @!P5 IMAD.IADD R9, R9, 0x1, -R0 ;  /* 0x000000010909d824 */ /* 0x000fe200078e0a00 */
[----:B------:R-:W-:Y:S01]  /*6060*/  LOP3.LUT R26, RZ, c[0x0][0x17c], RZ, 0x33, !PT ;  /* 0x00005f00ff1a7a12 */ /* 0x000fe200078e33ff */
[----:B------:R-:W-:Y:S01]  /*6070*/  IMAD R0, R30, c[0x0][0x18c], RZ ;  /* 0x000063001e007a24 */ /* 0x000fe200078e02ff */
[----:B------:R-:W-:-:S02]  /*6080*/  ISETP.GE.U32.AND P5, PT, R4, 0x7fffffb4, PT ;  /* 0x7fffffb40400780c */ /* 0x000fc40003fa6070 */
[----:B------:R-:W-:Y:S01]  /*6090*/  SEL R25, R26, R25, !P0 ;  /* 0x000000191a197207 */ /* 0x000fe20004000000 */
[----:B------:R-:W-:Y:S01]  /*60a0*/  @!P4 IMAD.MOV R13, RZ, RZ, -R13 ;  /* 0x000000ffff0dc224 */ /* 0x000fe200078e0a0d */
[----:B------:R-:W-:Y:S02]  /*60b0*/  IADD3 R4, R32, -0x11, RZ ;  /* 0xffffffef20047810 */ /* 0x000fe40007ffe0ff */
[C---:B------:R-:W-:Y:S01]  /*60c0*/  SEL R32, R26.reuse, R31, !P0 ;  /* 0x0000001f1a207207 */ /* 0x040fe20004000000 */
[----:B------:R-:W-:Y:S01]  /*60d0*/  @!P2 IMAD.MOV R9, RZ, RZ, -R9 ;  /* 0x000000ffff09a224 */ /* 0x000fe200078e0a09 */
[C---:B------:R-:W-:Y:S02]  /*60e0*/  SEL R31, R26.reuse, R6, !P0 ;  /* 0x000000061a1f7207 */ /* 0x040fe40004000000 */
[C---:B------:R-:W-:Y:S02]  /*60f0*/  SEL R27, R26.reuse, R27, !P0 ;  /* 0x0000001b1a1b7207 */ /* 0x040fe40004000000 */
[----:B------:R-:W-:Y:S01]  /*6100*/  SEL R6, R26, R107, !P0 ;  /* 0x0000006b1a067207 */ /* 0x000fe20004000000 */
[----:B------:R-:W-:Y:S01]  /*6110*/  IMAD R107, R25, c[0x0][0x190], RZ ;  /* 0x00006400196b7a24 */ /* 0x000fe200078e02ff */
[----:B------:R-:W-:Y:S01]  /*6120*/  LEA R22, P4, R0, c[0x0][0x168], 0x2 ;  /* 0x00005a0000167a11 */ /* 0x000fe200078810ff */
[----:B------:R-:W-:Y:S01]  /*6130*/  IMAD R25, R2, c[0x0][0x184], RZ ;  /* 0x0000610002197a24 */ /* 0x000fe200078e02ff */
[C---:B------:R-:W-:Y:S01]  /*6140*/  SEL R24, R26.reuse, R23, !P0 ;  /* 0x000000171a187207 */ /* 0x040fe20004000000 */
[----:B------:R-:W-:Y:S01]  /*6150*/  IMAD R31, R31, c[0x0][0x190], RZ ;  /* 0x000064001f1f7a24 */ /* 0x000fe200078e02ff */
[----:B------:R-:W-:Y:S01]  /*6160*/  SEL R14, R26, R101, !P0 ;  /* 0x000000651a0e7207 */ /* 0x000fe20004000000 */
[----:B------:R-:W-:Y:S01]  /*6170*/  IMAD R101, R27, c[0x0][0x190], RZ ;  /* 0x000064001b657a24 */ /* 0x000fe200078e02ff */
[----:B------:R-:W-:Y:S01]  /*6180*/  LEA.HI.X.SX32 R0, R0, c[0x0][0x16c], 0x2, P4 ;  /* 0x00005b0000007a11 */ /* 0x000fe200020f16ff */
[----:B------:R-:W-:Y:S01]  /*6190*/  IMAD R27, R3, c[0x0][0x184], RZ ;  /* 0x00006100031b7a24 */ /* 0x000fe200078e02ff */
[----:B------:R-:W-:Y:S01]  /*61a0*/  LEA R2, P4, R107, R22, 0x2 ;  /* 0x000000166b027211 */ /* 0x000fe200078810ff */
[----:B------:R-:W-:Y:S01]  /*61b0*/  IMAD R6, R6, c[0x0][0x190], RZ ;  /* 0x0000640006067a24 */ /* 0x000fe200078e02ff */
[----:B------:R-:W-:-:S02]  /*61c0*/  ISETP.GE.U32.AND P2, PT, R4, 0x7fffffb0, PT ;  /* 0x7fffffb00400780c */ /* 0x000fc40003f46070 */
[C---:B------:R-:W-:Y:S02]  /*61d0*/  SEL R30, R26.reuse, R29, !P0 ;  /* 0x0000001d1a1e7207 */ /* 0x040fe40004000000 */
[C---:B------:R-:W-:Y:S02]  /*61e0*/  SEL R23, R26.reuse, R10, !P0 ;  /* 0x0000000a1a177207 */ /* 0x040fe40004000000 */
[C---:B------:R-:W-:Y:S02]  /*61f0*/  SEL R36, R26.reuse, R33, !P0 ;  /* 0x000000211a247207 */ /* 0x040fe40004000000 */
[C---:B------:R-:W-:Y:S01]  /*6200*/  SEL R38, R26.reuse, R35, !P0 ;  /* 0x000000231a267207 */ /* 0x040fe20004000000 */
[----:B------:R-:W-:Y:S01]  /*6210*/  IMAD R23, R23, c[0x0][0x190], RZ ;  /* 0x0000640017177a24 */ /* 0x000fe200078e02ff */
[C---:B------:R-:W-:Y:S02]  /*6220*/  SEL R40, R26.reuse, R39, !P0 ;  /* 0x000000271a287207 */ /* 0x040fe40004000000 */
[----:B------:R-:W-:-:S02]  /*6230*/  SEL R42, R26, R37, !P0 ;  /* 0x000000251a2a7207 */ /* 0x000fc40004000000 */
[C---:B------:R-:W-:Y:S02]  /*6240*/  SEL R46, R26.reuse, R41, !P0 ;  /* 0x000000291a2e7207 */ /* 0x040fe40004000000 */
[C---:B------:R-:W-:Y:S02]  /*6250*/  SEL R48, R26.reuse, R43, !P0 ;  /* 0x0000002b1a307207 */ /* 0x040fe40004000000 */
[C---:B------:R-:W-:Y:S02]  /*6260*/  SEL R50, R26.reuse, R45, !P0 ;  /* 0x0000002d1a327207 */ /* 0x040fe40004000000 */
[C---:B------:R-:W-:Y:S02]  /*6270*/  SEL R52, R26.reuse, R47, !P0 ;  /* 0x0000002f1a347207 */ /* 0x040fe40004000000 */
        /* <DEDUP_REMOVED lines=34> */
[----:B------:R-:W-:Y:S01]  /*64a0*/  SEL R4, R26, R99, !P0 ;  /* 0x000000631a047207 */ /* 0x000fe20004000000 */
[----:B------:R-:W-:Y:S01]  /*64b0*/  IMAD R99, R24, c[0x0][0x190], RZ ;  /* 0x0000640018637a24 */ /* 0x000fe200078e02ff */
[C---:B------:R-:W-:Y:S01]  /*64c0*/  SEL R125, R26.reuse, R125, !P0 ;  /* 0x0000007d1a7d7207 */ /* 0x040fe20004000000 */
[----:B------:R-:W-:Y:S01]  /*64d0*/  IMAD R29, R29, c[0x0][0x190], RZ ;  /* 0x000064001d1d7a24 */ /* 0x000fe200078e02ff */
[----:B------:R-:W-:Y:S01]  /*64e0*/  SEL R123, R26, R123, !P0 ;  /* 0x0000007b1a7b7207 */ /* 0x000fe20004000000 */
[----:B------:R-:W-:Y:S01]  /*64f0*/  IMAD R10, R10, c[0x0][0x190], RZ ;  /* 0x000064000a0a7a24 */ /* 0x000fe200078e02ff */
[----:B------:R-:W-:-:S02]  /*6500*/  SEL R129, R26, R129, !P0 ;  /* 0x000000811a817207 */ /* 0x000fc40004000000 */
[C---:B------:R-:W-:Y:S02]  /*6510*/  SEL R133, R26.reuse, R133, !P0 ;  /* 0x000000851a857207 */ /* 0x040fe40004000000 */
[C---:B------:R-:W-:Y:S02]  /*6520*/  SEL R137, R26.reuse, R137, !P0 ;  /* 0x000000891a897207 */ /* 0x040fe40004000000 */
[C---:B------:R-:W-:Y:S02]  /*6530*/  SEL R141, R26.reuse, R141, !P0 ;  /* 0x0000008d1a8d7207 */ /* 0x040fe40004000000 */
[C---:B------:R-:W-:Y:S02]  /*6540*/  SEL R104, R26.reuse, R143, !P0 ;  /* 0x0000008f1a687207 */ /* 0x040fe40004000000 */
[----:B------:R-:W-:Y:S01]  /*6550*/  SEL R139, R26, R145, !P0 ;  /* 0x000000911a8b7207 */ /* 0x000fe20004000000 */
[----:B------:R-:W-:Y:S01]  /*6560*/  IMAD R145, R122, c[0x0][0x190], RZ ;  /* 0x000064007a917a24 */ /* 0x000fe200078e02ff */
[C---:B------:R-:W-:Y:S01]  /*6570*/  SEL R134, R26.reuse, R147, !P0 ;  /* 0x000000931a867207 */ /* 0x040fe20004000000 */
[----:B------:R-:W-:Y:S01]  /*6580*/  IMAD R147, R137, c[0x0][0x190], RZ ;  /* 0x0000640089937a24 */ /* 0x000fe200078e02ff */
[C---:B------:R-:W-:Y:S01]  /*6590*/  SEL R135, R26.reuse, R151, !P0 ;  /* 0x000000971a877207 */ /* 0x040fe20004000000 */
[----:B------:R-:W-:Y:S01]  /*65a0*/  IMAD R151, R133, c[0x0][0x190], RZ ;  /* 0x0000640085977a24 */ /* 0x000fe200078e02ff */
[----:B------:R-:W-:Y:S01]  /*65b0*/  SEL R120, R26, R149, !P0 ;  /* 0x000000951a787207 */ /* 0x000fe20004000000 */
[----:B------:R-:W-:Y:S01]  /*65c0*/  IMAD R149, R116, c[0x0][0x190], RZ ;  /* 0x0000640074957a24 */ /* 0x000fe200078e02ff */
[----:B------:R-:W-:Y:S01]  /*65d0*/  SEL R131, R26, R153, !P0 ;  /* 0x000000991a837207 */ /* 0x000fe20004000000 */
[----:B------:R-:W-:Y:S01]  /*65e0*/  IMAD R153, R132, c[0x0][0x190], RZ ;  /* 0x0000640084997a24 */ /* 0x000fe200078e02ff */
[C---:B------:R-:W-:Y:S01]  /*65f0*/  SEL R126, R26.reuse, R155, !P0 ;  /* 0x0000009b1a7e7207 */ /* 0x040fe20004000000 */
        /* <DEDUP_REMOVED lines=9> */
[----:B------:R-:W-:Y:S01]  /*6690*/  SEL R119, R26, R165, !P0 ;  /* 0x000000a51a777207 */ /* 0x000fe20004000000 */
[----:B------:R-:W-:Y:S01]  /*66a0*/  IMAD R165, R114, c[0x0][0x190], RZ ;  /* 0x0000640072a57a24 */ /* 0x000fe200078e02ff */
[----:B------:R-:W-:Y:S01]  /*66b0*/  SEL R117, R26, R169, !P0 ;  /* 0x000000a91a757207 */ /* 0x000fe20004000000 */
[----:B------:R-:W-:Y:S01]  /*66c0*/  IMAD R169, R96, c[0x0][0x190], RZ ;  /* 0x0000640060a97a24 */ /* 0x000fe200078e02ff */
[C---:B------:R-:W-:Y:S01]  /*66d0*/  SEL R167, R26.reuse, R167, !P0 ;  /* 0x000000a71aa77207 */ /* 0x040fe20004000000 */
[----:B------:R-:W-:Y:S01]  /*66e0*/  IMAD R143, R141, c[0x0][0x190], RZ ;  /* 0x000064008d8f7a24 */ /* 0x000fe200078e02ff */
[----:B------:R-:W-:Y:S01]  /*66f0*/  SEL R179, R26, R179, !P0 ;  /* 0x000000b31ab37207 */ /* 0x000fe20004000000 */
        /* <DEDUP_REMOVED lines=111> */
[----:B------:R-:W-:Y:S01]  /*6df0*/  LEA R24, P0, R25, c[0x0][0x160], 0x2 ;  /* 0x0000580019187a11 */ /* 0x000fe200078010ff */
[----:B------:R-:W-:Y:S01]  /*6e00*/  IMAD R89, R89, c[0x0][0x190], RZ ;  /* 0x0000640059597a24 */ /* 0x000fe200078e02ff */
[----:B------:R-:W-:Y:S01]  /*6e10*/  LEA.HI.X.SX32 R3, R107, R0, 0x2, P4 ;  /* 0x000000006b037211 */ /* 0x000fe200020f16ff */
[----:B------:R-:W-:Y:S01]  /*6e20*/  IMAD R87, R87, c[0x0][0x190], RZ ;  /* 0x0000640057577a24 */ /* 0x000fe200078e02ff */
[----:B------:R-:W-:Y:S01]  /*6e30*/  LEA R26, P4, R27, c[0x0][0x160], 0x2 ;  /* 0x000058001b1a7a11 */ /* 0x000fe200078810ff */
[----:B------:R-:W-:Y:S01]  /*6e40*/  IMAD R85, R85, c[0x0][0x190], RZ ;  /* 0x0000640055557a24 */ /* 0x000fe200078e02ff */
[----:B------:R-:W-:Y:S01]  /*6e50*/  LEA.HI.X.SX32 R25, R25, c[0x0][0x164], 0x2, P0 ;  /* 0x0000590019197a11 */ /* 0x000fe200000f16ff */
[----:B------:R1:W-:Y:S01]  /*6e60*/  STL.64 [R1+0x12a8], R2 ;  /* 0x0012a80201007387 */ /* 0x0003e20000100a00 */
[-C--:B------:R-:W-:Y:S01]  /*6e70*/  LEA R244, P0, R99, R22.reuse, 0x2 ;  /* 0x0000001663f47211 */ /* 0x080fe200078010ff */
[----:B------:R-:W-:Y:S01]  /*6e80*/  IMAD R83, R83, c[0x0][0x190], RZ ;  /* 0x0000640053537a24 */ /* 0x000fe200078e02ff */
[----:B------:R-:W-:Y:S01]  /*6e90*/  LEA.HI.X.SX32 R27, R27, c[0x0][0x164], 0x2, P4 ;  /* 0x000059001b1b7a11 */ /* 0x000fe200020f16ff */
[----:B------:R-:W-:Y:S01]  /*6ea0*/  IMAD R81, R81, c[0x0][0x190], RZ ;  /* 0x0000640051517a24 */ /* 0x000fe200078e02ff */
[----:B------:R-:W-:Y:S01]  /*6eb0*/  LEA R240, P4, R101, R22, 0x2 ;  /* 0x0000001665f07211 */ /* 0x000fe200078810ff */
[----:B------:R-:W-:Y:S01]  /*6ec0*/  IMAD R79, R79, c[0x0][0x190], RZ ;  /* 0x000064004f4f7a24 */ /* 0x000fe200078e02ff */
[----:B------:R-:W-:Y:S01]  /*6ed0*/  LEA.HI.X.SX32 R245, R99, R0, 0x2, P0 ;  /* 0x0000000063f57211 */ /* 0x000fe200000f16ff */
[----:B------:R-:W-:Y:S01]  /*6ee0*/  IMAD R77, R77, c[0x0][0x190], RZ ;  /* 0x000064004d4d7a24 */ /* 0x000fe200078e02ff */
[----:B------:R-:W-:Y:S01]  /*6ef0*/  LEA R106, P0, R103, R22, 0x2 ;  /* 0x00000016676a7211 */ /* 0x000fe200078010ff */
[----:B------:R-:W-:Y:S01]  /*6f00*/  IMAD R75, R75, c[0x0][0x190], RZ ;  /* 0x000064004b4b7a24 */ /* 0x000fe200078e02ff */
[----:B------:R-:W-:Y:S01]  /*6f10*/  LEA.HI.X.SX32 R241, R101, R0, 0x2, P4 ;  /* 0x0000000065f17211 */ /* 0x000fe200020f16ff */
[----:B------:R-:W-:Y:S01]  /*6f20*/  STL.64 [R1+0x388], R244 ;  /* 0x000388f401007387 */ /* 0x000fe20000100a00 */
[----:B-1----:R-:W-:Y:S01]  /*6f30*/  LEA R2, P4, R105, R22, 0x2 ;  /* 0x0000001669027211 */ /* 0x002fe200078810ff */
[----:B------:R-:W-:Y:S01]  /*6f40*/  IMAD R101, R44, c[0x0][0x190], RZ ;  /* 0x000064002c657a24 */ /* 0x000fe200078e02ff */
[-C--:B------:R-:W-:Y:S01]  /*6f50*/  LEA.HI.X.SX32 R107, R103, R0.reuse, 0x2, P0 ;  /* 0x00000000676b7211 */ /* 0x080fe200000f16ff */
[----:B------:R-:W-:Y:S01]  /*6f60*/  STL.64 [R1+0x380], R240 ;  /* 0x000380f001007387 */ /* 0x000fe20000100a00 */
[----:B------:R-:W-:Y:S01]  /*6f70*/  LEA.HI.X.SX32 R3, R105, R0, 0x2, P4 ;  /* 0x0000000069037211 */ /* 0x000fe200020f16ff */
[----:B------:R-:W-:Y:S01]  /*6f80*/  IMAD R105, R62, c[0x0][0x190], RZ ;  /* 0x000064003e697a24 */ /* 0x000fe200078e02ff */
[----:B------:R-:W-:Y:S01]  /*6f90*/  LEA R98, P0, R199, R22, 0x2 ;  /* 0x00000016c7627211 */ /* 0x000fe200078010ff */
[----:B------:R1:W-:Y:S01]  /*6fa0*/  STL.64 [R1+0x378], R106 ;  /* 0x0003786a01007387 */ /* 0x0003e20000100a00 */
[----:B------:R-:W-:-:S02]  /*6fb0*/  IMAD R103, R54, c[0x0][0x190], RZ ;  /* 0x0000640036677a24 */ /* 0x000fc400078e02ff */
[----:B------:R-:W-:Y:S01]  /*6fc0*/  LEA.HI.X.SX32 R99, R199, R0, 0x2, P0 ;  /* 0x00000000c7637211 */ /* 0x000fe200000f16ff */
[----:B------:R2:W-:Y:S01]  /*6fd0*/  STL.64 [R1+0x370], R2 ;  /* 0x0003700201007387 */ /* 0x0005e20000100a00 */
[----:B------:R-:W-:Y:S02]  /*6fe0*/  IMAD R73, R73, c[0x0][0x190], RZ ;  /* 0x0000640049497a24 */ /* 0x000fe400078e02ff */
[----:B------:R-:W-:Y:S01]  /*6ff0*/  IMAD R71, R71, c[0x0][0x190], RZ ;  /* 0x0000640047477a24 */ /* 0x000fe200078e02ff */
[----:B------:R3:W-:Y:S01]  /*7000*/  STL.64 [R1+0x368], R98 ;  /* 0x0003686201007387 */ /* 0x0007e20000100a00 */
[----:B------:R-:W-:Y:S02]  /*7010*/  IMAD R69, R69, c[0x0][0x190], RZ ;  /* 0x0000640045457a24 */ /* 0x000fe400078e02ff */
[----:B------:R-:W-:Y:S02]  /*7020*/  IMAD R67, R67, c[0x0][0x190], RZ ;  /* 0x0000640043437a24 */ /* 0x000fe400078e02ff */
[----:B-1----:R-:W-:-:S02]  /*7030*/  IMAD R107, R64, c[0x0][0x190], RZ ;  /* 0x00006400406b7a24 */ /* 0x002fc400078e02ff */
[----:B------:R-:W-:Y:S01]  /*7040*/  IMAD R65, R65, c[0x0][0x190], RZ ;  /* 0x0000640041417a24 */ /* 0x000fe200078e02ff */
[----:B--2---:R-:W-:Y:S01]  /*7050*/  LEA R2, P4, R201, R22, 0x2 ;  /* 0x00000016c9027211 */ /* 0x004fe200078810ff */
[----:B------:R-:W-:Y:S02]  /*7060*/  IMAD R63, R63, c[0x0][0x190], RZ ;  /* 0x000064003f3f7a24 */ /* 0x000fe400078e02ff */
[----:B------:R-:W-:Y:S01]  /*7070*/  IMAD R61, R61, c[0x0][0x190], RZ ;  /* 0x000064003d3d7a24 */ /* 0x000fe200078e02ff */
[----:B------:R-:W-:Y:S01]  /*7080*/  LEA.HI.X.SX32 R3, R201, R0, 0x2, P4 ;  /* 0x00000000c9037211 */ /* 0x000fe200020f16ff */
[----:B------:R-:W-:Y:S01]  /*7090*/  IMAD R59, R59, c[0x0][0x190], RZ ;  /* 0x000064003b3b7a24 */ /* 0x000fe200078e02ff */
[----:B---3--:R-:W-:Y:S01]  /*70a0*/  LEA R98, P0, R203, R22, 0x2 ;  /* 0x00000016cb627211 */ /* 0x008fe200078010ff */
[----:B------:R-:W-:Y:S02]  /*70b0*/  IMAD R57, R57, c[0x0][0x190], RZ ;  /* 0x0000640039397a24 */ /* 0x000fe400078e02ff */
[----:B------:R1:W-:Y:S01]  /*70c0*/  STL.64 [R1+0x360], R2 ;  /* 0x0003600201007387 */ /* 0x0003e20000100a00 */
[----:B------:R-:W-:Y:S01]  /*70d0*/  LEA.HI.X.SX32 R99, R203, R0, 0x2, P0 ;  /* 0x00000000cb637211 */ /* 0x000fe200000f16ff */
[----:B------:R-:W-:-:S02]  /*70e0*/  IMAD R55, R55, c[0x0][0x190], RZ ;  /* 0x0000640037377a24 */ /* 0x000fc400078e02ff */
[----:B------:R-:W-:Y:S02]  /*70f0*/  IMAD R53, R53, c[0x0][0x190], RZ ;  /* 0x0000640035357a24 */ /* 0x000fe400078e02ff */
[----:B------:R2:W-:Y:S01]  /*7100*/  STL.64 [R1+0x358], R98 ;  /* 0x0003586201007387 */ /* 0x0005e20000100a00 */
[----:B------:R-:W-:Y:S02]  /*7110*/  IMAD R51, R51, c[0x0][0x190], RZ ;  /* 0x0000640033337a24 */ /* 0x000fe400078e02ff */
[----:B------:R-:W-:Y:S02]  /*7120*/  IMAD R49, R49, c[0x0][0x190], RZ ;  /* 0x0000640031317a24 */ /* 0x000fe400078e02ff */
[----:B------:R-:W-:Y:S01]  /*7130*/  IMAD R45, R45, c[0x0][0x190], RZ ;  /* 0x000064002d2d7a24 */ /* 0x000fe200078e02ff */
[----:B-1----:R-:W-:Y:S01]  /*7140*/  LEA R2, P4, R205, R22, 0x2 ;  /* 0x00000016cd027211 */ /* 0x002fe200078810ff */
[----:B------:R-:W-:Y:S02]  /*7150*/  IMAD R47, R47, c[0x0][0x190], RZ ;  /* 0x000064002f2f7a24 */ /* 0x000fe400078e02ff */
[----:B------:R-:W-:Y:S01]  /*7160*/  IMAD R41, R41, c[0x0][0x190], RZ ;  /* 0x0000640029297a24 */ /* 0x000fe200078e02ff */
[----:B------:R-:W-:Y:S01]  /*7170*/  LEA.HI.X.SX32 R3, R205, R0, 0x2, P4 ;  /* 0x00000000cd037211 */ /* 0x000fe200020f16ff */
[----:B------:R-:W-:Y:S01]  /*7180*/  IMAD R43, R43, c[0x0][0x190], RZ ;  /* 0x000064002b2b7a24 */ /* 0x000fe200078e02ff */
[----:B--2---:R-:W-:Y:S01]  /*7190*/  LEA R98, P0, R207, R22, 0x2 ;  /* 0x00000016cf627211 */ /* 0x004fe200078010ff */
[----:B------:R-:W-:-:S02]  /*71a0*/  IMAD R39, R39, c[0x0][0x190], RZ ;  /* 0x0000640027277a24 */ /* 0x000fc400078e02ff */
[----:B------:R1:W-:Y:S01]  /*71b0*/  STL.64 [R1+0x350], R2 ;  /* 0x0003500201007387 */ /* 0x0003e20000100a00 */
[----:B------:R-:W-:Y:S01]  /*71c0*/  LEA.HI.X.SX32 R99, R207, R0, 0x2, P0 ;  /* 0x00000000cf637211 */ /* 0x000fe200000f16ff */
[----:B------:R-:W-:Y:S02]  /*71d0*/  IMAD R37, R37, c[0x0][0x190], RZ ;  /* 0x0000640025257a24 */ /* 0x000fe400078e02ff */
[----:B------:R-:W-:Y:S02]  /*71e0*/  IMAD R35, R35, c[0x0][0x190], RZ ;  /* 0x0000640023237a24 */ /* 0x000fe400078e02ff */
[----:B------:R2:W-:Y:S01]  /*71f0*/  STL.64 [R1+0x348], R98 ;  /* 0x0003486201007387 */ /* 0x0005e20000100a00 */
[----:B------:R-:W-:Y:S02]  /*7200*/  IMAD R33, R33, c[0x0][0x190], RZ ;  /* 0x0000640021217a24 */ /* 0x000fe400078e02ff */
[----:B------:R-:W-:Y:S02]  /*7210*/  IMAD R28, R28, c[0x0][0x190], RZ ;  /* 0x000064001c1c7a24 */ /* 0x000fe400078e02ff */
[----:B------:R-:W-:Y:S01]  /*7220*/  IMAD R21, R21, c[0x0][0x190], RZ ;  /* 0x0000640015157a24 */ /* 0x000fe200078e02ff */
[----:B-1----:R-:W-:Y:S01]  /*7230*/  LEA R2, P4, R209, R22, 0x2 ;  /* 0x00000016d1027211 */ /* 0x002fe200078810ff */
[----:B------:R-:W-:-:S02]  /*7240*/  IMAD R19, R19, c[0x0][0x190], RZ ;  /* 0x0000640013137a24 */ /* 0x000fc400078e02ff */
[----:B------:R-:W-:Y:S01]  /*7250*/  IMAD R16, R16, c[0x0][0x190], RZ ;  /* 0x0000640010107a24 */ /* 0x000fe200078e02ff */
[----:B------:R-:W-:Y:S01]  /*7260*/  LEA.HI.X.SX32 R3, R209, R0, 0x2, P4 ;  /* 0x00000000d1037211 */ /* 0x000fe200020f16ff */
[----:B------:R-:W-:Y:S01]  /*7270*/  IMAD R18, R18, c[0x0][0x190], RZ ;  /* 0x0000640012127a24 */ /* 0x000fe200078e02ff */
[C---:B--2---:R-:W-:Y:S01]  /*7280*/  LEA R98, P0, R211.reuse, R22, 0x2 ;  /* 0x00000016d3627211 */ /* 0x044fe200078010ff */
[----:B------:R-:W-:Y:S02]  /*7290*/  IMAD R12, R12, c[0x0][0x190], RZ ;  /* 0x000064000c0c7a24 */ /* 0x000fe400078e02ff */
[----:B------:R1:W-:Y:S01]  /*72a0*/  STL.64 [R1+0x340], R2 ;  /* 0x0003400201007387 */ /* 0x0003e20000100a00 */
[----:B------:R-:W-:Y:S01]  /*72b0*/  LEA.HI.X.SX32 R99, R211, R0, 0x2, P0 ;  /* 0x00000000d3637211 */ /* 0x000fe200000f16ff */
[----:B------:R-:W-:Y:S01]  /*72c0*/  IMAD R11, R11, c[0x0][0x190], RZ ;  /* 0x000064000b0b7a24 */ /* 0x000fe200078e02ff */
[----:B------:R-:W-:Y:S01]  /*72d0*/  LEA R166, P0, R215, R22, 0x2 ;  /* 0x00000016d7a67211 */ /* 0x000fe200078010ff */
[----:B------:R-:W-:-:S02]  /*72e0*/  IMAD R8, R8, c[0x0][0x190], RZ ;  /* 0x0000640008087a24 */ /* 0x000fc400078e02ff */
[----:B------:R2:W-:Y:S01]  /*72f0*/  STL.64 [R1+0x338], R98 ;  /* 0x0003386201007387 */ /* 0x0005e20000100a00 */
[----:B------:R-:W-:Y:S01]  /*7300*/  LEA.HI.X.SX32 R167, R215, R0, 0x2, P0 ;  /* 0x00000000d7a77211 */ /* 0x000fe200000f16ff */
[----:B------:R-:W-:Y:S02]  /*7310*/  IMAD R7, R7, c[0x0][0x190], RZ ;  /* 0x0000640007077a24 */ /* 0x000fe400078e02ff */
[----:B------:R-:W-:Y:S01]  /*7320*/  IMAD R15, R15, c[0x0][0x190], RZ ;  /* 0x000064000f0f7a24 */ /* 0x000fe200078e02ff */
[----:B-1----:R-:W-:Y:S01]  /*7330*/  LEA R2, P4, R213, R22, 0x2 ;  /* 0x00000016d5027211 */ /* 0x002fe200078810ff */
[----:B------:R-:W-:-:S03]  /*7340*/  IMAD R20, R20, c[0x0][0x190], RZ ;  /* 0x0000640014147a24 */ /* 0x000fc600078e02ff */
[----:B------:R-:W-:Y:S01]  /*7350*/  LEA.HI.X.SX32 R3, R213, R0, 0x2, P4 ;  /* 0x00000000d5037211 */ /* 0x000fe200020f16ff */
[----:B--2---:R-:W-:-:S04]  /*7360*/  IMAD R99, R34, c[0x0][0x190], RZ ;  /* 0x0000640022637a24 */ /* 0x004fc800078e02ff */
[----:B------:R1:W-:Y:S04]  /*7370*/  STL.64 [R1+0x330], R2 ;  /* 0x0003300201007387 */ /* 0x0003e80000100a00 */
[----:B------:R2:W-:Y:S01]  /*7380*/  STL.64 [R1+0x328], R166 ;  /* 0x000328a601007387 */ /* 0x0005e20000100a00 */
[----:B-1----:R-:W-:-:S04]  /*7390*/  LEA R2, P4, R217, R22, 0x2 ;  /* 0x00000016d9027211 */ /* 0x002fc800078810ff */
[----:B------:R-:W-:Y:S02]  /*73a0*/  LEA.HI.X.SX32 R3, R217, R0, 0x2, P4 ;  /* 0x00000000d9037211 */ /* 0x000fe400020f16ff */
[----:B--2---:R-:W-:-:S03]  /*73b0*/  LEA R166, P0, R219, R22, 0x2 ;  /* 0x00000016dba67211 */ /* 0x004fc600078010ff */
[----:B------:R1:W-:Y:S01]  /*73c0*/  STL.64 [R1+0x320], R2 ;  /* 0x0003200201007387 */ /* 0x0003e20000100a00 */
[----:B------:R-:W-:-:S05]  /*73d0*/  LEA.HI.X.SX32 R167, R219, R0, 0x2, P0 ;  /* 0x00000000dba77211 */ /* 0x000fca00000f16ff */
        /* <DEDUP_REMOVED lines=77> */
[----:B------:R-:W-:Y:S02]  /*78b0*/  LEA.HI.X.SX32 R167, R161, R0, 0x2, P0 ;  /* 0x00000000a1a77211 */ /* 0x000fe400000f16ff */
[----:B------:R-:W-:-:S03]  /*78c0*/  LEA R162, P0, R157, R22, 0x2 ;  /* 0x000000169da27211 */ /* 0x000fc600078010ff */
[----:B------:R-:W-:Y:S01]  /*78d0*/  STL.64 [R1+0x248], R166 ;  /* 0x000248a601007387 */ /* 0x000fe20000100a00 */
[----:B------:R-:W-:Y:S02]  /*78e0*/  LEA.HI.X.SX32 R163, R157, R0, 0x2, P0 ;  /* 0x000000009da37211 */ /* 0x000fe400000f16ff */
[-C--:B------:R-:W-:Y:S02]  /*78f0*/  LEA R158, P0, R153, R22.reuse, 0x2 ;  /* 0x00000016999e7211 */ /* 0x080fe400078010ff */
[----:B-1----:R-:W-:-:S04]  /*7900*/  LEA R2, P4, R159, R22, 0x2 ;  /* 0x000000169f027211 */ /* 0x002fc800078810ff */
[-C--:B------:R-:W-:Y:S02]  /*7910*/  LEA.HI.X.SX32 R3, R159, R0.reuse, 0x2, P4 ;  /* 0x000000009f037211 */ /* 0x080fe400020f16ff */
[----:B------:R-:W-:Y:S02]  /*7920*/  LEA.HI.X.SX32 R159, R153, R0, 0x2, P0 ;  /* 0x00000000999f7211 */ /* 0x000fe400000f16ff */
[-C--:B------:R-:W-:Y:S01]  /*7930*/  LEA R154, P0, R149, R22.reuse, 0x2 ;  /* 0x00000016959a7211 */ /* 0x080fe200078010ff */
[----:B------:R1:W-:Y:S04]  /*7940*/  STL.64 [R1+0x240], R2 ;  /* 0x0002400201007387 */ /* 0x0003e80000100a00 */
[----:B------:R-:W-:Y:S01]  /*7950*/  STL.64 [R1+0x238], R162 ;  /* 0x000238a201007387 */ /* 0x000fe20000100a00 */
        /* <DEDUP_REMOVED lines=21> */
[C---:B------:R-:W-:Y:S01]  /*7ab0*/  LEA R140, P0, R133.reuse, R22, 0x2 ;  /* 0x00000016858c7211 */ /* 0x040fe200078010ff */
[----:B------:R1:W-:Y:S03]  /*7ac0*/  STL.64 [R1+0x200], R2 ;  /* 0x0002000201007387 */ /* 0x0003e60000100a00 */
[----:B------:R-:W-:Y:S01]  /*7ad0*/  LEA.HI.X.SX32 R141, R133, R0, 0x2, P0 ;  /* 0x00000000858d7211 */ /* 0x000fe200000f16ff */
[----:B------:R-:W-:Y:S01]  /*7ae0*/  STL.64 [R1+0x1f8], R146 ;  /* 0x0001f89201007387 */ /* 0x000fe20000100a00 */
[----:B------:R-:W-:-:S02]  /*7af0*/  LEA R134, P0, R129, R22, 0x2 ;  /* 0x0000001681867211 */ /* 0x000fc400078010ff */
[----:B-1----:R-:W-:-:S04]  /*7b00*/  LEA R2, P4, R139, R22, 0x2 ;  /* 0x000000168b027211 */ /* 0x002fc800078810ff */
[----:B------:R-:W-:-:S05]  /*7b10*/  LEA.HI.X.SX32 R3, R139, R0, 0x2, P4 ;  /* 0x000000008b037211 */ /* 0x000fca00020f16ff */
        /* <DEDUP_REMOVED lines=129> */
[----:B------:R-:W-:Y:S02]  /*8330*/  LEA.HI.X.SX32 R3, R51, R0, 0x2, P4 ;  /* 0x0000000033037211 */ /* 0x000fe400020f16ff */
[----:B------:R-:W-:Y:S02]  /*8340*/  LEA R54, P4, R47, R22, 0x2 ;  /* 0x000000162f367211 */ /* 0x000fe400078810ff */
[-C--:B------:R-:W-:Y:S01]  /*8350*/  LEA.HI.X.SX32 R51, R45, R0.reuse, 0x2, P0 ;  /* 0x000000002d337211 */ /* 0x080fe200000f16ff */
[----:B------:R-:W-:Y:S01]  /*8360*/  STL.64 [R1+0x90], R2 ;  /* 0x0000900201007387 */ /* 0x000fe20000100a00 */
[----:B------:R-:W-:Y:S02]  /*8370*/  LEA.HI.X.SX32 R55, R47, R0, 0x2, P4 ;  /* 0x000000002f377211 */ /* 0x000fe400020f16ff */
[C---:B------:R-:W-:Y:S01]  /*8380*/  LEA R48, P4, R43.reuse, R22, 0x2 ;  /* 0x000000162b307211 */ /* 0x040fe200078810ff */
[----:B------:R1:W-:Y:S03]  /*8390*/  STL.64 [R1+0x12b0], R2 ;  /* 0x0012b00201007387 */ /* 0x0003e60000100a00 */
[----:B------:R-:W-:Y:S01]  /*83a0*/  LEA.HI.X.SX32 R49, R43, R0, 0x2, P4 ;  /* 0x000000002b317211 */ /* 0x000fe200020f16ff */
[----:B------:R-:W-:Y:S01]  /*83b0*/  STL.64 [R1+0x88], R56 ;  /* 0x0000883801007387 */ /* 0x000fe20000100a00 */
[----:B------:R-:W-:-:S03]  /*83c0*/  LEA R44, P4, R39, R22, 0x2 ;  /* 0x00000016272c7211 */ /* 0x000fc600078810ff */
[----:B------:R-:W-:Y:S01]  /*83d0*/  STL.64 [R1+0x80], R54 ;  /* 0x0000803601007387 */ /* 0x000fe20000100a00 */
[----:B------:R-:W-:Y:S02]  /*83e0*/  LEA.HI.X.SX32 R45, R39, R0, 0x2, P4 ;  /* 0x00000000272d7211 */ /* 0x000fe400020f16ff */
[-C--:B------:R-:W-:Y:S01]  /*83f0*/  LEA R42, P4, R35, R22.reuse, 0x2 ;  /* 0x00000016232a7211 */ /* 0x080fe200078810ff */
[----:B------:R-:W-:Y:S01]  /*8400*/  STL.64 [R1+0x78], R50 ;  /* 0x0000783201007387 */ /* 0x000fe20000100a00 */
[----:B-1----:R-:W-:Y:S02]  /*8410*/  LEA R2, P0, R41, R22, 0x2 ;  /* 0x0000001629027211 */ /* 0x002fe400078010ff */
[-C--:B------:R-:W-:Y:S02]  /*8420*/  LEA.HI.X.SX32 R43, R35, R0.reuse, 0x2, P4 ;  /* 0x00000000232b7211 */ /* 0x080fe400020f16ff */
[----:B------:R-:W-:Y:S02]  /*8430*/  LEA.HI.X.SX32 R3, R41, R0, 0x2, P0 ;  /* 0x0000000029037211 */ /* 0x000fe400000f16ff */
[----:B------:R-:W-:-:S03]  /*8440*/  LEA R36, P4, R31, R22, 0x2 ;  /* 0x000000161f247211 */ /* 0x000fc600078810ff */
[----:B------:R1:W-:Y:S04]  /*8450*/  STL.64 [R1+0x68], R2 ;  /* 0x0000680201007387 */ /* 0x0003e80000100a00 */
[----:B------:R-:W-:Y:S04]  /*8460*/  STL.64 [R1+0x70], R48 ;  /* 0x0000703001007387 */ /* 0x000fe80000100a00 */
        /* <DEDUP_REMOVED lines=14> */
[C---:B-1----:R-:W-:Y:S01]  /*8550*/  LEA R2, P4, R28.reuse, R22, 0x2 ;  /* 0x000000161c027211 */ /* 0x042fe200078810ff */
[----:B------:R-:W-:Y:S03]  /*8560*/  STL.64 [R1+0x40], R36 ;  /* 0x0000402401007387 */ /* 0x000fe60000100a00 */
[----:B------:R-:W-:Y:S01]  /*8570*/  LEA.HI.X.SX32 R3, R28, R0, 0x2, P4 ;  /* 0x000000001c037211 */ /* 0x000fe200020f16ff */
[----:B------:R-:W-:Y:S01]  /*8580*/  STL.64 [R1+0x38], R34 ;  /* 0x0000382201007387 */ /* 0x000fe20000100a00 */
[----:B------:R-:W-:-:S03]  /*8590*/  LEA R28, P0, R19, R22, 0x2 ;  /* 0x00000016131c7211 */ /* 0x000fc600078010ff */
[----:B------:R1:W-:Y:S01]  /*85a0*/  STL.64 [R1+0x30], R2 ;  /* 0x0000300201007387 */ /* 0x0003e20000100a00 */
[----:B------:R-:W-:Y:S02]  /*85b0*/  LEA.HI.X.SX32 R29, R19, R0, 0x2, P0 ;  /* 0x00000000131d7211 */ /* 0x000fe400000f16ff */
[-C--:B------:R-:W-:Y:S01]  /*85c0*/  LEA R32, P0, R16, R22.reuse, 0x2 ;  /* 0x0000001610207211 */ /* 0x080fe200078010ff */
[----:B------:R2:W-:Y:S01]  /*85d0*/  STL.64 [R1+0x28], R30 ;  /* 0x0000281e01007387 */ /* 0x0005e20000100a00 */
[----:B-1----:R-:W-:-:S04]  /*85e0*/  LEA R2, P4, R21, R22, 0x2 ;  /* 0x0000001615027211 */ /* 0x002fc800078810ff */
[----:B------:R-:W-:Y:S02]  /*85f0*/  LEA.HI.X.SX32 R3, R21, R0, 0x2, P4 ;  /* 0x0000000015037211 */ /* 0x000fe400020f16ff */
[----:B--2---:R-:W-:-:S03]  /*8600*/  LEA R30, P4, R18, R22, 0x2 ;  /* 0x00000016121e7211 */ /* 0x004fc600078810ff */
[----:B------:R-:W-:Y:S04]  /*8610*/  STL.64 [R1+0x20], R2 ;  /* 0x0000200201007387 */ /* 0x000fe80000100a00 */
[----:B------:R1:W-:Y:S04]  /*8620*/  STL.64 [R1+0x1378], R2 ;  /* 0x0013780201007387 */ /* 0x0003e80000100a00 */
[----:B------:R2:W-:Y:S04]  /*8630*/  STL.64 [R1+0x18], R28 ;  /* 0x0000181c01007387 */ /* 0x0005e80000100a00 */
[----:B------:R-:W-:Y:S04]  /*8640*/  STL [R1+0x8], R32 ;  /* 0x0000082001007387 */ /* 0x000fe80000100800 */
[----:B-1----:R1:W3:Y:S01]  /*8650*/  LDL.64 R2, [R1+0x8] ;  /* 0x0000080001027983 */ /* 0x0022e20000100a00 */
[----:B------:R-:W-:Y:S01]  /*8660*/  LEA.HI.X.SX32 R31, R18, R0, 0x2, P4 ;  /* 0x00000000121f7211 */ /* 0x000fe200020f16ff */
[----:B------:R-:W-:Y:S01]  /*8670*/  IMAD R19, R5, c[0x0][0x190], RZ ;  /* 0x0000640005137a24 */ /* 0x000fe200078e02ff */
[----:B------:R-:W-:Y:S01]  /*8680*/  ULDC.64 UR8, c[0x0][0x118] ;  /* 0x0000460000087ab9 */ /* 0x000fe20000000a00 */
[----:B--2---:R-:W-:-:S02]  /*8690*/  IMAD R28, R17, c[0x0][0x190], RZ ;  /* 0x00006400111c7a24 */ /* 0x004fc400078e02ff */
[----:B------:R2:W-:Y:S01]  /*86a0*/  STL.64 [R1+0x10], R30 ;  /* 0x0000101e01007387 */ /* 0x0005e20000100a00 */
[----:B------:R-:W-:Y:S02]  /*86b0*/  IMAD R17, R4, c[0x0][0x190], RZ ;  /* 0x0000640004117a24 */ /* 0x000fe400078e02ff */
[----:B------:R-:W-:Y:S02]  /*86c0*/  IMAD R18, R14, c[0x0][0x190], RZ ;  /* 0x000064000e127a24 */ /* 0x000fe400078e02ff */
[----:B------:R-:W-:Y:S02]  /*86d0*/  IMAD R21, R9, c[0x0][0x190], RZ ;  /* 0x0000640009157a24 */ /* 0x000fe400078e02ff */
[----:B------:R-:W-:Y:S02]  /*86e0*/  IMAD R23, R13, c[0x0][0x190], RZ ;  /* 0x000064000d177a24 */ /* 0x000fe400078e02ff */
[----:B------:R-:W-:Y:S02]  /*86f0*/  IMAD.MOV.U32 R252, RZ, RZ, c[0x0][0x188] ;  /* 0x00006200fffc7624 */ /* 0x000fe400078e00ff */
[----:B------:R-:W-:Y:S01]  /*8700*/  IMAD.SHL.U32 R216, R138, 0x4, RZ ;  /* 0x000000048ad87824 */ /* 0x000fe200078e00ff */
[----:B--2---:R-:W-:Y:S01]  /*8710*/  LEA R30, P4, R12, R22, 0x2 ;  /* 0x000000160c1e7211 */ /* 0x004fe200078810ff */
[----:B------:R-:W-:-:S02]  /*8720*/  IMAD.SHL.U32 R108, R252, 0x4, RZ ;  /* 0x00000004fc6c7824 */ /* 0x000fc400078e00ff */
[----:B------:R-:W-:Y:S01]  /*8730*/  IMAD R34, R252, 0xc, RZ ;  /* 0x0000000cfc227824 */ /* 0x000fe200078e02ff */
[----:B------:R-:W-:Y:S01]  /*8740*/  LEA.HI.X.SX32 R31, R12, R0, 0x2, P4 ;  /* 0x000000000c1f7211 */ /* 0x000fe200020f16ff */
[----:B------:R2:W-:Y:S01]  /*8750*/  LDGSTS.E [R216], [R24.64], !P1 ;  /* 0x0000000018d87fae */ /* 0x0005e2000c921848 */
[----:B------:R-:W-:Y:S01]  /*8760*/  LEA R248, P4, R8, R22, 0x2 ;  /* 0x0000001608f87211 */ /* 0x000fe200078810ff */
[----:B------:R-:W-:Y:S02]  /*8770*/  IMAD.WIDE R110, R108, 0x4, R24 ;  /* 0x000000046c6e7825 */ /* 0x000fe400078e0218 */
[----:B------:R2:W-:Y:S01]  /*8780*/  LDGSTS.E [R216+0x200], [R26.64], !P1 ;  /* 0x002000001ad87fae */ /* 0x0005e2000c921848 */
[----:B------:R-:W-:Y:S01]  /*8790*/  LEA.HI.X.SX32 R249, R8, R0, 0x2, P4 ;  /* 0x0000000008f97211 */ /* 0x000fe200020f16ff */
[----:B------:R-:W-:Y:S01]  /*87a0*/  IMAD.WIDE R108, R108, 0x4, R26 ;  /* 0x000000046c6c7825 */ /* 0x000fe200078e021a */
[C---:B------:R-:W-:Y:S01]  /*87b0*/  LEA R4, P4, R7.reuse, R22, 0x2 ;  /* 0x0000001607047211 */ /* 0x040fe200078810ff */
[----:B------:R2:W-:Y:S02]  /*87c0*/  LDGSTS.E [R216+0x1000], [R110.64], !P6 ;  /* 0x010000006ed87fae */ /* 0x0005e4000f121848 */
[----:B------:R-:W-:Y:S01]  /*87d0*/  IMAD.SHL.U32 R38, R252, 0x10, RZ ;  /* 0x00000010fc267824 */ /* 0x000fe200078e00ff */
[----:B------:R-:W-:Y:S01]  /*87e0*/  LEA.HI.X.SX32 R5, R7, R0, 0x2, P4 ;  /* 0x0000000007057211 */ /* 0x000fe200020f16ff */
[----:B------:R2:W-:Y:S01]  /*87f0*/  LDGSTS.E [R216+0x1200], [R108.64], !P6 ;  /* 0x012000006cd87fae */ /* 0x0005e2000f121848 */
[----:B------:R-:W-:Y:S01]  /*8800*/  LEA R8, P4, R15, R22, 0x2 ;  /* 0x000000160f087211 */ /* 0x000fe200078810ff */
[----:B------:R-:W-:-:S03]  /*8810*/  IMAD.WIDE R36, R38, 0x4, R24 ;  /* 0x0000000426247825 */ /* 0x000fc600078e0218 */
[----:B------:R-:W-:Y:S01]  /*8820*/  LEA.HI.X.SX32 R9, R15, R0, 0x2, P4 ;  /* 0x000000000f097211 */ /* 0x000fe200020f16ff */
[----:B------:R-:W-:Y:S01]  /*8830*/  IMAD R42, R252, 0x14, RZ ;  /* 0x00000014fc2a7824 */ /* 0x000fe200078e02ff */
[----:B------:R-:W-:Y:S01]  /*8840*/  LEA R12, P4, R28, R22, 0x2 ;  /* 0x000000161c0c7211 */ /* 0x000fe200078810ff */
[----:B------:R-:W-:-:S03]  /*8850*/  IMAD.WIDE R38, R38, 0x4, R26 ;  /* 0x0000000426267825 */ /* 0x000fc600078e021a */
[----:B------:R-:W-:Y:S01]  /*8860*/  LEA.HI.X.SX32 R13, R28, R0, 0x2, P4 ;  /* 0x000000001c0d7211 */ /* 0x000fe200020f16ff */
[----:B------:R-:W-:-:S04]  /*8870*/  IMAD.WIDE R40, R42, 0x4, R24 ;  /* 0x000000042a287825 */ /* 0x000fc800078e0218 */
[----:B------:R-:W-:-:S04]  /*8880*/  IMAD.WIDE R42, R42, 0x4, R26 ;  /* 0x000000042a2a7825 */ /* 0x000fc800078e021a */
[C---:B------:R-:W-:Y:S02]  /*8890*/  IMAD R46, R252.reuse, 0x18, RZ ;  /* 0x00000018fc2e7824 */ /* 0x040fe400078e02ff */
[----:B------:R-:W-:Y:S02]  /*88a0*/  IMAD R50, R252, 0x1c, RZ ;  /* 0x0000001cfc327824 */ /* 0x000fe400078e02ff */
[----:B------:R-:W-:-:S04]  /*88b0*/  IMAD.WIDE R44, R46, 0x4, R24 ;  /* 0x000000042e2c7825 */ /* 0x000fc800078e0218 */
[----:B------:R-:W-:-:S04]  /*88c0*/  IMAD.WIDE R46, R46, 0x4, R26 ;  /* 0x000000042e2e7825 */ /* 0x000fc800078e021a */
[----:B------:R-:W-:-:S04]  /*88d0*/  IMAD.WIDE R48, R50, 0x4, R24 ;  /* 0x0000000432307825 */ /* 0x000fc800078e0218 */
[----:B------:R-:W-:-:S04]  /*88e0*/  IMAD.WIDE R50, R50, 0x4, R26 ;  /* 0x0000000432327825 */ /* 0x000fc800078e021a */
[C---:B------:R-:W-:Y:S02]  /*88f0*/  IMAD.SHL.U32 R54, R252.reuse, 0x20, RZ ;  /* 0x00000020fc367824 */ /* 0x040fe400078e00ff */
[----:B------:R-:W-:Y:S02]  /*8900*/  IMAD R58, R252, 0x24, RZ ;  /* 0x00000024fc3a7824 */ /* 0x000fe400078e02ff */
[----:B------:R-:W-:-:S04]  /*8910*/  IMAD.WIDE R52, R54, 0x4, R24 ;  /* 0x0000000436347825 */ /* 0x000fc800078e0218 */
[----:B------:R-:W-:-:S04]  /*8920*/  IMAD.WIDE R54, R54, 0x4, R26 ;  /* 0x0000000436367825 */ /* 0x000fc800078e021a */
        /* <DEDUP_REMOVED lines=12> */
[----:B------:R-:W-:Y:S02]  /*89f0*/  IMAD R78, R252, 0x38, RZ ;  /* 0x00000038fc4e7824 */ /* 0x000fe400078e02ff */
[----:B------:R-:W-:-:S04]  /*8a00*/  IMAD.WIDE R72, R74, 0x4, R24 ;  /* 0x000000044a487825 */ /* 0x000fc800078e0218 */
[----:B------:R-:W-:-:S04]  /*8a10*/  IMAD.WIDE R74, R74, 0x4, R26 ;  /* 0x000000044a4a7825 */ /* 0x000fc800078e021a */
[----:B------:R-:W-:Y:S02]  /*8a20*/  IMAD R82, R252, 0x3c, RZ ;  /* 0x0000003cfc527824 */ /* 0x000fe400078e02ff */
[----:B------:R-:W-:-:S04]  /*8a30*/  IMAD.WIDE R76, R78, 0x4, R24 ;  /* 0x000000044e4c7825 */ /* 0x000fc800078e0218 */
[----:B------:R-:W-:-:S04]  /*8a40*/  IMAD.WIDE R78, R78, 0x4, R26 ;  /* 0x000000044e4e7825 */ /* 0x000fc800078e021a */
[----:B------:R-:W-:-:S04]  /*8a50*/  IMAD.WIDE R80, R82, 0x4, R24 ;  /* 0x0000000452507825 */ /* 0x000fc800078e0218 */
[----:B------:R-:W-:-:S04]  /*8a60*/  IMAD.WIDE R82, R82, 0x4, R26 ;  /* 0x0000000452527825 */ /* 0x000fc800078e021a */
[C---:B------:R-:W-:Y:S02]  /*8a70*/  IMAD R90, R252.reuse, 0x5, RZ ;  /* 0x00000005fc5a7824 */ /* 0x040fe400078e02ff */
        /* <DEDUP_REMOVED lines=42> */
[----:B------:R-:W-:Y:S01]  /*8d20*/  IMAD.WIDE R146, R146, 0x4, R26 ;  /* 0x0000000492927825 */ /* 0x000fe200078e021a */
[----:B---3--:R-:W-:-:S03]  /*8d30*/  LEA.HI.X.SX32 R3, R16, R0, 0x2, P0 ;  /* 0x0000000010037211 */ /* 0x008fc600000f16ff */
[--C-:B------:R-:W-:Y:S01]  /*8d40*/  IMAD.WIDE R148, R150, 0x4, R24.reuse ;  /* 0x0000000496947825 */ /* 0x100fe200078e0218 */
[C---:B------:R-:W-:Y:S02]  /*8d50*/  LEA R250, P0, R11.reuse, R22, 0x2 ;  /* 0x000000160bfa7211 */ /* 0x040fe400078010ff */
[----:B------:R-:W-:Y:S01]  /*8d60*/  MOV R2, R32 ;  /* 0x0000002000027202 */ /* 0x000fe20000000f00 */
[----:B------:R-:W-:Y:S01]  /*8d70*/  STL [R1+0xc], R3 ;  /* 0x00000c0301007387 */ /* 0x000fe20000100800 */
[----:B------:R-:W-:Y:S01]  /*8d80*/  LEA.HI.X.SX32 R251, R11, R0, 0x2, P0 ;  /* 0x000000000bfb7211 */ /* 0x000fe200000f16ff */
[----:B------:R-:W-:Y:S01]  /*8d90*/  IMAD.WIDE R32, R34, 0x4, R24 ;  /* 0x0000000422207825 */ /* 0x000fe200078e0218 */
[-C--:B------:R-:W-:Y:S01]  /*8da0*/  LEA R246, P0, R6, R22.reuse, 0x2 ;  /* 0x0000001606f67211 */ /* 0x080fe200078010ff */
[----:B------:R3:W-:Y:S01]  /*8db0*/  STL.64 [R1+0x13a0], R2 ;  /* 0x0013a00201007387 */ /* 0x0007e20000100a00 */
[C---:B------:R-:W-:Y:S01]  /*8dc0*/  LEA R16, P4, R17.reuse, R22, 0x2 ;  /* 0x0000001611107211 */ /* 0x040fe200078810ff */
[--C-:B------:R-:W-:Y:S01]  /*8dd0*/  IMAD.WIDE R34, R34, 0x4, R26.reuse ;  /* 0x0000000422227825 */ /* 0x100fe200078e021a */
[----:B------:R-:W-:Y:S01]  /*8de0*/  LEA.HI.X.SX32 R247, R6, R0, 0x2, P0 ;  /* 0x0000000006f77211 */ /* 0x000fe200000f16ff */
[----:B------:R4:W-:Y:S01]  /*8df0*/  STL.64 [R1], R30 ;  /* 0x0000001e01007387 */ /* 0x0009e20000100a00 */
[----:B------:R-:W-:Y:S01]  /*8e00*/  LEA R6, P0, R10, R22, 0x2 ;  /* 0x000000160a067211 */ /* 0x000fe200078010ff */
[----:B------:R-:W-:Y:S01]  /*8e10*/  IMAD.WIDE R150, R150, 0x4, R26 ;  /* 0x0000000496967825 */ /* 0x000fe200078e021a */
[-C--:B------:R-:W-:Y:S01]  /*8e20*/  LEA.HI.X.SX32 R17, R17, R0.reuse, 0x2, P4 ;  /* 0x0000000011117211 */ /* 0x080fe200020f16ff */
[----:B------:R-:W-:Y:S01]  /*8e30*/  STL.64 [R1+0x1330], R250 ;  /* 0x001330fa01007387 */ /* 0x000fe20000100a00 */
[----:B------:R-:W-:Y:S01]  /*8e40*/  LEA.HI.X.SX32 R7, R10, R0, 0x2, P0 ;  /* 0x000000000a077211 */ /* 0x000fe200000f16ff */
[----:B------:R-:W-:Y:S01]  /*8e50*/  IMAD.SHL.U32 R154, R252, 0x2, RZ ;  /* 0x00000002fc9a7824 */ /* 0x000fe200078e00ff */
[----:B------:R-:W-:Y:S01]  /*8e60*/  LEA R10, P0, R20, R22, 0x2 ;  /* 0x00000016140a7211 */ /* 0x000fe200078010ff */
[----:B---3--:R-:W-:Y:S01]  /*8e70*/  IMAD.MOV.U32 R3, RZ, RZ, c[0x0][0x180] ;  /* 0x00006000ff037624 */ /* 0x008fe200078e00ff */
[----:B------:R-:W-:Y:S01]  /*8e80*/  LOP3.LUT R2, R216, 0x20, RZ, 0x3c, !PT ;  /* 0x00000020d8027812 */ /* 0x000fe200078e3cff */
[----:B------:R-:W-:Y:S01]  /*8e90*/  IMAD.WIDE R152, R154, 0x4, R24 ;  /* 0x000000049a987825 */ /* 0x000fe200078e0218 */
[----:B------:R-:W-:Y:S01]  /*8ea0*/  LEA.HI.X.SX32 R11, R20, R0, 0x2, P0 ;  /* 0x00000000140b7211 */ /* 0x000fe200000f16ff */
[----:B------:R-:W-:Y:S01]  /*8eb0*/  STL.64 [R1+0x12b8], R248 ;  /* 0x0012b8f801007387 */ /* 0x000fe20000100a00 */
[-C--:B------:R-:W-:Y:S01]  /*8ec0*/  LEA R14, P0, R18, R22.reuse, 0x2 ;  /* 0x00000016120e7211 */ /* 0x080fe200078010ff */
[C---:B----4-:R-:W-:Y:S01]  /*8ed0*/  IMAD.SHL.U32 R30, R252.reuse, 0x8, RZ ;  /* 0x00000008fc1e7824 */ /* 0x050fe200078e00ff */
[----:B------:R-:W-:Y:S01]  /*8ee0*/  LEA R20, P4, R21, R22, 0x2 ;  /* 0x0000001615147211 */ /* 0x000fe200078810ff */
[----:B------:R-:W-:Y:S01]  /*8ef0*/  IMAD R158, R252, 0x6, RZ ;  /* 0x00000006fc9e7824 */ /* 0x000fe200078e02ff */
[----:B------:R-:W-:Y:S01]  /*8f00*/  LEA.HI.X.SX32 R15, R18, R0, 0x2, P0 ;  /* 0x00000000120f7211 */ /* 0x000fe200000f16ff */
[----:B------:R-:W-:Y:S01]  /*8f10*/  IMAD.WIDE R154, R154, 0x4, R26 ;  /* 0x000000049a9a7825 */ /* 0x000fe200078e021a */
[----:B------:R-:W-:Y:S01]  /*8f20*/  LEA R18, P0, R19, R22, 0x2 ;  /* 0x0000001613127211 */ /* 0x000fe200078010ff */
[----:B------:R-:W-:Y:S01]  /*8f30*/  STL.64 [R1+0x13a8], R246 ;  /* 0x0013a8f601007387 */ /* 0x000fe20000100a00 */
[-C--:B------:R-:W-:Y:S01]  /*8f40*/  LEA.HI.X.SX32 R21, R21, R0.reuse, 0x2, P4 ;  /* 0x0000000015157211 */ /* 0x080fe200020f16ff */
[C---:B------:R-:W-:Y:S01]  /*8f50*/  IMAD.WIDE R156, R158.reuse, 0x4, R24 ;  /* 0x000000049e9c7825 */ /* 0x040fe200078e0218 */
[----:B------:R-:W-:Y:S01]  /*8f60*/  LEA.HI.X.SX32 R19, R19, R0, 0x2, P0 ;  /* 0x0000000013137211 */ /* 0x000fe200000f16ff */
[----:B------:R3:W-:Y:S01]  /*8f70*/  STL.64 [R1+0x1380], R4 ;  /* 0x0013800401007387 */ /* 0x0007e20000100a00 */
[----:B------:R-:W-:Y:S01]  /*8f80*/  LEA R22, P0, R23, R22, 0x2 ;  /* 0x0000001617167211 */ /* 0x000fe200078010ff */
[----:B------:R-:W-:Y:S01]  /*8f90*/  IMAD.WIDE R158, R158, 0x4, R26 ;  /* 0x000000049e9e7825 */ /* 0x000fe200078e021a */
[----:B------:R-:W-:Y:S01]  /*8fa0*/  IADD3 R29, R3, -0x15, RZ ;  /* 0xffffffeb031d7810 */ /* 0x000fe20007ffe0ff */
[----:B------:R4:W-:Y:S01]  /*8fb0*/  STL.64 [R1+0x1338], R6 ;  /* 0x0013380601007387 */ /* 0x0009e20000100a00 */
[----:B------:R-:W-:Y:S01]  /*8fc0*/  LEA.HI.X.SX32 R23, R23, R0, 0x2, P0 ;  /* 0x0000000017177211 */ /* 0x000fe200000f16ff */
[C---:B------:R-:W-:Y:S01]  /*8fd0*/  IMAD R162, R252.reuse, 0xa, RZ ;  /* 0x0000000afca27824 */ /* 0x040fe200078e02ff */
[C---:B------:R-:W-:Y:S01]  /*8fe0*/  IADD3 R0, R3.reuse, -0x1d, RZ ;  /* 0xffffffe303007810 */ /* 0x040fe20007ffe0ff */
[----:B------:R-:W-:Y:S01]  /*8ff0*/  IMAD R166, R252, 0xe, RZ ;  /* 0x0000000efca67824 */ /* 0x000fe200078e02ff */
[C---:B------:R-:W-:Y:S01]  /*9000*/  IADD3 R28, R3.reuse, -0x19, RZ ;  /* 0xffffffe7031c7810 */ /* 0x040fe20007ffe0ff */
[----:B------:R-:W-:Y:S01]  /*9010*/  IMAD.WIDE R160, R162, 0x4, R24 ;  /* 0x00000004a2a07825 */ /* 0x000fe200078e0218 */
[----:B------:R-:W-:Y:S01]  /*9020*/  ISETP.GE.U32.AND P1, PT, R0, 0x7fffffa4, PT ;  /* 0x7fffffa40000780c */ /* 0x000fe20003f26070 */
[----:B------:R-:W-:Y:S01]  /*9030*/  STL.64 [R1+0x12c0], R8 ;  /* 0x0012c00801007387 */ /* 0x000fe20000100a00 */
[----:B------:R-:W-:Y:S01]  /*9040*/  IADD3 R0, R3, -0x21, RZ ;  /* 0xffffffdf03007810 */ /* 0x000fe20007ffe0ff */
[----:B------:R-:W-:Y:S01]  /*9050*/  IMAD.WIDE R162, R162, 0x4, R26 ;  /* 0x00000004a2a27825 */ /* 0x000fe200078e021a */
[----:B------:R-:W-:Y:S01]  /*9060*/  ISETP.GE.U32.AND P4, PT, R29, 0x7fffffac, PT ;  /* 0x7fffffac1d00780c */ /* 0x000fe20003f86070 */
[----:B------:R-:W-:Y:S01]  /*9070*/  STL.64 [R1+0x13b0], R10 ;  /* 0x0013b00a01007387 */ /* 0x000fe20000100a00 */
[----:B------:R-:W-:Y:S01]  /*9080*/  ISETP.GE.U32.AND P0, PT, R28, 0x7fffffa8, PT ;  /* 0x7fffffa81c00780c */ /* 0x000fe20003f06070 */
[----:B------:R-:W-:Y:S01]  /*9090*/  IMAD.WIDE R28, R30, 0x4, R24 ;  /* 0x000000041e1c7825 */ /* 0x000fe200078e0218 */
[----:B------:R-:W-:Y:S01]  /*90a0*/  ISETP.GE.U32.AND P6, PT, R0, 0x7fffffa0, PT ;  /* 0x7fffffa00000780c */ /* 0x000fe20003fc6070 */
[----:B------:R5:W-:Y:S01]  /*90b0*/  STL.64 [R1+0x1388], R12 ;  /* 0x0013880c01007387 */ /* 0x000be20000100a00 */
[C---:B------:R-:W-:Y:S01]  /*90c0*/  IADD3 R0, R3.reuse, -0x25, RZ ;  /* 0xffffffdb03007810 */ /* 0x040fe20007ffe0ff */
[----:B------:R-:W-:Y:S01]  /*90d0*/  IMAD.WIDE R30, R30, 0x4, R26 ;  /* 0x000000041e1e7825 */ /* 0x000fe200078e021a */
[----:B------:R-:W-:Y:S01]  /*90e0*/  IADD3 R84, R3, -0x16, RZ ;  /* 0xffffffea03547810 */ /* 0x000fe20007ffe0ff */
[----:B------:R2:W-:Y:S01]  /*90f0*/  LDGSTS.E [R216+0x2000], [R28.64], !P3 ;  /* 0x020000001cd87fae */ /* 0x0005e2000d921848 */
[----:B---3--:R-:W-:Y:S01]  /*9100*/  LOP3.LUT R4, R216, 0x60, RZ, 0x3c, !PT ;  /* 0x00000060d8047812 */ /* 0x008fe200078e3cff */
[----:B------:R-:W-:-:S02]  /*9110*/  IMAD.WIDE R164, R166, 0x4, R24 ;  /* 0x00000004a6a47825 */ /* 0x000fc400078e0218 */
[----:B------:R2:W-:Y:S01]  /*9120*/  LDGSTS.E [R216+0x2200], [R30.64], !P3 ;  /* 0x022000001ed87fae */ /* 0x0005e2000d921848 */
[----:B------:R-:W-:Y:S01]  /*9130*/  ISETP.GE.U32.AND P3, PT, R0, 0x7fffff9c, PT ;  /* 0x7fffff9c0000780c */ /* 0x000fe20003f66070 */
[----:B------:R-:W-:Y:S01]  /*9140*/  IMAD.WIDE R166, R166, 0x4, R26 ;  /* 0x00000004a6a67825 */ /* 0x000fe200078e021a */
[C---:B------:R-:W-:Y:S01]  /*9150*/  IADD3 R0, R3.reuse, -0x29, RZ ;  /* 0xffffffd703007810 */ /* 0x040fe20007ffe0ff */
[----:B------:R2:W-:Y:S02]  /*9160*/  LDGSTS.E [R216+0x3000], [R32.64], !P5 ;  /* 0x0300000020d87fae */ /* 0x0005e4000e921848 */
[----:B------:R-:W-:Y:S02]  /*9170*/  IMAD R170, R252, 0x12, RZ ;  /* 0x00000012fcaa7824 */ /* 0x000fe400078e02ff */
[----:B------:R2:W-:Y:S01]  /*9180*/  LDGSTS.E [R216+0x3200], [R34.64], !P5 ;  /* 0x0320000022d87fae */ /* 0x0005e2000e921848 */
[----:B------:R-:W-:Y:S01]  /*9190*/  ISETP.GE.U32.AND P5, PT, R0, 0x7fffff98, PT ;  /* 0x7fffff980000780c */ /* 0x000fe20003fa6070 */
[----:B------:R-:W-:Y:S01]  /*91a0*/  IMAD.WIDE R168, R170, 0x4, R24 ;  /* 0x00000004aaa87825 */ /* 0x000fe200078e0218 */
[----:B------:R-:W-:Y:S01]  /*91b0*/  IADD3 R0, R3, -0x2d, RZ ;  /* 0xffffffd303007810 */ /* 0x000fe20007ffe0ff */
[----:B------:R2:W-:Y:S02]  /*91c0*/  LDGSTS.E [R216+0x4000], [R36.64], !P2 ;  /* 0x0400000024d87fae */ /* 0x0005e4000d121848 */
[----:B------:R-:W-:-:S02]  /*91d0*/  IMAD R174, R252, 0x16, RZ ;  /* 0x00000016fcae7824 */ /* 0x000fc400078e02ff */
[----:B------:R2:W-:Y:S01]  /*91e0*/  LDGSTS.E [R216+0x4200], [R38.64], !P2 ;  /* 0x0420000026d87fae */ /* 0x0005e2000d121848 */
[----:B------:R-:W-:Y:S01]  /*91f0*/  ISETP.GE.U32.AND P2, PT, R0, 0x7fffff94, PT ;  /* 0x7fffff940000780c */ /* 0x000fe20003f46070 */
[----:B------:R-:W-:Y:S01]  /*9200*/  IMAD.WIDE R170, R170, 0x4, R26 ;  /* 0x00000004aaaa7825 */ /* 0x000fe200078e021a */
[C---:B------:R-:W-:Y:S01]  /*9210*/  IADD3 R0, R3.reuse, -0x31, RZ ;  /* 0xffffffcf03007810 */ /* 0x040fe20007ffe0ff */
[----:B------:R2:W-:Y:S02]  /*9220*/  LDGSTS.E [R216+0x5000], [R40.64], !P4 ;  /* 0x0500000028d87fae */ /* 0x0005e4000e121848 */
[----:B------:R-:W-:Y:S02]  /*9230*/  IMAD.WIDE R172, R174, 0x4, R24 ;  /* 0x00000004aeac7825 */ /* 0x000fe400078e0218 */
        /* <DEDUP_REMOVED lines=56> */
[----:B------:R-:W-:Y:S02]  /*95c0*/  IMAD.WIDE R84, R252, 0x4, R24 ;  /* 0x00000004fc547825 */ /* 0x000fe400078e0218 */
[----:B------:R2:W-:Y:S02]  /*95d0*/  LDGSTS.E [R216+0xf000], [R80.64], !P6 ;  /* 0x0f00000050d87fae */ /* 0x0005e4000f121848 */
[----:B------:R-:W-:Y:S02]  /*95e0*/  IMAD.WIDE R198, R198, 0x4, R26 ;  /* 0x00000004c6c67825 */ /* 0x000fe400078e021a */
[----:B------:R2:W-:Y:S01]  /*95f0*/  LDGSTS.E [R216+0xf200], [R82.64], !P6 ;  /* 0x0f20000052d87fae */ /* 0x0005e2000f121848 */
[----:B------:R-:W-:Y:S01]  /*9600*/  ISETP.GE.U32.AND P6, PT, R0, 0x7fffffa7, PT ;  /* 0x7fffffa70000780c */ /* 0x000fe20003fc6070 */
[C---:B------:R-:W-:Y:S01]  /*9610*/  IMAD R202, R252.reuse, 0x32, RZ ;  /* 0x00000032fcca7824 */ /* 0x040fe200078e02ff */
[----:B------:R-:W-:Y:S01]  /*9620*/  IADD3 R0, R3, -0x1e, RZ ;  /* 0xffffffe203007810 */ /* 0x000fe20007ffe0ff */
[----:B------:R3:W-:Y:S01]  /*9630*/  LDGSTS.E [R2+0x400], [R84.64], !P3 ;  /* 0x0040000054027fae */ /* 0x0007e2000d921848 */
[----:B------:R-:W-:-:S02]  /*9640*/  IMAD R206, R252, 0x36, RZ ;  /* 0x00000036fcce7824 */ /* 0x000fc400078e02ff */
[----:B------:R-:W-:Y:S01]  /*9650*/  IMAD.WIDE R200, R202, 0x4, R24 ;  /* 0x00000004cac87825 */ /* 0x000fe200078e0218 */
[----:B------:R3:W-:Y:S01]  /*9660*/  LDGSTS.E [R2+0x600], [R86.64], !P3 ;  /* 0x0060000056027fae */ /* 0x0007e2000d921848 */
[----:B------:R-:W-:Y:S02]  /*9670*/  ISETP.GE.U32.AND P3, PT, R0, 0x7fffffa3, PT ;  /* 0x7fffffa30000780c */ /* 0x000fe40003f66070 */
[----:B------:R-:W-:Y:S01]  /*9680*/  IADD3 R0, R3, -0x22, RZ ;  /* 0xffffffde03007810 */ /* 0x000fe20007ffe0ff */
[----:B------:R3:W-:Y:S01]  /*9690*/  LDGSTS.E [R2+0x1400], [R88.64], !P5 ;  /* 0x0140000058027fae */ /* 0x0007e2000e921848 */
[----:B------:R-:W-:-:S03]  /*96a0*/  IMAD.WIDE R202, R202, 0x4, R26 ;  /* 0x00000004caca7825 */ /* 0x000fc600078e021a */
[----:B------:R3:W-:Y:S01]  /*96b0*/  LDGSTS.E [R2+0x1600], [R90.64], !P5 ;  /* 0x016000005a027fae */ /* 0x0007e2000e921848 */
[----:B------:R-:W-:Y:S01]  /*96c0*/  ISETP.GE.U32.AND P5, PT, R0, 0x7fffff9f, PT ;  /* 0x7fffff9f0000780c */ /* 0x000fe20003fa6070 */
[C---:B------:R-:W-:Y:S01]  /*96d0*/  IMAD.WIDE R204, R206.reuse, 0x4, R24 ;  /* 0x00000004cecc7825 */ /* 0x040fe200078e0218 */
[C---:B------:R-:W-:Y:S01]  /*96e0*/  IADD3 R0, R3.reuse, -0x26, RZ ;  /* 0xffffffda03007810 */ /* 0x040fe20007ffe0ff */
        /* <DEDUP_REMOVED lines=26> */
[----:B------:R-:W-:Y:S01]  /*9890*/  IMAD R226, R252, 0xb, RZ ;  /* 0x0000000bfce27824 */ /* 0x000fe200078e02ff */
        /* <DEDUP_REMOVED lines=44> */
[C---:B------:R-:W-:Y:S01]  /*9b60*/  IMAD.WIDE R240, R242.reuse, 0x4, R24 ;  /* 0x00000004f2f07825 */ /* 0x040fe200078e0218 */
[----:B------:R-:W-:Y:S01]  /*9b70*/  IADD3 R0, R3, -0x17, RZ ;  /* 0xffffffe903007810 */ /* 0x000fe20007ffe0ff */
[----:B------:R3:W-:Y:S02]  /*9b80*/  LDGSTS.E [R2+0xe400], [R144.64], !P3 ;  /* 0x0e40000090027fae */ /* 0x0007e4000d921848 */
[----:B------:R-:W-:-:S02]  /*9b90*/  IMAD.WIDE R242, R242, 0x4, R26 ;  /* 0x00000004f2f27825 */ /* 0x000fc400078e021a */
[----:B------:R3:W-:Y:S01]  /*9ba0*/  LDGSTS.E [R2+0xe600], [R146.64], !P3 ;  /* 0x0e60000092027fae */ /* 0x0007e2000d921848 */
[----:B------:R-:W-:Y:S02]  /*9bb0*/  ISETP.GE.U32.AND P3, PT, R0, 0x7fffffaa, PT ;  /* 0x7fffffaa0000780c */ /* 0x000fe40003f66070 */
[C---:B------:R-:W-:Y:S01]  /*9bc0*/  IADD3 R0, R3.reuse, -0x1b, RZ ;  /* 0xffffffe503007810 */ /* 0x040fe20007ffe0ff */
[----:B------:R3:W-:Y:S04]  /*9bd0*/  LDGSTS.E [R2+0xf400], [R148.64], !P5 ;  /* 0x0f40000094027fae */ /* 0x0007e8000e921848 */
[----:B------:R3:W-:Y:S01]  /*9be0*/  LDGSTS.E [R2+0xf600], [R150.64], !P5 ;  /* 0x0f60000096027fae */ /* 0x0007e2000e921848 */
[----:B------:R-:W-:Y:S02]  /*9bf0*/  ISETP.GE.U32.AND P5, PT, R0, 0x7fffffa6, PT ;  /* 0x7fffffa60000780c */ /* 0x000fe40003fa6070 */
[----:B------:R-:W-:Y:S01]  /*9c00*/  IADD3 R0, R3, -0x1f, RZ ;  /* 0xffffffe103007810 */ /* 0x000fe20007ffe0ff */
[----:B------:R-:W-:Y:S04]  /*9c10*/  STL.64 [R1+0x1340], R14 ;  /* 0x0013400e01007387 */ /* 0x000fe80000100a00 */
[----:B------:R-:W-:Y:S01]  /*9c20*/  STL.64 [R1+0x12c8], R16 ;  /* 0x0012c81001007387 */ /* 0x000fe20000100a00 */
[----:B---3--:R-:W-:Y:S01]  /*9c30*/  LOP3.LUT R2, R216, 0x40, RZ, 0x3c, !PT ;  /* 0x00000040d8027812 */ /* 0x008fe200078e3cff */
[----:B--2---:R-:W-:-:S02]  /*9c40*/  IMAD.WIDE R216, R218, 0x4, R24 ;  /* 0x00000004dad87825 */ /* 0x004fc400078e0218 */
[----:B------:R-:W-:Y:S02]  /*9c50*/  STL.64 [R1+0x1390], R20 ;  /* 0x0013901401007387 */ /* 0x000fe40000100a00 */
[----:B------:R-:W-:Y:S02]  /*9c60*/  IMAD.WIDE R218, R218, 0x4, R26 ;  /* 0x00000004dada7825 */ /* 0x000fe400078e021a */
[----:B------:R2:W-:Y:S04]  /*9c70*/  LDGSTS.E [R2+0x800], [R152.64], !P2 ;  /* 0x0080000098027fae */ /* 0x0005e8000d121848 */
[----:B------:R2:W-:Y:S01]  /*9c80*/  LDGSTS.E [R2+0xa00], [R154.64], !P2 ;  /* 0x00a000009a027fae */ /* 0x0005e2000d121848 */
[----:B------:R-:W-:Y:S02]  /*9c90*/  ISETP.GE.U32.AND P2, PT, R0, 0x7fffffa2, PT ;  /* 0x7fffffa20000780c */ /* 0x000fe40003f46070 */
[----:B------:R-:W-:Y:S01]  /*9ca0*/  IADD3 R0, R3, -0x23, RZ ;  /* 0xffffffdd03007810 */ /* 0x000fe20007ffe0ff */
[----:B------:R2:W-:Y:S04]  /*9cb0*/  LDGSTS.E [R2+0x1800], [R156.64], !P4 ;  /* 0x018000009c027fae */ /* 0x0005e8000e121848 */
[----:B------:R2:W-:Y:S01]  /*9cc0*/  LDGSTS.E [R2+0x1a00], [R158.64], !P4 ;  /* 0x01a000009e027fae */ /* 0x0005e2000e121848 */
[----:B------:R-:W-:-:S02]  /*9cd0*/  ISETP.GE.U32.AND P4, PT, R0, 0x7fffff9e, PT ;  /* 0x7fffff9e0000780c */ /* 0x000fc40003f86070 */
[C---:B------:R-:W-:Y:S01]  /*9ce0*/  IADD3 R0, R3.reuse, -0x27, RZ ;  /* 0xffffffd903007810 */ /* 0x040fe20007ffe0ff */
        /* <DEDUP_REMOVED lines=59> */
[C---:B------:R-:W-:Y:S01]  /*a0a0*/  IADD3 R0, R3.reuse, -0x24, RZ ;  /* 0xffffffdc03007810 */ /* 0x040fe20007ffe0ff */
[----:B------:R3:W-:Y:S01]  /*a0b0*/  LDGSTS.E [R4+0x1c00], [R220.64], !P1 ;  /* 0x01c00000dc047fae */ /* 0x0007e2000c921848 */
[----:B--2---:R-:W-:-:S03]  /*a0c0*/  IADD3 R2, R3, -0x38, RZ ;  /* 0xffffffc803027810 */ /* 0x004fc60007ffe0ff */
[----:B------:R3:W-:Y:S01]  /*a0d0*/  LDGSTS.E [R4+0x1e00], [R222.64], !P1 ;  /* 0x01e00000de047fae */ /* 0x0007e2000c921848 */
[----:B------:R-:W-:Y:S02]  /*a0e0*/  ISETP.GE.U32.AND P1, PT, R0, 0x7fffff9d, PT ;  /* 0x7fffff9d0000780c */ /* 0x000fe40003f26070 */
        /* <DEDUP_REMOVED lines=14> */
[----:B------:R-:W-:Y:S04]  /*a1d0*/  STL.64 [R1+0x1348], R22 ;  /* 0x0013481601007387 */ /* 0x000fe80000100a00 */
[----:B------:R3:W-:Y:S01]  /*a1e0*/  LDGSTS.E [R4+0x5e00], [R238.64], !P2 ;  /* 0x05e00000ee047fae */ /* 0x0007e2000d121848 */
[----:B------:R-:W-:Y:S01]  /*a1f0*/  ISETP.GE.U32.AND P2, PT, R0, 0x7fffff8d, PT ;  /* 0x7fffff8d0000780c */ /* 0x000fe20003f46070 */
[----:B------:R-:W-:-:S02]  /*a200*/  IMAD R0, R252, 0x1f, RZ ;  /* 0x0000001ffc007824 */ /* 0x000fc400078e02ff */
[----:B------:R-:W-:Y:S02]  /*a210*/  STL.64 [R1+0x12d0], R110 ;  /* 0x0012d06e01007387 */ /* 0x000fe40000100a00 */
[C---:B------:R-:W-:Y:S02]  /*a220*/  IMAD.WIDE R244, R0.reuse, 0x4, R24 ;  /* 0x0000000400f47825 */ /* 0x040fe400078e0218 */
[----:B------:R-:W-:Y:S02]  /*a230*/  STL.64 [R1+0x12d8], R108 ;  /* 0x0012d86c01007387 */ /* 0x000fe40000100a00 */
[----:B----4-:R-:W-:Y:S02]  /*a240*/  IMAD.WIDE R6, R0, 0x4, R26 ;  /* 0x0000000400067825 */ /* 0x010fe400078e021a */
[----:B------:R-:W-:Y:S02]  /*a250*/  STL.64 [R1+0x12e0], R28 ;  /* 0x0012e01c01007387 */ /* 0x000fe40000100a00 */
[----:B------:R-:W-:-:S02]  /*a260*/  IMAD R0, R252, 0x23, RZ ;  /* 0x00000023fc007824 */ /* 0x000fc400078e02ff */
[----:B------:R-:W-:Y:S02]  /*a270*/  STL.64 [R1+0x12e8], R30 ;  /* 0x0012e81e01007387 */ /* 0x000fe40000100a00 */
[C---:B-----5:R-:W-:Y:S02]  /*a280*/  IMAD.WIDE R12, R0.reuse, 0x4, R24 ;  /* 0x00000004000c7825 */ /* 0x060fe400078e0218 */
[----:B------:R-:W-:Y:S02]  /*a290*/  STL.64 [R1+0x12f0], R32 ;  /* 0x0012f02001007387 */ /* 0x000fe40000100a00 */
[----:B------:R-:W-:Y:S01]  /*a2a0*/  IMAD.WIDE R10, R0, 0x4, R26 ;  /* 0x00000004000a7825 */ /* 0x000fe200078e021a */
[----:B------:R-:W-:Y:S01]  /*a2b0*/  IADD3 R0, R3, -0x41, RZ ;  /* 0xffffffbf03007810 */ /* 0x000fe20007ffe0ff */
[----:B------:R-:W-:Y:S04]  /*a2c0*/  STL.64 [R1+0x12f8], R34 ;  /* 0x0012f82201007387 */ /* 0x000fe80000100a00 */
[----:B------:R3:W-:Y:S04]  /*a2d0*/  LDGSTS.E [R4+0x6c00], [R240.64], !P4 ;  /* 0x06c00000f0047fae */ /* 0x0007e8000e121848 */
[----:B------:R-:W-:Y:S04]  /*a2e0*/  STL.64 [R1+0x1300], R36 ;  /* 0x0013002401007387 */ /* 0x000fe80000100a00 */
[----:B------:R3:W-:Y:S01]  /*a2f0*/  LDGSTS.E [R4+0x6e00], [R242.64], !P4 ;  /* 0x06e00000f2047fae */ /* 0x0007e2000e121848 */
[----:B------:R-:W-:-:S02]  /*a300*/  ISETP.GE.U32.AND P4, PT, R2, 0x7fffff89, PT ;  /* 0x7fffff890200780c */ /* 0x000fc40003f86070 */
[----:B------:R-:W-:Y:S01]  /*a310*/  IADD3 R2, R3, -0x3c, RZ ;  /* 0xffffffc403027810 */ /* 0x000fe20007ffe0ff */
[----:B------:R-:W-:Y:S04]  /*a320*/  STL.64 [R1+0x1308], R38 ;  /* 0x0013082601007387 */ /* 0x000fe80000100a00 */
[----:B------:R-:W-:Y:S04]  /*a330*/  STL.64 [R1+0x1310], R40 ;  /* 0x0013102801007387 */ /* 0x000fe80000100a00 */
[----:B------:R-:W-:Y:S04]  /*a340*/  STL.64 [R1+0x1318], R42 ;  /* 0x0013182a01007387 */ /* 0x000fe80000100a00 */
[----:B------:R-:W-:Y:S04]  /*a350*/  STL.64 [R1+0x1320], R44 ;  /* 0x0013202c01007387 */ /* 0x000fe80000100a00 */
[----:B------:R3:W-:Y:S04]  /*a360*/  LDGSTS.E [R4+0x7c00], [R244.64], !P0 ;  /* 0x07c00000f4047fae */ /* 0x0007e8000c121848 */
[----:B------:R-:W-:Y:S04]  /*a370*/  STL.64 [R1+0x1350], R46 ;  /* 0x0013502e01007387 */ /* 0x000fe80000100a00 */
[----:B------:R2:W-:Y:S01]  /*a380*/  LDGSTS.E [R4+0x7e00], [R6.64], !P0 ;  /* 0x07e0000006047fae */ /* 0x0005e2000c121848 */
[----:B------:R-:W-:Y:S01]  /*a390*/  ISETP.GE.U32.AND P0, PT, R2, 0x7fffff85, PT ;  /* 0x7fffff850200780c */ /* 0x000fe20003f06070 */
[----:B------:R-:W-:-:S02]  /*a3a0*/  IMAD R2, R252, 0x27, RZ ;  /* 0x00000027fc027824 */ /* 0x000fc400078e02ff */
[----:B------:R-:W-:Y:S02]  /*a3b0*/  STL.64 [R1+0x1358], R48 ;  /* 0x0013583001007387 */ /* 0x000fe40000100a00 */
[----:B------:R-:W-:Y:S02]  /*a3c0*/  IMAD.WIDE R8, R2, 0x4, R24 ;  /* 0x0000000402087825 */ /* 0x000fe400078e0218 */
[----:B------:R-:W-:Y:S04]  /*a3d0*/  STL.64 [R1+0x1360], R50 ;  /* 0x0013603201007387 */ /* 0x000fe80000100a00 */
[----:B------:R-:W-:Y:S04]  /*a3e0*/  STL.64 [R1+0x1368], R52 ;  /* 0x0013683401007387 */ /* 0x000fe80000100a00 */
[----:B------:R-:W-:Y:S04]  /*a3f0*/  STL [R1+0x1398], R54 ;  /* 0x0013983601007387 */ /* 0x000fe80000100800 */
[----:B------:R-:W-:Y:S04]  /*a400*/  STL [R1+0x1370], R55 ;  /* 0x0013703701007387 */ /* 0x000fe80000100800 */
[----:B------:R2:W-:Y:S04]  /*a410*/  STL.64 [R1+0x3a0], R6 ;  /* 0x0003a00601007387 */ /* 0x0005e80000100a00 */
[----:B------:R4:W-:Y:S04]  /*a420*/  LDGSTS.E [R4+0x8c00], [R12.64], !P1 ;  /* 0x08c000000c047fae */ /* 0x0009e8000c921848 */
[----:B------:R5:W-:Y:S01]  /*a430*/  LDGSTS.E [R4+0x8e00], [R10.64], !P1 ;  /* 0x08e000000a047fae */ /* 0x000be2000c921848 */
[----:B------:R-:W-:Y:S01]  /*a440*/  ISETP.GE.U32.AND P1, PT, R0, 0x7fffff80, PT ;  /* 0x7fffff800000780c */ /* 0x000fe20003f26070 */
[----:B------:R-:W-:-:S02]  /*a450*/  IMAD R0, R252, 0x2b, RZ ;  /* 0x0000002bfc007824 */ /* 0x000fc400078e02ff */
[----:B--2---:R-:W-:Y:S01]  /*a460*/  IMAD.WIDE R6, R2, 0x4, R26 ;  /* 0x0000000402067825 */ /* 0x004fe200078e021a */
[----:B------:R-:W-:Y:S01]  /*a470*/  IADD3 R2, R3, -0x45, RZ ;  /* 0xffffffbb03027810 */ /* 0x000fe20007ffe0ff */
[----:B------:R2:W-:Y:S04]  /*a480*/  LDGSTS.E [R4+0x9c00], [R8.64], !P6 ;  /* 0x09c0000008047fae */ /* 0x0005e8000f121848 */
[----:B------:R1:W-:Y:S01]  /*a490*/  LDGSTS.E [R4+0x9e00], [R6.64], !P6 ;  /* 0x09e0000006047fae */ /* 0x0003e2000f121848 */
[----:B------:R-:W-:Y:S01]  /*a4a0*/  ISETP.GE.U32.AND P6, PT, R2, 0x7fffff7c, PT ;  /* 0x7fffff7c0200780c */ /* 0x000fe20003fc6070 */
[----:B------:R-:W-:Y:S02]  /*a4b0*/  IMAD R2, R252, 0x2f, RZ ;  /* 0x0000002ffc027824 */ /* 0x000fe400078e02ff */
[----:B------:R4:W-:Y:S04]  /*a4c0*/  STL.64 [R1+0x398], R12 ;  /* 0x0003980c01007387 */ /* 0x0009e80000100a00 */
[----:B------:R5:W-:Y:S04]  /*a4d0*/  STL.64 [R1+0x3b0], R10 ;  /* 0x0003b00a01007387 */ /* 0x000be80000100a00 */
[----:B------:R2:W-:Y:S01]  /*a4e0*/  STL.64 [R1+0x3a8], R8 ;  /* 0x0003a80801007387 */ /* 0x0005e20000100a00 */
[----:B----4-:R-:W-:-:S03]  /*a4f0*/  IMAD.WIDE R12, R0, 0x4, R24 ;  /* 0x00000004000c7825 */ /* 0x010fc600078e0218 */
[----:B------:R1:W-:Y:S01]  /*a500*/  STL.64 [R1+0x3b8], R6 ;  /* 0x0003b80601007387 */ /* 0x0003e20000100a00 */
[----:B-----5:R-:W-:-:S03]  /*a510*/  IMAD.WIDE R10, R0, 0x4, R26 ;  /* 0x00000004000a7825 */ /* 0x020fc600078e021a */
[----:B------:R4:W-:Y:S01]  /*a520*/  STL.64 [R1+0x3d0], R12 ;  /* 0x0003d00c01007387 */ /* 0x0009e20000100a00 */
[----:B------:R-:W-:Y:S01]  /*a530*/  IADD3 R0, R3, -0x49, RZ ;  /* 0xffffffb703007810 */ /* 0x000fe20007ffe0ff */
[C---:B--2---:R-:W-:Y:S02]  /*a540*/  IMAD.WIDE R8, R2.reuse, 0x4, R24 ;  /* 0x0000000402087825 */ /* 0x044fe400078e0218 */
[----:B------:R4:W-:Y:S02]  /*a550*/  LDGSTS.E [R4+0xac00], [R12.64], !P3 ;  /* 0x0ac000000c047fae */ /* 0x0009e4000d921848 */
[----:B-1----:R-:W-:Y:S02]  /*a560*/  IMAD.WIDE R6, R2, 0x4, R26 ;  /* 0x0000000402067825 */ /* 0x002fe400078e021a */
[----:B------:R-:W-:Y:S02]  /*a570*/  STL.64 [R1+0x3e0], R10 ;  /* 0x0003e00a01007387 */ /* 0x000fe40000100a00 */
[----:B------:R-:W-:-:S02]  /*a580*/  IMAD.MOV.U32 R2, RZ, RZ, 0x3f ;  /* 0x0000003fff027424 */ /* 0x000fc400078e00ff */
[----:B------:R1:W-:Y:S01]  /*a590*/  LDGSTS.E [R4+0xae00], [R10.64], !P3 ;  /* 0x0ae000000a047fae */ /* 0x0003e2000d921848 */
[----:B------:R-:W-:Y:S02]  /*a5a0*/  ISETP.GE.U32.AND P3, PT, R0, 0x7fffff78, PT ;  /* 0x7fffff780000780c */ /* 0x000fe40003f66070 */
[----:B------:R-:W-:Y:S01]  /*a5b0*/  IADD3 R0, R3, -0x4d, RZ ;  /* 0xffffffb303007810 */ /* 0x000fe20007ffe0ff */
[----:B------:R2:W-:Y:S01]  /*a5c0*/  STL.64 [R1+0x3d8], R8 ;  /* 0x0003d80801007387 */ /* 0x0005e20000100a00 */
[----:B----4-:R-:W-:-:S03]  /*a5d0*/  IMAD R12, R252, 0x37, RZ ;  /* 0x00000037fc0c7824 */ /* 0x010fc600078e02ff */
[----:B------:R2:W-:Y:S01]  /*a5e0*/  LDGSTS.E [R4+0xbc00], [R8.64], !P5 ;  /* 0x0bc0000008047fae */ /* 0x0005e2000e921848 */
[----:B------:R-:W-:-:S03]  /*a5f0*/  IMAD.WIDE R14, R12, 0x4, R24 ;  /* 0x000000040c0e7825 */ /* 0x000fc600078e0218 */
[----:B------:R4:W-:Y:S01]  /*a600*/  STL.64 [R1+0x3f0], R6 ;  /* 0x0003f00601007387 */ /* 0x0009e20000100a00 */
[----:B------:R-:W-:-:S03]  /*a610*/  IMAD.WIDE R12, R12, 0x4, R26 ;  /* 0x000000040c0c7825 */ /* 0x000fc600078e021a */
[----:B------:R4:W-:Y:S01]  /*a620*/  LDGSTS.E [R4+0xbe00], [R6.64], !P5 ;  /* 0x0be0000006047fae */ /* 0x0009e2000e921848 */
[----:B------:R-:W-:Y:S01]  /*a630*/  ISETP.GE.U32.AND P5, PT, R0, 0x7fffff74, PT ;  /* 0x7fffff740000780c */ /* 0x000fe20003fa6070 */
[C---:B------:R-:W-:Y:S02]  /*a640*/  IMAD R0, R252.reuse, 0x33, RZ ;  /* 0x00000033fc007824 */ /* 0x040fe400078e02ff */
[----:B--2---:R-:W-:Y:S01]  /*a650*/  IMAD R8, R252, 0x3b, RZ ;  /* 0x0000003bfc087824 */ /* 0x004fe200078e02ff */
[C---:B------:R-:W-:Y:S01]  /*a660*/  IADD3 R9, R3.reuse, -0x40, RZ ;  /* 0xffffffc003097810 */ /* 0x040fe20007ffe0ff */
[----:B------:R-:W-:Y:S01]  /*a670*/  IMAD.WIDE R16, R0, 0x4, R24 ;  /* 0x0000000400107825 */ /* 0x000fe200078e0218 */
[----:B------:R-:W-:-:S03]  /*a680*/  IADD3 R3, R3, -0x51, RZ ;  /* 0xffffffaf03037810 */ /* 0x000fc60007ffe0ff */
[----:B-1----:R-:W-:Y:S01]  /*a690*/  IMAD.WIDE R10, R0, 0x4, R26 ;  /* 0x00000004000a7825 */ /* 0x002fe200078e021a */
[----:B------:R-:W-:Y:S01]  /*a6a0*/  STL.64 [R1+0x3e8], R16 ;  /* 0x0003e81001007387 */ /* 0x000fe20000100a00 */
[----:B----4-:R-:W-:Y:S02]  /*a6b0*/  IADD3 R7, R2, c[0x0][0x180], RZ ;  /* 0x0000600002077a10 */ /* 0x010fe40007ffe0ff */
[----:B------:R-:W-:Y:S01]  /*a6c0*/  IMAD R6, R252, 0x3f, RZ ;  /* 0x0000003ffc067824 */ /* 0x000fe200078e02ff */
[----:B------:R-:W1:Y:S04]  /*a6d0*/  S2R R2, SR_TID.X ;  /* 0x0000000000027919 */ /* 0x000e680000002100 */
[----:B------:R3:W-:Y:S04]  /*a6e0*/  LDGSTS.E [R4+0xcc00], [R16.64], !P2 ;  /* 0x0cc0000010047fae */ /* 0x0007e8000d121848 */
[----:B------:R2:W-:Y:S04]  /*a6f0*/  STL.64 [R1+0x400], R10 ;  /* 0x0004000a01007387 */ /* 0x0005e80000100a00 */
[----:B------:R2:W-:Y:S01]  /*a700*/  LDGSTS.E [R4+0xce00], [R10.64], !P2 ;  /* 0x0ce000000a047fae */ /* 0x0005e2000d121848 */
[----:B------:R-:W-:-:S03]  /*a710*/  ISETP.GE.U32.AND P2, PT, R9, 0x7fffff81, PT ;  /* 0x7fffff810900780c */ /* 0x000fc60003f46070 */
[----:B------:R-:W-:Y:S04]  /*a720*/  STL.64 [R1+0x3f8], R14 ;  /* 0x0003f80e01007387 */ /* 0x000fe80000100a00 */
[----:B------:R3:W-:Y:S01]  /*a730*/  LDGSTS.E [R4+0xdc00], [R14.64], !P4 ;  /* 0x0dc000000e047fae */ /* 0x0007e2000e121848 */
[----:B--2---:R-:W-:Y:S01]  /*a740*/  IMAD.WIDE R10, R8, 0x4, R24 ;  /* 0x00000004080a7825 */ /* 0x004fe200078e0218 */
[----:B-1----:R-:W-:Y:S02]  /*a750*/  SHF.R.S32.HI R5, RZ, 0x6, R2 ;  /* 0x00000006ff057819 */ /* 0x002fe40000011402 */
[----:B------:R-:W-:Y:S01]  /*a760*/  STL.64 [R1+0x410], R12 ;  /* 0x0004100c01007387 */ /* 0x000fe20000100a00 */
[----:B------:R-:W-:Y:S01]  /*a770*/  LOP3.LUT R2, R2, 0x3f, RZ, 0xc0, !PT ;  /* 0x0000003f02027812 */ /* 0x000fe200078ec0ff */
[----:B------:R-:W-:Y:S01]  /*a780*/  IMAD.WIDE R8, R8, 0x4, R26 ;  /* 0x0000000408087825 */ /* 0x000fe200078e021a */
[----:B------:R-:W-:Y:S01]  /*a790*/  SGXT R252, R5, 0x1 ;  /* 0x0000000105fc781a */ /* 0x000fe20000000200 */
[----:B------:R3:W-:Y:S01]  /*a7a0*/  LDGSTS.E [R4+0xde00], [R12.64], !P4 ;  /* 0x0de000000c047fae */ /* 0x0007e2000e121848 */
[----:B------:R-:W-:-:S03]  /*a7b0*/  ISETP.GT.AND P4, PT, R7, 0x3f, PT ;  /* 0x0000003f0700780c */ /* 0x000fc60003f84270 */
[----:B------:R-:W-:Y:S01]  /*a7c0*/  STL.64 [R1+0x408], R10 ;  /* 0x0004080a01007387 */ /* 0x000fe20000100a00 */
[----:B------:R-:W-:-:S03]  /*a7d0*/  SEL R0, RZ, 0x4, !P4 ;  /* 0x00000004ff007807 */ /* 0x000fc60006000000 */
[----:B------:R1:W-:Y:S04]  /*a7e0*/  LDGSTS.E [R4+0xec00], [R10.64], !P0 ;  /* 0x0ec000000a047fae */ /* 0x0003e8000c121848 */
[----:B------:R2:W-:Y:S04]  /*a7f0*/  STL.64 [R1+0x420], R8 ;  /* 0x0004200801007387 */ /* 0x0005e80000100a00 */
[----:B------:R2:W-:Y:S01]  /*a800*/  LDGSTS.E [R4+0xee00], [R8.64], !P0 ;  /* 0x0ee0000008047fae */ /* 0x0005e2000c121848 */
[C---:B------:R-:W-:Y:S01]  /*a810*/  ISETP.GE.AND P0, PT, R2.reuse, c[0x0][0x180], PT ;  /* 0x0000600002007a0c */ /* 0x040fe20003f06270 */
[----:B------:R-:W-:-:S03]  /*a820*/  IMAD.SHL.U32 R2, R2, 0x4, RZ ;  /* 0x0000000402027824 */ /* 0x000fc600078e00ff */
[----:B------:R-:W-:Y:S02]  /*a830*/  SEL R0, R0, RZ, !P0 ;  /* 0x000000ff00007207 */ /* 0x000fe40004000000 */
[----:B------:R-:W-:Y:S01]  /*a840*/  LOP3.LUT R54, R2, 0x110, R252, 0x78, !PT ;  /* 0x0000011002367812 */ /* 0x000fe200078e78fc */
[----:B--2---:R-:W-:-:S04]  /*a850*/  IMAD.WIDE R8, R6, 0x4, R24 ;  /* 0x0000000406087825 */ /* 0x004fc800078e0218 */
[----:B------:R-:W-:Y:S01]  /*a860*/  IMAD.WIDE R6, R6, 0x4, R26 ;  /* 0x0000000406067825 */ /* 0x000fe200078e021a */
[----:B------:R2:W-:Y:S04]  /*a870*/  STL.64 [R1+0x418], R8 ;  /* 0x0004180801007387 */ /* 0x0005e80000100a00 */
[----:B------:R4:W-:Y:S04]  /*a880*/  STL.64 [R1+0x428], R6 ;  /* 0x0004280601007387 */ /* 0x0009e80000100a00 */
[----:B------:R3:W-:Y:S04]  /*a890*/  LDGSTS.E [R4+0xfc00], [R8.64], !P2 ;  /* 0x0fc0000008047fae */ /* 0x0007e8000d121848 */
[----:B------:R3:W-:Y:S01]  /*a8a0*/  LDGSTS.E [R4+0xfe00], [R6.64], !P2 ;  /* 0x0fe0000006047fae */ /* 0x0007e2000d121848 */
[----:B------:R-:W-:-:S03]  /*a8b0*/  ISETP.GE.U32.AND P2, PT, R3, 0x7fffff70, PT ;  /* 0x7fffff700300780c */ /* 0x000fc60003f46070 */
[----:B-1----:R-:W5:Y:S01]  /*a8c0*/  LDL.64 R10, [R1+0x388] ;  /* 0x00038800010a7983 */ /* 0x002f620000100a00 */
[----:B------:R-:W-:Y:S02]  /*a8d0*/  ISETP.NE.U32.AND P0, PT, R0, RZ, PT ;  /* 0x000000ff0000720c */ /* 0x000fe40003f05070 */
[C---:B------:R-:W-:Y:S01]  /*a8e0*/  LOP3.LUT R55, R54.reuse, 0x20, RZ, 0x3c, !PT ;  /* 0x0000002036377812 */ /* 0x040fe200078e3cff */
[----:B------:R-:W5:Y:S01]  /*a8f0*/  LDL.64 R246, [R1+0x368] ;  /* 0x0003680001f67983 */ /* 0x000f620000100a00 */
[----:B------:R-:W-:-:S03]  /*a900*/  LOP3.LUT R0, R54, 0x40, RZ, 0x3c, !PT ;  /* 0x0000004036007812 */ /* 0x000fc600078e3cff */
[----:B------:R-:W5:Y:S01]  /*a910*/  LDL.64 R2, [R1+0x348] ;  /* 0x0003480001027983 */ /* 0x000f620000100a00 */
[----:B---3--:R-:W-:-:S03]  /*a920*/  LOP3.LUT R4, R54, 0x60, RZ, 0x3c, !PT ;  /* 0x0000006036047812 */ /* 0x008fc600078e3cff */
[----:B------:R-:W3:Y:S04]  /*a930*/  LDL.64 R52, [R1+0x328] ;  /* 0x0003280001347983 */ /* 0x000ee80000100a00 */
        /* <DEDUP_REMOVED lines=19> */
[----:B--2---:R-:W2:Y:S04]  /*aa70*/  LDL.64 R8, [R1+0xa8] ;  /* 0x0000a80001087983 */ /* 0x004ea80000100a00 */
[----:B----4-:R-:W2:Y:S04]  /*aa80*/  LDL.64 R6, [R1+0x88] ;  /* 0x0000880001067983 */ /* 0x010ea80000100a00 */
[----:B------:R-:W0:Y:S04]  /*aa90*/  LDGDEPBAR ;  /* 0x00000000000079af */ /* 0x000e280000000000 */
[----:B------:R-:W2:Y:S04]  /*aaa0*/  LDL.64 R4, [R1+0x68] ;  /* 0x0000680001047983 */ /* 0x000ea80000100a00 */
[----:B------:R-:W2:Y:S04]  /*aab0*/  LDL.64 R248, [R1+0x48] ;  /* 0x0000480001f87983 */ /* 0x000ea80000100a00 */
[----:B------:R-:W2:Y:S04]  /*aac0*/  LDL.64 R250, [R1+0x28] ;  /* 0x0000280001fa7983 */ /* 0x000ea80000100a00 */
[----:B-----5:R1:W-:Y:S04]  /*aad0*/  LDGSTS.E [R54+0x20000], [R10.64], P0 ;  /* 0x200000000a367fae */ /* 0x0203e80008121848 */
[----:B------:R5:W-:Y:S04]  /*aae0*/  LDGSTS.E [R54+0x20800], [R246.64], P0 ;  /* 0x20800000f6367fae */ /* 0x000be80008121848 */
[----:B------:R3:W-:Y:S04]  /*aaf0*/  LDGSTS.E [R54+0x21000], [R2.64], P0 ;  /* 0x2100000002367fae */ /* 0x0007e80008121848 */
[----:B-1----:R-:W4:Y:S04]  /*ab00*/  LDL.LU.64 R10, [R1+0x13b0] ;  /* 0x0013b000010a7983 */ /* 0x002f280000300a00 */
[----:B-----5:R-:W5:Y:S04]  /*ab10*/  LDL.LU.64 R246, [R1+0x13a8] ;  /* 0x0013a80001f67983 */ /* 0x020f680000300a00 */
[----:B---3--:R-:W3:Y:S04]  /*ab20*/  LDL.LU.64 R2, [R1+0x13a0] ;  /* 0x0013a00001027983 */ /* 0x008ee80000300a00 */
[----:B------:R1:W-:Y:S04]  /*ab30*/  LDGSTS.E [R54+0x21800], [R52.64], P0 ;  /* 0x2180000034367fae */ /* 0x0003e80008121848 */
        /* <DEDUP_REMOVED lines=19> */
[----:B--2---:R2:W-:Y:S04]  /*ac70*/  LDGSTS.E [R54+0x2b800], [R8.64], P0 ;  /* 0x2b80000008367fae */ /* 0x0045e80008121848 */
[----:B------:R1:W-:Y:S04]  /*ac80*/  LDGSTS.E [R54+0x2c000], [R6.64], P0 ;  /* 0x2c00000006367fae */ /* 0x0003e80008121848 */
[----:B------:R2:W-:Y:S04]  /*ac90*/  LDGSTS.E [R54+0x2c800], [R4.64], P0 ;  /* 0x2c80000004367fae */ /* 0x0005e80008121848 */
[----:B------:R2:W-:Y:S04]  /*aca0*/  LDGSTS.E [R54+0x2d000], [R248.64], P0 ;  /* 0x2d000000f8367fae */ /* 0x0005e80008121848 */
[----:B-1----:R-:W4:Y:S04]  /*acb0*/  LDL.64 R20, [R1+0x380] ;  /* 0x0003800001147983 */ /* 0x002f280000100a00 */
[----:B------:R1:W-:Y:S04]  /*acc0*/  LDGSTS.E [R54+0x2d800], [R250.64], P0 ;  /* 0x2d800000fa367fae */ /* 0x0003e80008121848 */
[----:B------:R-:W4:Y:S04]  /*acd0*/  LDL.64 R12, [R1+0x360] ;  /* 0x00036000010c7983 */ /* 0x000f280000100a00 */
[----:B--2---:R-:W2:Y:S04]  /*ace0*/  LDL.64 R4, [R1+0x340] ;  /* 0x0003400001047983 */ /* 0x004ea80000100a00 */
[----:B------:R-:W2:Y:S04]  /*acf0*/  LDL.64 R52, [R1+0x2e0] ;  /* 0x0002e00001347983 */ /* 0x000ea80000100a00 */
        /* <DEDUP_REMOVED lines=20> */
[----:B-1----:R-:W2:Y:S04]  /*ae40*/  LDL.64 R250, [R1+0x40] ;  /* 0x0000400001fa7983 */ /* 0x002ea80000100a00 */
[----:B---3--:R1:W-:Y:S04]  /*ae50*/  LDGSTS.E [R54+0x2e000], [R2.64], P0 ;  /* 0x2e00000002367fae */ /* 0x0083e80008121848 */
[----:B-----5:R3:W-:Y:S04]  /*ae60*/  LDGSTS.E [R54+0x2e800], [R246.64], P0 ;  /* 0x2e800000f6367fae */ /* 0x0207e80008121848 */
[----:B----4-:R4:W-:Y:S04]  /*ae70*/  LDGSTS.E [R54+0x2f000], [R10.64], P0 ;  /* 0x2f0000000a367fae */ /* 0x0109e80008121848 */
[----:B-1----:R-:W5:Y:S04]  /*ae80*/  LDL.64 R2, [R1+0x320] ;  /* 0x0003200001027983 */ /* 0x002f680000100a00 */
[----:B------:R3:W-:Y:S04]  /*ae90*/  STL.64 [R1+0x1190], R246 ;  /* 0x001190f601007387 */ /* 0x0007e80000100a00 */
[----:B------:R1:W-:Y:S04]  /*aea0*/  LDGSTS.E [R54+0x2f800], [R18.64], P0 ;  /* 0x2f80000012367fae */ /* 0x0003e80008121848 */
[----:B---3--:R-:W3:Y:S04]  /*aeb0*/  LDL.LU.64 R246, [R1] ;  /* 0x0000000001f67983 */ /* 0x008ee80000300a00 */
[----:B------:R4:W-:Y:S04]  /*aec0*/  STL.64 [R1+0x1198], R10 ;  /* 0x0011980a01007387 */ /* 0x0009e80000100a00 */
[----:B----4-:R-:W4:Y:S04]  /*aed0*/  LDL.64 R10, [R1+0x300] ;  /* 0x00030000010a7983 */ /* 0x010f280000100a00 */
[----:B-1----:R-:W3:Y:S04]  /*aee0*/  LDL.LU R54, [R1+0x1398] ;  /* 0x0013980001367983 */ /* 0x002ee80000300800 */
[----:B------:R1:W-:Y:S04]  /*aef0*/  STL.64 [R1+0x11a0], R18 ;  /* 0x0011a01201007387 */ /* 0x0003e80000100a00 */
[----:B-1----:R-:W3:Y:S04]  /*af00*/  LDL.LU.64 R18, [R1+0x18] ;  /* 0x0000180001127983 */ /* 0x002ee80000300a00 */
[----:B------:R1:W-:Y:S04]  /*af10*/  LDGSTS.E [R55+0x20200], [R20.64], P0 ;  /* 0x2020000014377fae */ /* 0x0003e80008121848 */
[----:B------:R2:W-:Y:S04]  /*af20*/  LDGSTS.E [R55+0x20a00], [R12.64], P0 ;  /* 0x20a000000c377fae */ /* 0x0005e80008121848 */
[----:B-1----:R-:W3:Y:S04]  /*af30*/  LDL.LU.64 R20, [R1+0x1390] ;  /* 0x0013900001147983 */ /* 0x002ee80000300a00 */
[----:B--2---:R1:W-:Y:S04]  /*af40*/  LDGSTS.E [R55+0x21200], [R4.64], P0 ;  /* 0x2120000004377fae */ /* 0x0043e80008121848 */
[----:B------:R-:W2:Y:S04]  /*af50*/  LDL.LU.64 R12, [R1+0x1388] ;  /* 0x00138800010c7983 */ /* 0x000ea80000300a00 */
[----:B-1----:R-:W2:Y:S04]  /*af60*/  LDL.LU.64 R4, [R1+0x1380] ;  /* 0x0013800001047983 */ /* 0x002ea80000300a00 */
[----:B-----5:R1:W-:Y:S04]  /*af70*/  LDGSTS.E [R55+0x21a00], [R2.64], P0 ;  /* 0x21a0000002377fae */ /* 0x0203e80008121848 */
[----:B-1----:R-:W5:Y:S04]  /*af80*/  LDL.LU.64 R2, [R1+0x1378] ;  /* 0x0013780001027983 */ /* 0x002f680000300a00 */
[----:B----4-:R1:W-:Y:S04]  /*af90*/  LDGSTS.E [R55+0x22200], [R10.64], P0 ;  /* 0x222000000a377fae */ /* 0x0103e80008121848 */
        /* <DEDUP_REMOVED lines=16> */
[----:B----4-:R-:W4:Y:S04]  /*b0a0*/  LDL.64 R52, [R1+0x378] ;  /* 0x0003780001347983 */ /* 0x010f280000100a00 */
[----:B------:R2:W-:Y:S04]  /*b0b0*/  LDGSTS.E [R55+0x2aa00], [R16.64], P0 ;  /* 0x2aa0000010377fae */ /* 0x0005e80008121848 */
[----:B-1----:R-:W4:Y:S04]  /*b0c0*/  LDL.64 R50, [R1+0x358] ;  /* 0x0003580001327983 */ /* 0x002f280000100a00 */
[----:B------:R1:W-:Y:S04]  /*b0d0*/  LDGSTS.E [R55+0x2b200], [R14.64], P0 ;  /* 0x2b2000000e377fae */ /* 0x0003e80008121848 */
[----:B------:R-:W4:Y:S04]  /*b0e0*/  LDL.64 R48, [R1+0x338] ;  /* 0x0003380001307983 */ /* 0x000f280000100a00 */
[----:B------:R1:W-:Y:S04]  /*b0f0*/  LDGSTS.E [R55+0x2ba00], [R8.64], P0 ;  /* 0x2ba0000008377fae */ /* 0x0003e80008121848 */
[----:B------:R-:W4:Y:S04]  /*b100*/  LDL.64 R46, [R1+0x318] ;  /* 0x00031800012e7983 */ /* 0x000f280000100a00 */
[----:B------:R1:W-:Y:S04]  /*b110*/  LDGSTS.E [R55+0x2c200], [R6.64], P0 ;  /* 0x2c20000006377fae */ /* 0x0003e80008121848 */
[----:B------:R-:W4:Y:S04]  /*b120*/  LDL.64 R22, [R1+0x2f8] ;  /* 0x0002f80001167983 */ /* 0x000f280000100a00 */
[----:B------:R2:W-:Y:S04]  /*b130*/  LDGSTS.E [R55+0x2ca00], [R248.64], P0 ;  /* 0x2ca00000f8377fae */ /* 0x0005e80008121848 */
[----:B-1----:R-:W4:Y:S04]  /*b140*/  LDL.64 R14, [R1+0x2d8] ;  /* 0x0002d800010e7983 */ /* 0x002f280000100a00 */
[----:B------:R1:W-:Y:S04]  /*b150*/  LDGSTS.E [R55+0x2d200], [R250.64], P0 ;  /* 0x2d200000fa377fae */ /* 0x0003e80008121848 */
[----:B------:R-:W4:Y:S04]  /*b160*/  LDL.64 R6, [R1+0x2b8] ;  /* 0x0002b80001067983 */ /* 0x000f280000100a00 */
[----:B------:R-:W4:Y:S04]  /*b170*/  LDL.64 R44, [R1+0x218] ;  /* 0x00021800012c7983 */ /* 0x000f280000100a00 */
[----:B-1----:R-:W4:Y:S04]  /*b180*/  LDL.64 R250, [R1+0x298] ;  /* 0x0002980001fa7983 */ /* 0x002f280000100a00 */
[----:B------:R-:W4:Y:S04]  /*b190*/  LDL.64 R42, [R1+0x1f8] ;  /* 0x0001f800012a7983 */ /* 0x000f280000100a00 */
        /* <DEDUP_REMOVED lines=9> */
[----:B--2---:R-:W2:Y:S04]  /*b230*/  LDL.64 R16, [R1+0xb8] ;  /* 0x0000b80001107983 */ /* 0x004ea80000100a00 */
[----:B------:R-:W2:Y:S04]  /*b240*/  LDL.64 R8, [R1+0x98] ;  /* 0x0000980001087983 */ /* 0x000ea80000100a00 */
[----:B------:R-:W2:Y:S04]  /*b250*/  LDL.64 R248, [R1+0x78] ;  /* 0x0000780001f87983 */ /* 0x000ea80000100a00 */
[----:B-----5:R1:W-:Y:S04]  /*b260*/  LDGSTS.E [R55+0x2da00], [R2.64], P0 ;  /* 0x2da0000002377fae */ /* 0x0203e80008121848 */
[----:B---3--:R3:W-:Y:S04]  /*b270*/  LDGSTS.E [R55+0x2e200], [R246.64], P0 ;  /* 0x2e200000f6377fae */ /* 0x0087e80008121848 */
[----:B------:R5:W-:Y:S04]  /*b280*/  LDGSTS.E [R55+0x2ea00], [R4.64], P0 ;  /* 0x2ea0000004377fae */ /* 0x000be80008121848 */
[----:B-1----:R-:W2:Y:S04]  /*b290*/  LDL.64 R2, [R1+0x278] ;  /* 0x0002780001027983 */ /* 0x002ea80000100a00 */
[----:B------:R3:W-:Y:S04]  /*b2a0*/  STL.64 [R1+0x11a8], R246 ;  /* 0x0011a8f601007387 */ /* 0x0007e80000100a00 */
[----:B------:R1:W-:Y:S04]  /*b2b0*/  LDGSTS.E [R55+0x2f200], [R12.64], P0 ;  /* 0x2f2000000c377fae */ /* 0x0003e80008121848 */
[----:B------:R5:W-:Y:S04]  /*b2c0*/  LDGSTS.E [R55+0x2fa00], [R20.64], P0 ;  /* 0x2fa0000014377fae */ /* 0x000be80008121848 */
[----:B---3--:R-:W3:Y:S04]  /*b2d0*/  LDL.64 R246, [R1+0x238] ;  /* 0x0002380001f67983 */ /* 0x008ee80000100a00 */
[----:B------:R-:W-:Y:S04]  /*b2e0*/  STL.64 [R1+0x11b0], R4 ;  /* 0x0011b00401007387 */ /* 0x000fe80000100a00 */
[----:B------:R1:W-:Y:S04]  /*b2f0*/  STL.64 [R1+0x11b8], R12 ;  /* 0x0011b80c01007387 */ /* 0x0003e80000100a00 */
[----:B-1----:R-:W3:Y:S04]  /*b300*/  LDL.LU.64 R12, [R1+0x38] ;  /* 0x00003800010c7983 */ /* 0x002ee80000300a00 */
[----:B-----5:R-:W5:Y:S04]  /*b310*/  LDL.LU R55, [R1+0x1370] ;  /* 0x0013700001377983 */ /* 0x020f680000300800 */
[----:B------:R1:W-:Y:S04]  /*b320*/  STL.64 [R1+0x11c0], R20 ;  /* 0x0011c01401007387 */ /* 0x0003e80000100a00 */
[----:B-1----:R-:W3:Y:S04]  /*b330*/  LDL.64 R20, [R1+0x258] ;  /* 0x0002580001147983 */ /* 0x002ee80000100a00 */
[----:B------:R-:W5:Y:S04]  /*b340*/  LDL.LU.64 R4, [R1+0x30] ;  /* 0x0000300001047983 */ /* 0x000f680000300a00 */
[----:B------:R-:W5:Y:S04]  /*b350*/  LDL.LU.64 R10, [R1+0x10] ;  /* 0x00001000010a7983 */ /* 0x000f680000300a00 */
[----:B----4-:R1:W-:Y:S04]  /*b360*/  LDGSTS.E [R0+0x20400], [R52.64], P0 ;  /* 0x2040000034007fae */ /* 0x0103e80008121848 */
[----:B------:R4:W-:Y:S04]  /*b370*/  LDGSTS.E [R0+0x20c00], [R50.64], P0 ;  /* 0x20c0000032007fae */ /* 0x0009e80008121848 */
[----:B-1----:R-:W5:Y:S04]  /*b380*/  LDL.LU.64 R52, [R1+0x1368] ;  /* 0x0013680001347983 */ /* 0x002f680000300a00 */
[----:B------:R1:W-:Y:S04]  /*b390*/  LDGSTS.E [R0+0x21400], [R48.64], P0 ;  /* 0x2140000030007fae */ /* 0x0003e80008121848 */
[----:B----4-:R-:W4:Y:S04]  /*b3a0*/  LDL.LU.64 R50, [R1+0x1360] ;  /* 0x0013600001327983 */ /* 0x010f280000300a00 */
[----:B------:R1:W-:Y:S04]  /*b3b0*/  LDGSTS.E [R0+0x21c00], [R46.64], P0 ;  /* 0x21c000002e007fae */ /* 0x0003e80008121848 */
[----:B-1----:R-:W4:Y:S04]  /*b3c0*/  LDL.LU.64 R48, [R1+0x1358] ;  /* 0x0013580001307983 */ /* 0x002f280000300a00 */
[----:B------:R1:W-:Y:S04]  /*b3d0*/  LDGSTS.E [R0+0x22400], [R22.64], P0 ;  /* 0x2240000016007fae */ /* 0x0003e80008121848 */
[----:B------:R-:W4:Y:S04]  /*b3e0*/  LDL.LU.64 R46, [R1+0x1350] ;  /* 0x00135000012e7983 */ /* 0x000f280000300a00 */
[----:B------:R1:W-:Y:S04]  /*b3f0*/  LDGSTS.E [R0+0x22c00], [R14.64], P0 ;  /* 0x22c000000e007fae */ /* 0x0003e80008121848 */
[----:B-1----:R-:W4:Y:S04]  /*b400*/  LDL.LU.64 R22, [R1+0x1348] ;  /* 0x0013480001167983 */ /* 0x002f280000300a00 */
[----:B------:R1:W-:Y:S04]  /*b410*/  LDGSTS.E [R0+0x23400], [R6.64], P0 ;  /* 0x2340000006007fae */ /* 0x0003e80008121848 */
[----:B------:R-:W4:Y:S04]  /*b420*/  LDL.LU.64 R14, [R1+0x1340] ;  /* 0x00134000010e7983 */ /* 0x000f280000300a00 */
[----:B------:R1:W-:Y:S04]  /*b430*/  LDGSTS.E [R0+0x23c00], [R250.64], P0 ;  /* 0x23c00000fa007fae */ /* 0x0003e80008121848 */
[----:B-1----:R-:W4:Y:S04]  /*b440*/  LDL.LU.64 R6, [R1+0x1338] ;  /* 0x0013380001067983 */ /* 0x002f280000300a00 */
[----:B------:R-:W4:Y:S04]  /*b450*/  LDL.LU.64 R250, [R1+0x1330] ;  /* 0x0013300001fa7983 */ /* 0x000f280000300a00 */
[----:B--2---:R1:W-:Y:S04]  /*b460*/  LDGSTS.E [R0+0x24400], [R2.64], P0 ;  /* 0x2440000002007fae */ /* 0x0043e80008121848 */
[----:B-1----:R-:W2:Y:S04]  /*b470*/  LDL.LU.64 R2, [R1+0x1328] ;  /* 0x0013280001027983 */ /* 0x002ea80000300a00 */
[----:B---3--:R1:W-:Y:S04]  /*b480*/  LDGSTS.E [R0+0x24c00], [R20.64], P0 ;  /* 0x24c0000014007fae */ /* 0x0083e80008121848 */
        /* <DEDUP_REMOVED lines=15> */
[----:B-1----:R-:W5:Y:S04]  /*b580*/  LDL.LU.64 R20, [R1+0x270] ;  /* 0x0002700001147983 */ /* 0x002f680000300a00 */
[----:B------:R-:W5:Y:S04]  /*b590*/  LDL.64 R44, [R1+0x350] ;  /* 0x00035000012c7983 */ /* 0x000f680000100a00 */
        /* <DEDUP_REMOVED lines=11> */
[----:B---3--:R-:W3:Y:S04]  /*b650*/  LDL.64 R8, [R1+0x190] ;  /* 0x0001900001087983 */ /* 0x008ee80000100a00 */
[----:B------:R-:W3:Y:S04]  /*b660*/  LDL.64 R248, [R1+0x170] ;  /* 0x0001700001f87983 */ /* 0x000ee80000100a00 */
[----:B--2---:R1:W-:Y:S04]  /*b670*/  LDGSTS.E [R0+0x2cc00], [R2.64], P0 ;  /* 0x2cc0000002007fae */ /* 0x0043e80008121848 */
[----:B------:R2:W-:Y:S04]  /*b680*/  LDGSTS.E [R0+0x2d400], [R12.64], P0 ;  /* 0x2d4000000c007fae */ /* 0x0005e80008121848 */
[----:B------:R2:W-:Y:S04]  /*b690*/  LDGSTS.E [R0+0x2dc00], [R18.64], P0 ;  /* 0x2dc0000012007fae */ /* 0x0005e80008121848 */
[----:B-1----:R-:W3:Y:S04]  /*b6a0*/  LDL.64 R2, [R1+0x150] ;  /* 0x0001500001027983 */ /* 0x002ee80000100a00 */
[----:B------:R-:W3:Y:S04]  /*b6b0*/  LDL.LU.64 R246, [R1+0x110] ;  /* 0x0001100001f67983 */ /* 0x000ee80000300a00 */
[----:B------:R2:W-:Y:S04]  /*b6c0*/  STL.64 [R1+0x11c8], R12 ;  /* 0x0011c80c01007387 */ /* 0x0005e80000100a00 */
[----:B----4-:R1:W-:Y:S04]  /*b6d0*/  LDGSTS.E [R0+0x2e400], [R250.64], P0 ;  /* 0x2e400000fa007fae */ /* 0x0103e80008121848 */
[----:B------:R4:W-:Y:S04]  /*b6e0*/  LDGSTS.E [R0+0x2ec00], [R6.64], P0 ;  /* 0x2ec0000006007fae */ /* 0x0009e80008121848 */
[----:B--2---:R-:W2:Y:S04]  /*b6f0*/  LDL.LU.64 R12, [R1+0x50] ;  /* 0x00005000010c7983 */ /* 0x004ea80000300a00 */
[----:B------:R1:W-:Y:S04]  /*b700*/  STL.64 [R1+0x11d0], R18 ;  /* 0x0011d01201007387 */ /* 0x0003e80000100a00 */
[----:B-1----:R-:W2:Y:S04]  /*b710*/  LDL.LU.64 R18, [R1+0x230] ;  /* 0x0002300001127983 */ /* 0x002ea80000300a00 */
[----:B------:R1:W-:Y:S04]  /*b720*/  STL.64 [R1+0x11d8], R250 ;  /* 0x0011d8fa01007387 */ /* 0x0003e80000100a00 */
[----:B-1----:R-:W2:Y:S04]  /*b730*/  LDL.LU.64 R250, [R1+0x130] ;  /* 0x0001300001fa7983 */ /* 0x002ea80000300a00 */
[----:B------:R4:W-:Y:S04]  /*b740*/  STL.64 [R1+0x11e0], R6 ;  /* 0x0011e00601007387 */ /* 0x0009e80000100a00 */
[----:B----4-:R-:W1:Y:S04]  /*b750*/  S2R R7, SR_TID.X ;  /* 0x0000000000077919 */ /* 0x010e680000002100 */
[----:B------:R4:W-:Y:S01]  /*b760*/  STL.64 [R1+0x11e8], R14 ;  /* 0x0011e80e01007387 */ /* 0x0009e20000100a00 */
[----:B-1----:R-:W-:-:S05]  /*b770*/  LOP3.LUT R7, R7, 0x3f, RZ, 0xc0, !PT ;  /* 0x0000003f07077812 */ /* 0x002fca00078ec0ff */
[----:B------:R-:W-:-:S05]  /*b780*/  IMAD.SHL.U32 R7, R7, 0x4, RZ ;  /* 0x0000000407077824 */ /* 0x000fca00078e00ff */
[----:B------:R-:W-:-:S04]  /*b790*/  LOP3.LUT R6, R7, 0x110, R252, 0x78, !PT ;  /* 0x0000011007067812 */ /* 0x000fc800078e78fc */
[----:B------:R-:W-:-:S05]  /*b7a0*/  LOP3.LUT R6, R6, 0x40, RZ, 0x3c, !PT ;  /* 0x0000004006067812 */ /* 0x000fca00078e3cff */
[----:B------:R4:W-:Y:S04]  /*b7b0*/  LDGSTS.E [R6+0x2f400], [R14.64], P0 ;  /* 0x2f4000000e067fae */ /* 0x0009e80008121848 */
[----:B------:R1:W-:Y:S04]  /*b7c0*/  LDGSTS.E [R6+0x2fc00], [R22.64], P0 ;  /* 0x2fc0000016067fae */ /* 0x0003e80008121848 */
[----:B----4-:R-:W4:Y:S04]  /*b7d0*/  LDL.LU.64 R14, [R1+0x70] ;  /* 0x00007000010e7983 */ /* 0x010f280000300a00 */
[----:B------:R1:W-:Y:S04]  /*b7e0*/  STL.64 [R1+0x11f0], R22 ;  /* 0x0011f01601007387 */ /* 0x0003e80000100a00 */
[----:B-1----:R-:W2:Y:S01]  /*b7f0*/  LDL.LU.64 R22, [R1+0x370] ;  /* 0x0003700001167983 */ /* 0x002ea20000300a00 */
[----:B------:R-:W-:-:S04]  /*b800*/  LOP3.LUT R7, R7, 0x110, R252, 0x78, !PT ;  /* 0x0000011007077812 */ /* 0x000fc800078e78fc */
[----:B------:R-:W-:-:S05]  /*b810*/  LOP3.LUT R7, R7, 0x60, RZ, 0x3c, !PT ;  /* 0x0000006007077812 */ /* 0x000fca00078e3cff */
[----:B--2---:R1:W-:Y:S04]  /*b820*/  LDGSTS.E [R7+0x20600], [R22.64], P0 ;  /* 0x2060000016077fae */ /* 0x0043e80008121848 */
[----:B-----5:R2:W-:Y:S04]  /*b830*/  LDGSTS.E [R7+0x20e00], [R44.64], P0 ;  /* 0x20e000002c077fae */ /* 0x0205e80008121848 */
[----:B------:R5:W-:Y:S04]  /*b840*/  LDGSTS.E [R7+0x21600], [R42.64], P0 ;  /* 0x216000002a077fae */ /* 0x000be80008121848 */
[----:B------:R1:W-:Y:S04]  /*b850*/  LDGSTS.E [R7+0x21e00], [R40.64], P0 ;  /* 0x21e0000028077fae */ /* 0x0003e80008121848 */
[----:B--2---:R-:W2:Y:S04]  /*b860*/  LDL.LU.64 R44, [R1+0x1320] ;  /* 0x00132000012c7983 */ /* 0x004ea80000300a00 */
[----:B-----5:R-:W2:Y:S04]  /*b870*/  LDL.LU.64 R42, [R1+0x1318] ;  /* 0x00131800012a7983 */ /* 0x020ea80000300a00 */
[----:B-1----:R-:W2:Y:S04]  /*b880*/  LDL.LU.64 R40, [R1+0x1310] ;  /* 0x0013100001287983 */ /* 0x002ea80000300a00 */
[----:B------:R1:W-:Y:S04]  /*b890*/  LDGSTS.E [R7+0x22600], [R38.64], P0 ;  /* 0x2260000026077fae */ /* 0x0003e80008121848 */
[----:B------:R3:W-:Y:S04]  /*b8a0*/  LDGSTS.E [R7+0x22e00], [R36.64], P0 ;  /* 0x22e0000024077fae */ /* 0x0007e80008121848 */
[----:B------:R4:W-:Y:S04]  /*b8b0*/  LDGSTS.E [R7+0x23600], [R34.64], P0 ;  /* 0x2360000022077fae */ /* 0x0009e80008121848 */
[----:B-1----:R-:W2:Y:S04]  /*b8c0*/  LDL.LU.64 R38, [R1+0x1308] ;  /* 0x0013080001267983 */ /* 0x002ea80000300a00 */
[----:B---3--:R-:W3:Y:S04]  /*b8d0*/  LDL.LU.64 R36, [R1+0x1300] ;  /* 0x0013000001247983 */ /* 0x008ee80000300a00 */
[----:B----4-:R-:W4:Y:S04]  /*b8e0*/  LDL.LU.64 R34, [R1+0x12f8] ;  /* 0x0012f80001227983 */ /* 0x010f280000300a00 */
[----:B------:R1:W-:Y:S04]  /*b8f0*/  LDGSTS.E [R7+0x23e00], [R32.64], P0 ;  /* 0x23e0000020077fae */ /* 0x0003e80008121848 */
[----:B------:R1:W-:Y:S04]  /*b900*/  LDGSTS.E [R7+0x24600], [R20.64], P0 ;  /* 0x2460000014077fae */ /* 0x0003e80008121848 */
[----:B------:R1:W-:Y:S04]  /*b910*/  LDGSTS.E [R7+0x24e00], [R30.64], P0 ;  /* 0x24e000001e077fae */ /* 0x0003e80008121848 */
[----:B-1----:R-:W2:Y:S04]  /*b920*/  LDL.LU.64 R32, [R1+0x12f0] ;  /* 0x0012f00001207983 */ /* 0x002ea80000300a00 */
[----:B------:R1:W-:Y:S04]  /*b930*/  STL.64 [R1+0x12a0], R20 ;  /* 0x0012a01401007387 */ /* 0x0003e80000100a00 */
[----:B------:R2:W-:Y:S04]  /*b940*/  LDGSTS.E [R7+0x25600], [R18.64], P0 ;  /* 0x2560000012077fae */ /* 0x0005e80008121848 */
[----:B------:R1:W-:Y:S04]  /*b950*/  LDGSTS.E [R7+0x25e00], [R28.64], P0 ;  /* 0x25e000001c077fae */ /* 0x0003e80008121848 */
[----:B-1----:R-:W2:Y:S04]  /*b960*/  LDL.64 R20, [R1+0xb0] ;  /* 0x0000b00001147983 */ /* 0x002ea80000100a00 */
[----:B------:R-:W2:Y:S04]  /*b970*/  LDL.LU.64 R30, [R1+0x12e8] ;  /* 0x0012e800011e7983 */ /* 0x000ea80000300a00 */
[----:B------:R-:W2:Y:S04]  /*b980*/  LDL.LU.64 R28, [R1+0x12e0] ;  /* 0x0012e000011c7983 */ /* 0x000ea80000300a00 */
[----:B------:R1:W-:Y:S04]  /*b990*/  LDGSTS.E [R7+0x26600], [R108.64], P0 ;  /* 0x266000006c077fae */ /* 0x0003e80008121848 */
[----:B------:R1:W-:Y:S04]  /*b9a0*/  LDGSTS.E [R7+0x26e00], [R110.64], P0 ;  /* 0x26e000006e077fae */ /* 0x0003e80008121848 */
[----:B------:R1:W-:Y:S04]  /*b9b0*/  LDGSTS.E [R7+0x27600], [R16.64], P0 ;  /* 0x2760000010077fae */ /* 0x0003e80008121848 */
[----:B-1----:R-:W2:Y:S04]  /*b9c0*/  LDL.LU.64 R108, [R1+0x12d8] ;  /* 0x0012d800016c7983 */ /* 0x002ea80000300a00 */
        /* <DEDUP_REMOVED lines=9> */
[----:B------:R1:W-:Y:S04]  /*ba60*/  STL.64 [R1+0x1280], R250 ;  /* 0x001280fa01007387 */ /* 0x0003e80000100a00 */
[----:B------:R1:W-:Y:S04]  /*ba70*/  LDGSTS.E [R7+0x29e00], [R246.64], P0 ;  /* 0x29e00000f6077fae */ /* 0x0003e80008121848 */
[----:B-1----:R-:W2:Y:S04]  /*ba80*/  LDL.64 R250, [R1+0xd0] ;  /* 0x0000d00001fa7983 */ /* 0x002ea80000100a00 */
[----:B------:R1:W-:Y:S04]  /*ba90*/  STL.64 [R1+0x1288], R246 ;  /* 0x001288f601007387 */ /* 0x0003e80000100a00 */
[----:B-1----:R-:W2:Y:S04]  /*baa0*/  LDL.64 R246, [R1+0xf0] ;  /* 0x0000f00001f67983 */ /* 0x002ea80000100a00 */
[----:B--2---:R1:W-:Y:S04]  /*bab0*/  LDGSTS.E [R7+0x2a600], [R246.64], P0 ;  /* 0x2a600000f6077fae */ /* 0x0043e80008121848 */
[----:B------:R1:W-:Y:S04]  /*bac0*/  LDGSTS.E [R7+0x2ae00], [R250.64], P0 ;  /* 0x2ae00000fa077fae */ /* 0x0003e80008121848 */
[----:B------:R2:W-:Y:S04]  /*bad0*/  LDGSTS.E [R7+0x2b600], [R20.64], P0 ;  /* 0x2b60000014077fae */ /* 0x0005e80008121848 */
[----:B------:R1:W-:Y:S04]  /*bae0*/  LDGSTS.E [R7+0x2be00], [R2.64], P0 ;  /* 0x2be0000002077fae */ /* 0x0003e80008121848 */
[----:B------:R3:W-:Y:S04]  /*baf0*/  LDGSTS.E [R7+0x2c600], [R14.64], P0 ;  /* 0x2c6000000e077fae */ /* 0x0007e80008121848 */
[----:B--2---:R-:W2:Y:S04]  /*bb00*/  S2R R21, SR_TID.X ;  /* 0x0000000000157919 */ /* 0x004ea80000002100 */
[----:B-1----:R-:W5:Y:S04]  /*bb10*/  LDL.LU.64 R2, [R1+0x12a8] ;  /* 0x0012a80001027983 */ /* 0x002f680000300a00 */
[----:B------:R1:W-:Y:S04]  /*bb20*/  LDGSTS.E [R7+0x2ce00], [R12.64], P0 ;  /* 0x2ce000000c077fae */ /* 0x0003e80008121848 */
[----:B------:R1:W-:Y:S04]  /*bb30*/  LDGSTS.E [R7+0x2d600], [R4.64], P0 ;  /* 0x2d60000004077fae */ /* 0x0003e80008121848 */
[----:B------:R1:W-:Y:S04]  /*bb40*/  LDGSTS.E [R7+0x2de00], [R10.64], P0 ;  /* 0x2de000000a077fae */ /* 0x0003e80008121848 */
[----:B------:R1:W-:Y:S04]  /*bb50*/  LDGSTS.E [R7+0x2e600], [R248.64], P0 ;  /* 0x2e600000f8077fae */ /* 0x0003e80008121848 */
[----:B------:R1:W-:Y:S04]  /*bb60*/  LDGSTS.E [R7+0x2ee00], [R8.64], P0 ;  /* 0x2ee0000008077fae */ /* 0x0003e80008121848 */
[----:B------:R1:W-:Y:S01]  /*bb70*/  LDGSTS.E [R7+0x2f600], [R16.64], P0 ;  /* 0x2f60000010077fae */ /* 0x0003e20008121848 */
[----:B------:R-:W-:-:S03]  /*bb80*/  IMAD.MOV.U32 R252, RZ, RZ, c[0x0][0x188] ;  /* 0x00006200fffc7624 */ /* 0x000fc600078e00ff */
[----:B------:R-:W-:Y:S01]  /*bb90*/  STL.64 [R1+0x11f8], R14 ;  /* 0x0011f80e01007387 */ /* 0x000fe20000100a00 */
[----:B--2---:R-:W-:-:S03]  /*bba0*/  LOP3.LUT R6, R21, 0x7f, RZ, 0xc0, !PT ;  /* 0x0000007f15067812 */ /* 0x004fc600078ec0ff */
[----:B------:R-:W-:Y:S01]  /*bbb0*/  STL.64 [R1+0x1200], R12 ;  /* 0x0012000c01007387 */ /* 0x000fe20000100a00 */
[----:B------:R-:W-:-:S03]  /*bbc0*/  IMAD.MOV.U32 R0, RZ, RZ, c[0x0][0x180] ;  /* 0x00006000ff007624 */ /* 0x000fc600078e00ff */
[----:B------:R-:W-:Y:S01]  /*bbd0*/  STL.64 [R1+0x1208], R4 ;  /* 0x0012080401007387 */ /* 0x000fe20000100a00 */
[----:B------:R-:W-:-:S03]  /*bbe0*/  IMAD.SHL.U32 R252, R252, 0x40, RZ ;  /* 0x00000040fcfc7824 */ /* 0x000fc600078e00ff */
[----:B------:R1:W-:Y:S04]  /*bbf0*/  STL.64 [R1+0x1210], R10 ;  /* 0x0012100a01007387 */ /* 0x0003e80000100a00 */
[----:B------:R-:W-:Y:S04]  /*bc00*/  STL.64 [R1+0x1218], R248 ;  /* 0x001218f801007387 */ /* 0x000fe80000100a00 */
[----:B------:R2:W-:Y:S04]  /*bc10*/  STL.64 [R1+0x1220], R8 ;  /* 0x0012200801007387 */ /* 0x0005e80000100a00 */
[----:B------:R3:W-:Y:S01]  /*bc20*/  STL.64 [R1+0x1228], R16 ;  /* 0x0012281001007387 */ /* 0x0007e20000100a00 */
[----:B-1----:R-:W-:Y:S01]  /*bc30*/  IMAD.WIDE R10, R252, 0x4, R24 ;  /* 0x00000004fc0a7825 */ /* 0x002fe200078e0218 */
[----:B------:R-:W-:-:S03]  /*bc40*/  IADD3 R0, R0, -0x55, RZ ;  /* 0xffffffab00007810 */ /* 0x000fc60007ffe0ff */
[----:B------:R-:W-:-:S04]  /*bc50*/  IMAD.WIDE R24, R252, 0x4, R110 ;  /* 0x00000004fc187825 */ /* 0x000fc800078e026e */
[----:B--2---:R-:W-:-:S04]  /*bc60*/  IMAD.WIDE R8, R252, 0x4, R26 ;  /* 0x00000004fc087825 */ /* 0x004fc800078e021a */
[----:B---3--:R-:W-:Y:S02]  /*bc70*/  IMAD.MOV.U32 R16, RZ, RZ, c[0x0][0x180] ;  /* 0x00006000ff107624 */ /* 0x008fe400078e00ff */
[----:B------:R-:W-:-:S03]  /*bc80*/  IMAD.WIDE R26, R252, 0x4, R108 ;  /* 0x00000004fc1a7825 */ /* 0x000fc600078e026c */
[----:B------:R-:W-:Y:S01]  /*bc90*/  IADD3 R4, R16, -0x59, RZ ;  /* 0xffffffa710047810 */ /* 0x000fe20007ffe0ff */
[----:B------:R-:W-:Y:S01]  /*bca0*/  IMAD.WIDE R28, R252, 0x4, R28 ;  /* 0x00000004fc1c7825 */ /* 0x000fe200078e021c */
[----:B------:R-:W-:-:S03]  /*bcb0*/  IADD3 R108, R16, -0x61, RZ ;  /* 0xffffff9f106c7810 */ /* 0x000fc60007ffe0ff */
[----:B------:R-:W-:-:S04]  /*bcc0*/  IMAD.WIDE R30, R252, 0x4, R30 ;  /* 0x00000004fc1e7825 */ /* 0x000fc800078e021e */
[----:B------:R-:W-:-:S04]  /*bcd0*/  IMAD.WIDE R32, R252, 0x4, R32 ;  /* 0x00000004fc207825 */ /* 0x000fc800078e0220 */
[----:B----4-:R-:W-:-:S04]  /*bce0*/  IMAD.WIDE R34, R252, 0x4, R34 ;  /* 0x00000004fc227825 */ /* 0x010fc800078e0222 */
[----:B------:R-:W-:-:S04]  /*bcf0*/  IMAD.WIDE R36, R252, 0x4, R36 ;  /* 0x00000004fc247825 */ /* 0x000fc800078e0224 */
        /* <DEDUP_REMOVED lines=12> */
[----:B------:R-:W-:Y:S01]  /*bdc0*/  IMAD.WIDE R62, R252, 0x4, R62 ;  /* 0x00000004fc3e7825 */ /* 0x000fe200078e023e */
[----:B------:R-:W-:-:S03]  /*bdd0*/  LOP3.LUT R21, R21, 0x7f, RZ, 0xc0, !PT ;  /* 0x0000007f15157812 */ /* 0x000fc600078ec0ff */
[----:B------:R-:W-:-:S04]  /*bde0*/  IMAD.WIDE R64, R252, 0x4, R64 ;  /* 0x00000004fc407825 */ /* 0x000fc800078e0240 */
[----:B------:R-:W-:-:S04]  /*bdf0*/  IMAD.WIDE R66, R252, 0x4, R66 ;  /* 0x00000004fc427825 */ /* 0x000fc800078e0242 */
[----:B------:R-:W-:-:S04]  /*be00*/  IMAD.WIDE R68, R252, 0x4, R68 ;  /* 0x00000004fc447825 */ /* 0x000fc800078e0244 */
[----:B------:R-:W-:-:S04]  /*be10*/  IMAD.WIDE R70, R252, 0x4, R70 ;  /* 0x00000004fc467825 */ /* 0x000fc800078e0246 */
[----:B------:R-:W-:-:S04]  /*be20*/  IMAD.WIDE R72, R252, 0x4, R72 ;  /* 0x00000004fc487825 */ /* 0x000fc800078e0248 */
[----:B------:R-:W-:-:S04]  /*be30*/  IMAD.WIDE R74, R252, 0x4, R74 ;  /* 0x00000004fc4a7825 */ /* 0x000fc800078e024a */
[----:B------:R-:W-:-:S04]  /*be40*/  IMAD.WIDE R76, R252, 0x4, R76 ;  /* 0x00000004fc4c7825 */ /* 0x000fc800078e024c */
[----:B------:R-:W-:Y:S02]  /*be50*/  IMAD.SHL.U32 R21, R21, 0x4, RZ ;  /* 0x0000000415157824 */ /* 0x000fe400078e00ff */
        /* <DEDUP_REMOVED lines=14> */
[----:B-----5:R1:W-:Y:S04]  /*bf40*/  LDGSTS.E [R7+0x2fe00], [R2.64], P0 ;  /* 0x2fe0000002077fae */ /* 0x0203e80008121848 */
[----:B------:R-:W0:Y:S04]  /*bf50*/  LDGDEPBAR ;  /* 0x00000000000079af */ /* 0x000e280000000000 */
[----:B------:R-:W-:Y:S01]  /*bf60*/  BAR.SYNC.DEFER_BLOCKING 0x0 ;  /* 0x0000000000007b1d */ /* 0x000fe20000010000 */
[----:B-1----:R-:W-:Y:S01]  /*bf70*/  IMAD.SHL.U32 R7, R6, 0x4, RZ ;  /* 0x0000000406077824 */ /* 0x002fe200078e00ff */
[----:B------:R-:W-:-:S02]  /*bf80*/  ISETP.GE.U32.AND P0, PT, R0, 0x7fffff6c, PT ;  /* 0x7fffff6c0000780c */ /* 0x000fc40003f06070 */
[----:B------:R-:W-:Y:S02]  /*bf90*/  IADD3 R0, R16, -0x5d, RZ ;  /* 0xffffffa310007810 */ /* 0x000fe40007ffe0ff */
[----:B------:R-:W-:Y:S01]  /*bfa0*/  @!PT LDS RZ, [RZ] ;  /* 0x00000000fffff984 */ /* 0x000fe20000000800 */
[----:B------:R-:W-:Y:S01]  /*bfb0*/  @!PT LDS RZ, [RZ] ;  /* 0x00000000fffff984 */ /* 0x000fe20000000800 */
[----:B------:R-:W-:Y:S01]  /*bfc0*/  @!PT LDS RZ, [RZ] ;  /* 0x00000000fffff984 */ /* 0x000fe20000000800 */
[----:B------:R1:W-:Y:S04]  /*bfd0*/  LDGSTS.E [R7+0x10000], [R10.64], !P1 ;  /* 0x100000000a077fae */ /* 0x0003e8000c921848 */
[----:B------:R1:W-:Y:S01]  /*bfe0*/  LDGSTS.E [R7+0x10200], [R8.64], !P1 ;  /* 0x1020000008077fae */ /* 0x0003e2000c921848 */
[----:B------:R-:W-:-:S03]  /*bff0*/  ISETP.GE.U32.AND P1, PT, R4, 0x7fffff68, PT ;  /* 0x7fffff680400780c */ /* 0x000fc60003f26070 */
[----:B------:R1:W-:Y:S04]  /*c000*/  LDGSTS.E [R7+0x11000], [R24.64], !P6 ;  /* 0x1100000018077fae */ /* 0x0003e8000f121848 */
[----:B------:R1:W-:Y:S01]  /*c010*/  LDGSTS.E [R7+0x11200], [R26.64], !P6 ;  /* 0x112000001a077fae */ /* 0x0003e2000f121848 */
[----:B------:R-:W-:Y:S02]  /*c020*/  ISETP.GE.U32.AND P6, PT, R0, 0x7fffff64, PT ;  /* 0x7fffff640000780c */ /* 0x000fe40003fc6070 */
[----:B------:R-:W-:Y:S01]  /*c030*/  IADD3 R0, R16, -0x65, RZ ;  /* 0xffffff9b10007810 */ /* 0x000fe20007ffe0ff */
[----:B------:R1:W-:Y:S04]  /*c040*/  LDGSTS.E [R7+0x12000], [R28.64], !P3 ;  /* 0x120000001c077fae */ /* 0x0003e8000d921848 */
[----:B------:R1:W-:Y:S01]  /*c050*/  LDGSTS.E [R7+0x12200], [R30.64], !P3 ;  /* 0x122000001e077fae */ /* 0x0003e2000d921848 */
[----:B------:R-:W-:-:S02]  /*c060*/  ISETP.GE.U32.AND P3, PT, R108, 0x7fffff60, PT ;  /* 0x7fffff606c00780c */ /* 0x000fc40003f66070 */
[----:B------:R-:W-:Y:S01]  /*c070*/  IADD3 R108, R16, -0x69, RZ ;  /* 0xffffff97106c7810 */ /* 0x000fe20007ffe0ff */
        /* <DEDUP_REMOVED lines=42> */
[----:B------:R-:W-:-:S03]  /*c320*/  ISETP.GE.U32.AND P6, PT, R0, 0x7fffff73, PT ;  /* 0x7fffff730000780c */ /* 0x000fc60003fc6070 */
[----:B------:R1:W-:Y:S01]  /*c330*/  LDGSTS.E [R7+0x1e000], [R76.64], !P3 ;  /* 0x1e0000004c077fae */ /* 0x0003e2000d921848 */
[----:B------:R-:W-:-:S03]  /*c340*/  IADD3 R0, R16, -0x56, RZ ;  /* 0xffffffaa10007810 */ /* 0x000fc60007ffe0ff */
[----:B------:R1:W-:Y:S01]  /*c350*/  LDGSTS.E [R7+0x1e200], [R78.64], !P3 ;  /* 0x1e2000004e077fae */ /* 0x0003e2000d921848 */
[----:B------:R-:W-:Y:S02]  /*c360*/  ISETP.GE.U32.AND P3, PT, R108, 0x7fffff6f, PT ;  /* 0x7fffff6f6c00780c */ /* 0x000fe40003f66070 */
        /* <DEDUP_REMOVED lines=17> */
[----:B------:R2:W-:Y:S01]  /*c480*/  LDGSTS.E [R21+0x13400], [R96.64], !P6 ;  /* 0x1340000060157fae */ /* 0x0005e2000f121848 */
[----:B------:R-:W-:-:S03]  /*c490*/  IMAD.WIDE R104, R252, 0x4, R104 ;  /* 0x00000004fc687825 */ /* 0x000fc600078e0268 */
[----:B------:R2:W-:Y:S01]  /*c4a0*/  LDGSTS.E [R21+0x13600], [R98.64], !P6 ;  /* 0x1360000062157fae */ /* 0x0005e2000f121848 */
[----:B------:R-:W-:Y:S01]  /*c4b0*/  IMAD.WIDE R106, R252, 0x4, R106 ;  /* 0x00000004fc6a7825 */ /* 0x000fe200078e026a */
[----:B------:R-:W-:Y:S02]  /*c4c0*/  ISETP.GE.U32.AND P6, PT, R0, 0x7fffff5b, PT ;  /* 0x7fffff5b0000780c */ /* 0x000fe40003fc6070 */
[----:B------:R2:W-:Y:S01]  /*c4d0*/  LDGSTS.E [R21+0x14400], [R100.64], !P3 ;  /* 0x1440000064157fae */ /* 0x0005e2000d921848 */
[----:B------:R-:W-:-:S03]  /*c4e0*/  IADD3 R0, R16, -0x6e, RZ ;  /* 0xffffff9210007810 */ /* 0x000fc60007ffe0ff */
[----:B------:R2:W-:Y:S01]  /*c4f0*/  LDGSTS.E [R21+0x14600], [R102.64], !P3 ;  /* 0x1460000066157fae */ /* 0x0005e2000d921848 */
[----:B------:R-:W-:Y:S01]  /*c500*/  ISETP.GE.U32.AND P3, PT, R108, 0x7fffff57, PT ;  /* 0x7fffff576c00780c */ /* 0x000fe20003f66070 */
[C---:B------:R-:W-:Y:S02]  /*c510*/  IMAD.WIDE R108, R252.reuse, 0x4, R112 ;  /* 0x00000004fc6c7825 */ /* 0x040fe400078e0270 */
[----:B------:R3:W-:Y:S02]  /*c520*/  STL.64 [R1+0x1230], R2 ;  /* 0x0012300201007387 */ /* 0x0007e40000100a00 */
[C---:B------:R-:W-:Y:S02]  /*c530*/  IMAD.WIDE R110, R252.reuse, 0x4, R114 ;  /* 0x00000004fc6e7825 */ /* 0x040fe400078e0272 */
[----:B------:R2:W-:Y:S02]  /*c540*/  LDGSTS.E [R21+0x15400], [R104.64], !P5 ;  /* 0x1540000068157fae */ /* 0x0005e4000e921848 */
[----:B------:R-:W-:-:S02]  /*c550*/  IMAD.WIDE R112, R252, 0x4, R116 ;  /* 0x00000004fc707825 */ /* 0x000fc400078e0274 */
[----:B------:R2:W-:Y:S01]  /*c560*/  LDGSTS.E [R21+0x15600], [R106.64], !P5 ;  /* 0x156000006a157fae */ /* 0x0005e2000e921848 */
[----:B------:R-:W-:Y:S01]  /*c570*/  ISETP.GE.U32.AND P5, PT, R0, 0x7fffff53, PT ;  /* 0x7fffff530000780c */ /* 0x000fe20003fa6070 */
[----:B------:R-:W-:Y:S01]  /*c580*/  IMAD.WIDE R114, R252, 0x4, R118 ;  /* 0x00000004fc727825 */ /* 0x000fe200078e0276 */
[C---:B---3--:R-:W-:Y:S01]  /*c590*/  IADD3 R2, R16.reuse, -0x72, RZ ;  /* 0xffffff8e10027810 */ /* 0x048fe20007ffe0ff */
[----:B------:R2:W-:Y:S01]  /*c5a0*/  LDGSTS.E [R21+0x16400], [R108.64], !P2 ;  /* 0x164000006c157fae */ /* 0x0005e2000d121848 */
[----:B------:R-:W-:Y:S01]  /*c5b0*/  IADD3 R0, R16, -0x76, RZ ;  /* 0xffffff8a10007810 */ /* 0x000fe20007ffe0ff */
[----:B------:R-:W-:Y:S02]  /*c5c0*/  IMAD.WIDE R116, R252, 0x4, R120 ;  /* 0x00000004fc747825 */ /* 0x000fe400078e0278 */
        /* <DEDUP_REMOVED lines=9> */
[----:B------:R-:W-:Y:S01]  /*c660*/  IADD3 R0, R16, -0x7e, RZ ;  /* 0xffffff8210007810 */ /* 0x000fe20007ffe0ff */
[----:B------:R2:W-:Y:S02]  /*c670*/  LDGSTS.E [R21+0x18400], [R116.64], !P1 ;  /* 0x1840000074157fae */ /* 0x0005e4000c921848 */
        /* <DEDUP_REMOVED lines=25> */
[----:B------:R2:W-:Y:S02]  /*c810*/  LDGSTS.E [R21+0x1c600], [R134.64], !P2 ;  /* 0x1c60000086157fae */ /* 0x0005e4000d121848 */
[----:B------:R-:W-:Y:S01]  /*c820*/  IMAD.SHL.U32 R6, R6, 0x4, RZ ;  /* 0x0000000406067824 */ /* 0x000fe200078e00ff */
[----:B------:R-:W-:Y:S01]  /*c830*/  ISETP.GE.U32.AND P2, PT, R2, 0x7fffff76, PT ;  /* 0x7fffff760200780c */ /* 0x000fe20003f46070 */
[----:B------:R-:W-:Y:S01]  /*c840*/  IMAD.WIDE R142, R252, 0x4, R146 ;  /* 0x00000004fc8e7825 */ /* 0x000fe200078e0292 */
[----:B------:R2:W-:Y:S01]  /*c850*/  LDGSTS.E [R21+0x1d400], [R136.64], !P0 ;  /* 0x1d40000088157fae */ /* 0x0005e2000c121848 */
[----:B------:R-:W-:-:S02]  /*c860*/  IADD3 R2, R16, -0x53, RZ ;  /* 0xffffffad10027810 */ /* 0x000fc40007ffe0ff */
[----:B------:R-:W-:Y:S01]  /*c870*/  IMAD.WIDE R144, R252, 0x4, R148 ;  /* 0x00000004fc907825 */ /* 0x000fe200078e0294 */
[----:B------:R2:W-:Y:S01]  /*c880*/  LDGSTS.E [R21+0x1d600], [R138.64], !P0 ;  /* 0x1d6000008a157fae */ /* 0x0005e2000c121848 */
[----:B------:R-:W-:Y:S02]  /*c890*/  ISETP.GE.U32.AND P0, PT, R0, 0x7fffff72, PT ;  /* 0x7fffff720000780c */ /* 0x000fe40003f06070 */
[----:B------:R-:W-:Y:S01]  /*c8a0*/  IMAD.WIDE R146, R252, 0x4, R150 ;  /* 0x00000004fc927825 */ /* 0x000fe200078e0296 */
[----:B------:R-:W-:Y:S01]  /*c8b0*/  IADD3 R0, R16, -0x57, RZ ;  /* 0xffffffa910007810 */ /* 0x000fe20007ffe0ff */
[----:B------:R2:W-:Y:S01]  /*c8c0*/  LDGSTS.E [R21+0x1e400], [R140.64], !P1 ;  /* 0x1e4000008c157fae */ /* 0x0005e2000c921848 */
[----:B------:R-:W-:Y:S01]  /*c8d0*/  LOP3.LUT R6, R6, 0x40, RZ, 0x3c, !PT ;  /* 0x0000004006067812 */ /* 0x000fe200078e3cff */
        /* <DEDUP_REMOVED lines=60> */
[C---:B------:R-:W-:Y:S02]  /*cca0*/  IMAD.WIDE R188, R252.reuse, 0x4, R192 ;  /* 0x00000004fcbc7825 */ /* 0x040fe400078e02c0 */
[----:B------:R-:W-:Y:S02]  /*ccb0*/  STL.64 [R1+0x3c0], R10 ;  /* 0x0003c00a01007387 */ /* 0x000fe40000100a00 */
[----:B------:R-:W-:-:S02]  /*ccc0*/  IMAD.WIDE R190, R252, 0x4, R194 ;  /* 0x00000004fcbe7825 */ /* 0x000fc400078e02c2 */
[----:B------:R1:W-:Y:S01]  /*ccd0*/  LDGSTS.E [R6+0x18a00], [R182.64], !P2 ;  /* 0x18a00000b6067fae */ /* 0x0003e2000d121848 */
[----:B------:R-:W-:Y:S01]  /*cce0*/  ISETP.GE.U32.AND P2, PT, R2, 0x7fffff46, PT ;  /* 0x7fffff460200780c */ /* 0x000fe20003f46070 */
[C---:B------:R-:W-:Y:S02]  /*ccf0*/  IMAD.WIDE R192, R252.reuse, 0x4, R196 ;  /* 0x00000004fcc07825 */ /* 0x040fe400078e02c4 */
[----:B------:R-:W-:Y:S04]  /*cd00*/  STL.64 [R1+0x390], R8 ;  /* 0x0003900801007387 */ /* 0x000fe80000100a00 */
[----:B------:R1:W-:Y:S01]  /*cd10*/  LDGSTS.E [R6+0x19800], [R184.64], !P0 ;  /* 0x19800000b8067fae */ /* 0x0003e2000c121848 */
[----:B------:R-:W-:-:S03]  /*cd20*/  IMAD.WIDE R194, R252, 0x4, R198 ;  /* 0x00000004fcc27825 */ /* 0x000fc600078e02c6 */
[----:B------:R-:W-:Y:S01]  /*cd30*/  STL.64 [R1+0x1238], R24 ;  /* 0x0012381801007387 */ /* 0x000fe20000100a00 */
[----:B------:R-:W-:-:S03]  /*cd40*/  IMAD.WIDE R196, R252, 0x4, R200 ;  /* 0x00000004fcc47825 */ /* 0x000fc600078e02c8 */
[----:B------:R1:W-:Y:S01]  /*cd50*/  LDGSTS.E [R6+0x19a00], [R186.64], !P0 ;  /* 0x19a00000ba067fae */ /* 0x0003e2000c121848 */
[----:B------:R-:W-:-:S03]  /*cd60*/  ISETP.GE.U32.AND P0, PT, R0, 0x7fffff42, PT ;  /* 0x7fffff420000780c */ /* 0x000fc60003f06070 */
[----:B------:R3:W-:Y:S01]  /*cd70*/  STL.64 [R1+0x1240], R26 ;  /* 0x0012401a01007387 */ /* 0x0007e20000100a00 */
[----:B------:R-:W-:-:S03]  /*cd80*/  IMAD.WIDE R198, R252, 0x4, R202 ;  /* 0x00000004fcc67825 */ /* 0x000fc600078e02ca */
[----:B------:R4:W-:Y:S01]  /*cd90*/  STL.64 [R1+0x1248], R28 ;  /* 0x0012481c01007387 */ /* 0x0009e20000100a00 */
[----:B------:R-:W-:-:S03]  /*cda0*/  IMAD.WIDE R200, R252, 0x4, R204 ;  /* 0x00000004fcc87825 */ /* 0x000fc600078e02cc */
[----:B------:R-:W-:Y:S01]  /*cdb0*/  STL.64 [R1+0x1250], R30 ;  /* 0x0012501e01007387 */ /* 0x000fe20000100a00 */
[----:B------:R-:W-:-:S03]  /*cdc0*/  IMAD.WIDE R202, R252, 0x4, R206 ;  /* 0x00000004fcca7825 */ /* 0x000fc600078e02ce */
[----:B------:R-:W-:Y:S01]  /*cdd0*/  STL.64 [R1+0x1258], R32 ;  /* 0x0012582001007387 */ /* 0x000fe20000100a00 */
[----:B------:R-:W-:-:S03]  /*cde0*/  IMAD.WIDE R204, R252, 0x4, R208 ;  /* 0x00000004fccc7825 */ /* 0x000fc600078e02d0 */
[----:B------:R1:W-:Y:S01]  /*cdf0*/  LDGSTS.E [R6+0x1a800], [R188.64], !P1 ;  /* 0x1a800000bc067fae */ /* 0x0003e2000c921848 */
[----:B------:R-:W-:-:S03]  /*ce00*/  IMAD.WIDE R206, R252, 0x4, R210 ;  /* 0x00000004fcce7825 */ /* 0x000fc600078e02d2 */
[----:B------:R-:W-:Y:S04]  /*ce10*/  STL.64 [R1+0x1260], R34 ;  /* 0x0012602201007387 */ /* 0x000fe80000100a00 */
[----:B------:R1:W-:Y:S01]  /*ce20*/  LDGSTS.E [R6+0x1aa00], [R190.64], !P1 ;  /* 0x1aa00000be067fae */ /* 0x0003e2000c921848 */
[----:B------:R-:W-:-:S03]  /*ce30*/  IMAD.WIDE R208, R252, 0x4, R212 ;  /* 0x00000004fcd07825 */ /* 0x000fc600078e02d4 */
[----:B------:R-:W-:Y:S04]  /*ce40*/  STL.64 [R1+0x1268], R36 ;  /* 0x0012682401007387 */ /* 0x000fe80000100a00 */
[----:B------:R1:W-:Y:S01]  /*ce50*/  LDGSTS.E [R6+0x1b800], [R192.64], !P6 ;  /* 0x1b800000c0067fae */ /* 0x0003e2000f121848 */
[----:B------:R-:W-:-:S03]  /*ce60*/  IMAD.WIDE R210, R252, 0x4, R214 ;  /* 0x00000004fcd27825 */ /* 0x000fc600078e02d6 */
[----:B------:R-:W-:Y:S04]  /*ce70*/  STL.64 [R1+0x1270], R38 ;  /* 0x0012702601007387 */ /* 0x000fe80000100a00 */
[----:B------:R1:W-:Y:S04]  /*ce80*/  LDGSTS.E [R6+0x1ba00], [R194.64], !P6 ;  /* 0x1ba00000c2067fae */ /* 0x0003e8000f121848 */
[----:B------:R-:W-:Y:S04]  /*ce90*/  STL.64 [R1+0x1278], R40 ;  /* 0x0012782801007387 */ /* 0x000fe80000100a00 */
[----:B------:R1:W-:Y:S04]  /*cea0*/  LDGSTS.E [R6+0x1c800], [R196.64], !P3 ;  /* 0x1c800000c4067fae */ /* 0x0003e8000d921848 */
[----:B------:R-:W-:Y:S04]  /*ceb0*/  STL.64 [R1+0x1290], R42 ;  /* 0x0012902a01007387 */ /* 0x000fe80000100a00 */
[----:B------:R1:W-:Y:S04]  /*cec0*/  LDGSTS.E [R6+0x1ca00], [R198.64], !P3 ;  /* 0x1ca00000c6067fae */ /* 0x0003e8000d921848 */
[----:B------:R-:W-:Y:S04]  /*ced0*/  STL.64 [R1+0x1298], R44 ;  /* 0x0012982c01007387 */ /* 0x000fe80000100a00 */
[----:B------:R1:W-:Y:S04]  /*cee0*/  LDGSTS.E [R6+0x1d800], [R200.64], !P5 ;  /* 0x1d800000c8067fae */ /* 0x0003e8000e921848 */
[----:B------:R-:W-:Y:S04]  /*cef0*/  STL.64 [R1+0x1188], R174 ;  /* 0x001188ae01007387 */ /* 0x000fe80000100a00 */
[----:B------:R1:W-:Y:S01]  /*cf00*/  LDGSTS.E [R6+0x1da00], [R202.64], !P5 ;  /* 0x1da00000ca067fae */ /* 0x0003e2000e921848 */
[----:B------:R-:W-:-:S03]  /*cf10*/  LOP3.LUT R17, R7, 0x60, RZ, 0x3c, !PT ;  /* 0x0000006007117812 */ /* 0x000fc600078e3cff */
[----:B------:R-:W-:Y:S04]  /*cf20*/  STL.64 [R1+0x1180], R190 ;  /* 0x001180be01007387 */ /* 0x000fe80000100a00 */
[----:B------:R1:W-:Y:S04]  /*cf30*/  LDGSTS.E [R6+0x1e800], [R204.64], !P2 ;  /* 0x1e800000cc067fae */ /* 0x0003e8000d121848 */
[----:B------:R-:W-:Y:S04]  /*cf40*/  STL.64 [R1+0x1178], R198 ;  /* 0x001178c601007387 */ /* 0x000fe80000100a00 */
[----:B------:R1:W-:Y:S04]  /*cf50*/  LDGSTS.E [R6+0x1ea00], [R206.64], !P2 ;  /* 0x1ea00000ce067fae */ /* 0x0003e8000d121848 */
[----:B------:R1:W-:Y:S04]  /*cf60*/  LDGSTS.E [R6+0x1f800], [R208.64], !P0 ;  /* 0x1f800000d0067fae */ /* 0x0003e8000c121848 */
[----:B------:R-:W5:Y:S04]  /*cf70*/  LDL.LU.64 R250, [R1+0x3a0] ;  /* 0x0003a00001fa7983 */ /* 0x000f680000300a00 */
[----:B------:R1:W-:Y:S04]  /*cf80*/  LDGSTS.E [R6+0x1fa00], [R210.64], !P0 ;  /* 0x1fa00000d2067fae */ /* 0x0003e8000c121848 */
[----:B--2---:R-:W2:Y:S04]  /*cf90*/  LDL.LU.64 R20, [R1+0x398] ;  /* 0x0003980001147983 */ /* 0x004ea80000300a00 */
[----:B-1----:R-:W4:Y:S01]  /*cfa0*/  LDL.LU.64 R6, [R1+0x3b0] ;  /* 0x0003b00001067983 */ /* 0x002f220000300a00 */
[----:B------:R-:W-:-:S02]  /*cfb0*/  IADD3 R2, R16, -0x44, RZ ;  /* 0xffffffbc10027810 */ /* 0x000fc40007ffe0ff */
[----:B------:R-:W-:Y:S01]  /*cfc0*/  IADD3 R0, R16, -0x48, RZ ;  /* 0xffffffb810007810 */ /* 0x000fe20007ffe0ff */
[----:B------:R-:W-:Y:S01]  /*cfd0*/  IMAD.WIDE R212, R252, 0x4, R216 ;  /* 0x00000004fcd47825 */ /* 0x000fe200078e02d8 */
[----:B------:R-:W-:Y:S01]  /*cfe0*/  ISETP.GE.U32.AND P1, PT, R2, 0x7fffff7d, PT ;  /* 0x7fffff7d0200780c */ /* 0x000fe20003f26070 */
[----:B---3--:R-:W2:Y:S01]  /*cff0*/  LDL.LU.64 R26, [R1+0x3a8] ;  /* 0x0003a800011a7983 */ /* 0x008ea20000300a00 */
[----:B------:R-:W-:Y:S02]  /*d000*/  IADD3 R2, R16, -0x4c, RZ ;  /* 0xffffffb410027810 */ /* 0x000fe40007ffe0ff */
[----:B------:R-:W-:Y:S01]  /*d010*/  ISETP.GE.U32.AND P6, PT, R0, 0x7fffff79, PT ;  /* 0x7fffff790000780c */ /* 0x000fe20003fc6070 */
[----:B------:R-:W-:Y:S01]  /*d020*/  IMAD.WIDE R214, R252, 0x4, R218 ;  /* 0x00000004fcd67825 */ /* 0x000fe200078e02da */
[----:B------:R-:W-:Y:S01]  /*d030*/  IADD3 R0, R16, -0x50, RZ ;  /* 0xffffffb010007810 */ /* 0x000fe20007ffe0ff */
[----:B------:R-:W2:Y:S01]  /*d040*/  LDL.LU.64 R24, [R1+0x3b8] ;  /* 0x0003b80001187983 */ /* 0x000ea20000300a00 */
[----:B------:R-:W-:-:S02]  /*d050*/  ISETP.GE.U32.AND P3, PT, R2, 0x7fffff75, PT ;  /* 0x7fffff750200780c */ /* 0x000fc40003f66070 */
[----:B------:R-:W-:Y:S02]  /*d060*/  IADD3 R2, R16, -0x54, RZ ;  /* 0xffffffac10027810 */ /* 0x000fe40007ffe0ff */
[----:B------:R-:W-:Y:S01]  /*d070*/  ISETP.GE.U32.AND P5, PT, R0, 0x7fffff71, PT ;  /* 0x7fffff710000780c */ /* 0x000fe20003fa6070 */
[----:B------:R-:W-:Y:S01]  /*d080*/  IMAD.WIDE R216, R252, 0x4, R220 ;  /* 0x00000004fcd87825 */ /* 0x000fe200078e02dc */
[----:B------:R-:W-:Y:S01]  /*d090*/  ISETP.GE.U32.AND P2, PT, R2, 0x7fffff6d, PT ;  /* 0x7fffff6d0200780c */ /* 0x000fe20003f46070 */
[----:B------:R1:W-:Y:S01]  /*d0a0*/  LDGSTS.E [R17+0x10c00], [R212.64], !P1 ;  /* 0x10c00000d4117fae */ /* 0x0003e2000c921848 */
[----:B------:R-:W-:Y:S01]  /*d0b0*/  IADD3 R2, R16, -0x5c, RZ ;  /* 0xffffffa410027810 */ /* 0x000fe20007ffe0ff */
[C---:B------:R-:W-:Y:S02]  /*d0c0*/  IMAD.WIDE R218, R252.reuse, 0x4, R222 ;  /* 0x00000004fcda7825 */ /* 0x040fe400078e02de */
[----:B------:R1:W-:Y:S02]  /*d0d0*/  LDGSTS.E [R17+0x10e00], [R214.64], !P1 ;  /* 0x10e00000d6117fae */ /* 0x0003e4000c921848 */
[----:B------:R-:W-:Y:S01]  /*d0e0*/  IMAD.WIDE R220, R252, 0x4, R224 ;  /* 0x00000004fcdc7825 */ /* 0x000fe200078e02e0 */
[----:B------:R-:W-:Y:S01]  /*d0f0*/  ISETP.GE.U32.AND P1, PT, R2, 0x7fffff65, PT ;  /* 0x7fffff650200780c */ /* 0x000fe20003f26070 */
[----:B------:R1:W-:Y:S02]  /*d100*/  LDGSTS.E [R17+0x11c00], [R216.64], !P6 ;  /* 0x11c00000d8117fae */ /* 0x0003e4000f121848 */
[----:B------:R-:W-:Y:S01]  /*d110*/  IMAD.WIDE R222, R252, 0x4, R226 ;  /* 0x00000004fcde7825 */ /* 0x000fe200078e02e2 */
[----:B------:R-:W-:Y:S01]  /*d120*/  IADD3 R2, R16, -0x64, RZ ;  /* 0xffffff9c10027810 */ /* 0x000fe20007ffe0ff */
[----:B------:R1:W-:Y:S02]  /*d130*/  LDGSTS.E [R17+0x11e00], [R218.64], !P6 ;  /* 0x11e00000da117fae */ /* 0x0003e4000f121848 */
[----:B------:R-:W-:-:S02]  /*d140*/  IMAD.WIDE R224, R252, 0x4, R228 ;  /* 0x00000004fce07825 */ /* 0x000fc400078e02e4 */
[----:B------:R1:W-:Y:S02]  /*d150*/  LDGSTS.E [R17+0x12c00], [R220.64], !P3 ;  /* 0x12c00000dc117fae */ /* 0x0003e4000d921848 */
[C---:B------:R-:W-:Y:S02]  /*d160*/  IMAD.WIDE R226, R252.reuse, 0x4, R230 ;  /* 0x00000004fce27825 */ /* 0x040fe400078e02e6 */
[----:B------:R1:W-:Y:S02]  /*d170*/  LDGSTS.E [R17+0x12e00], [R222.64], !P3 ;  /* 0x12e00000de117fae */ /* 0x0003e4000d921848 */
[----:B------:R-:W-:Y:S01]  /*d180*/  IMAD.WIDE R228, R252, 0x4, R232 ;  /* 0x00000004fce47825 */ /* 0x000fe200078e02e8 */
[----:B------:R-:W-:Y:S01]  /*d190*/  ISETP.GE.U32.AND P3, PT, R2, 0x7fffff5d, PT ;  /* 0x7fffff5d0200780c */ /* 0x000fe20003f66070 */
[----:B------:R1:W-:Y:S02]  /*d1a0*/  LDGSTS.E [R17+0x13c00], [R224.64], !P5 ;  /* 0x13c00000e0117fae */ /* 0x0003e4000e921848 */
[----:B------:R-:W-:Y:S01]  /*d1b0*/  IMAD.WIDE R230, R252, 0x4, R234 ;  /* 0x00000004fce67825 */ /* 0x000fe200078e02ea */
[----:B------:R-:W-:Y:S01]  /*d1c0*/  IADD3 R2, R16, -0x6c, RZ ;  /* 0xffffff9410027810 */ /* 0x000fe20007ffe0ff */
[----:B------:R1:W-:Y:S04]  /*d1d0*/  LDGSTS.E [R17+0x13e00], [R226.64], !P5 ;  /* 0x13e00000e2117fae */ /* 0x0003e8000e921848 */
[----:B------:R1:W-:Y:S04]  /*d1e0*/  LDGSTS.E [R17+0x14c00], [R228.64], !P2 ;  /* 0x14c00000e4117fae */ /* 0x0003e8000d121848 */
[----:B------:R1:W-:Y:S01]  /*d1f0*/  LDGSTS.E [R17+0x14e00], [R230.64], !P2 ;  /* 0x14e00000e6117fae */ /* 0x0003e2000d121848 */
[----:B------:R-:W-:-:S02]  /*d200*/  ISETP.GE.U32.AND P2, PT, R2, 0x7fffff55, PT ;  /* 0x7fffff550200780c */ /* 0x000fc40003f46070 */
[----:B------:R-:W-:-:S04]  /*d210*/  IADD3 R0, R16, -0x58, RZ ;  /* 0xffffffa810007810 */ /* 0x000fc80007ffe0ff */
[----:B------:R-:W-:Y:S02]  /*d220*/  ISETP.GE.U32.AND P0, PT, R0, 0x7fffff69, PT ;  /* 0x7fffff690000780c */ /* 0x000fe40003f06070 */
[----:B------:R-:W-:Y:S01]  /*d230*/  IADD3 R0, R16, -0x60, RZ ;  /* 0xffffffa010007810 */ /* 0x000fe20007ffe0ff */
[----:B------:R-:W-:-:S03]  /*d240*/  IMAD.WIDE R234, R252, 0x4, R238 ;  /* 0x00000004fcea7825 */ /* 0x000fc600078e02ee */
[----:B------:R-:W-:Y:S01]  /*d250*/  ISETP.GE.U32.AND P6, PT, R0, 0x7fffff61, PT ;  /* 0x7fffff610000780c */ /* 0x000fe20003fc6070 */
[----:B------:R-:W-:-:S04]  /*d260*/  IMAD.WIDE R238, R252, 0x4, R242 ;  /* 0x00000004fcee7825 */ /* 0x000fc800078e02f2 */
[----:B------:R-:W-:-:S04]  /*d270*/  IMAD.WIDE R232, R252, 0x4, R236 ;  /* 0x00000004fce87825 */ /* 0x000fc800078e02ec */
[C---:B------:R-:W-:Y:S01]  /*d280*/  IMAD.WIDE R236, R252.reuse, 0x4, R240 ;  /* 0x00000004fcec7825 */ /* 0x040fe200078e02f0 */
[----:B------:R1:W-:Y:S03]  /*d290*/  LDGSTS.E [R17+0x15c00], [R232.64], !P0 ;  /* 0x15c00000e8117fae */ /* 0x0003e6000c121848 */
[C---:B------:R-:W-:Y:S01]  /*d2a0*/  IMAD.WIDE R240, R252.reuse, 0x4, R244 ;  /* 0x00000004fcf07825 */ /* 0x040fe200078e02f4 */
[----:B------:R1:W-:Y:S04]  /*d2b0*/  LDGSTS.E [R17+0x15e00], [R234.64], !P0 ;  /* 0x15e00000ea117fae */ /* 0x0003e8000c121848 */
[----:B------:R1:W-:Y:S04]  /*d2c0*/  LDGSTS.E [R17+0x16c00], [R236.64], !P1 ;  /* 0x16c00000ec117fae */ /* 0x0003e8000c921848 */
[----:B------:R1:W-:Y:S04]  /*d2d0*/  LDGSTS.E [R17+0x16e00], [R238.64], !P1 ;  /* 0x16e00000ee117fae */ /* 0x0003e8000c921848 */
[----:B------:R1:W-:Y:S01]  /*d2e0*/  LDGSTS.E [R17+0x17c00], [R240.64], !P6 ;  /* 0x17c00000f0117fae */ /* 0x0003e2000f121848 */
[----:B-----5:R-:W-:-:S04]  /*d2f0*/  IMAD.WIDE R2, R252, 0x4, R250 ;  /* 0x00000004fc027825 */ /* 0x020fc800078e02fa */
[----:B----4-:R-:W-:Y:S01]  /*d300*/  IMAD.WIDE R28, R252, 0x4, R6 ;  /* 0x00000004fc1c7825 */ /* 0x010fe200078e0206 */
[----:B------:R4:W-:Y:S04]  /*d310*/  LDGSTS.E [R17+0x17e00], [R2.64], !P6 ;  /* 0x17e0000002117fae */ /* 0x0009e8000f121848 */
[----:B------:R-:W5:Y:S04]  /*d320*/  S2R R6, SR_TID.X ;  /* 0x0000000000067919 */ /* 0x000f680000002100 */
[----:B------:R4:W-:Y:S04]  /*d330*/  STL.64 [R1+0x3c8], R2 ;  /* 0x0003c80201007387 */ /* 0x0009e80000100a00 */
[----:B------:R-:W3:Y:S04]  /*d340*/  LDL.LU.64 R8, [R1+0x388] ;  /* 0x0003880001087983 */ /* 0x000ee80000300a00 */
[----:B------:R-:W1:Y:S01]  /*d350*/  LDL.LU.64 R248, [R1+0x380] ;  /* 0x0003800001f87983 */ /* 0x000e620000300a00 */
[----:B------:R-:W-:-:S03]  /*d360*/  MOV R7, c[0x0][0x180] ;  /* 0x0000600000077a02 */ /* 0x000fc60000000f00 */
[----:B------:R-:W3:Y:S01]  /*d370*/  LDL.LU.64 R246, [R1+0x378] ;  /* 0x0003780001f67983 */ /* 0x000ee20000300a00 */
[----:B--2---:R-:W-:Y:S01]  /*d380*/  IMAD.WIDE R242, R252, 0x4, R20 ;  /* 0x00000004fcf27825 */ /* 0x004fe200078e0214 */
[----:B------:R-:W-:Y:S02]  /*d390*/  IADD3 R20, R7, -0x40, RZ ;  /* 0xffffffc007147810 */ /* 0x000fe40007ffe0ff */
[----:B------:R-:W2:Y:S04]  /*d3a0*/  LDL.LU.64 R10, [R1+0x368] ;  /* 0x00036800010a7983 */ /* 0x000ea80000300a00 */
[----:B------:R-:W-:Y:S01]  /*d3b0*/  STL.64 [R1+0x3a0], R28 ;  /* 0x0003a01c01007387 */ /* 0x000fe20000100a00 */
[----:B-----5:R-:W-:-:S03]  /*d3c0*/  LOP3.LUT R21, R6, 0x3f, RZ, 0xc0, !PT ;  /* 0x0000003f06157812 */ /* 0x020fc600078ec0ff */
[----:B------:R-:W5:Y:S04]  /*d3d0*/  LDL.LU.64 R4, [R1+0x360] ;  /* 0x0003600001047983 */ /* 0x000f680000300a00 */
[----:B------:R-:W2:Y:S04]  /*d3e0*/  LDL.LU.64 R6, [R1+0x358] ;  /* 0x0003580001067983 */ /* 0x000ea80000300a00 */
[----:B------:R-:W2:Y:S04]  /*d3f0*/  LDL.LU.64 R12, [R1+0x350] ;  /* 0x00035000010c7983 */ /* 0x000ea80000300a00 */
[----:B------:R-:W2:Y:S01]  /*d400*/  LDL.LU.64 R250, [R1+0x348] ;  /* 0x0003480001fa7983 */ /* 0x000ea20000300a00 */
[----:B------:R-:W-:-:S03]  /*d410*/  ISETP.GE.AND P6, PT, R21, R20, PT ;  /* 0x000000141500720c */ /* 0x000fc60003fc6270 */
[----:B------:R-:W2:Y:S04]  /*d420*/  LDL.LU.64 R14, [R1+0x340] ;  /* 0x00034000010e7983 */ /* 0x000ea80000300a00 */
[----:B------:R-:W2:Y:S01]  /*d430*/  LDL.LU.64 R20, [R1+0x338] ;  /* 0x0003380001147983 */ /* 0x000ea20000300a00 */
[----:B------:R-:W-:Y:S01]  /*d440*/  IADD3 R0, R16, -0x68, RZ ;  /* 0xffffff9810007810 */ /* 0x000fe20007ffe0ff */
[----:B----4-:R-:W-:Y:S01]  /*d450*/  IMAD.MOV.U32 R3, RZ, RZ, 0x3f ;  /* 0x0000003fff037424 */ /* 0x010fe200078e00ff */
[----:B------:R-:W-:Y:S01]  /*d460*/  ULDC UR4, c[0x0][0x18c] ;  /* 0x0000630000047ab9 */ /* 0x000fe20000000800 */
[----:B------:R-:W-:Y:S01]  /*d470*/  IMAD.WIDE R244, R252, 0x4, R26 ;  /* 0x00000004fcf47825 */ /* 0x000fe200078e021a */
[----:B------:R-:W-:Y:S01]  /*d480*/  ISETP.GE.U32.AND P5, PT, R0, 0x7fffff59, PT ;  /* 0x7fffff590000780c */ /* 0x000fe20003fa6070 */
[----:B------:R1:W-:Y:S01]  /*d490*/  LDGSTS.E [R17+0x18c00], [R242.64], !P3 ;  /* 0x18c00000f2117fae */ /* 0x0003e2000d921848 */
[----:B------:R-:W-:-:S02]  /*d4a0*/  IADD3 R0, R16, -0x70, RZ ;  /* 0xffffff9010007810 */ /* 0x000fc40007ffe0ff */
[----:B------:R-:W-:Y:S01]  /*d4b0*/  IADD3 R3, R3, c[0x0][0x180], RZ ;  /* 0x0000600003037a10 */ /* 0x000fe20007ffe0ff */
[----:B------:R-:W-:Y:S01]  /*d4c0*/  USHF.L.U32 UR4, UR4, 0x6, URZ ;  /* 0x0000000604047899 */ /* 0x000fe2000800063f */
[----:B------:R-:W-:Y:S01]  /*d4d0*/  ISETP.GE.U32.AND P0, PT, R0, 0x7fffff51, PT ;  /* 0x7fffff510000780c */ /* 0x000fe20003f06070 */
[----:B------:R-:W-:Y:S01]  /*d4e0*/  IMAD.WIDE R24, R252, 0x4, R24 ;  /* 0x00000004fc187825 */ /* 0x000fe200078e0218 */
[----:B------:R-:W-:Y:S01]  /*d4f0*/  IADD3 R0, R16, -0x74, RZ ;  /* 0xffffff8c10007810 */ /* 0x000fe20007ffe0ff */
[----:B------:R1:W-:Y:S01]  /*d500*/  LDGSTS.E [R17+0x18e00], [R28.64], !P3 ;  /* 0x18e000001c117fae */ /* 0x0003e2000d921848 */
[----:B------:R-:W-:Y:S02]  /*d510*/  SEL R2, RZ, 0x4, P6 ;  /* 0x00000004ff027807 */ /* 0x000fe40003000000 */
[----:B------:R-:W-:Y:S01]  /*d520*/  ISETP.GE.U32.AND P1, PT, R0, 0x7fffff4d, PT ;  /* 0x7fffff4d0000780c */ /* 0x000fe20003f26070 */
[----:B------:R1:W-:Y:S01]  /*d530*/  LDGSTS.E [R17+0x19c00], [R244.64], !P5 ;  /* 0x19c00000f4117fae */ /* 0x0003e2000e921848 */
[----:B------:R-:W-:-:S02]  /*d540*/  IADD3 R0, R16, -0x78, RZ ;  /* 0xffffff8810007810 */ /* 0x000fc40007ffe0ff */
[----:B------:R-:W-:Y:S01]  /*d550*/  ISETP.GT.AND P6, PT, R3, 0x7f, PT ;  /* 0x0000007f0300780c */ /* 0x000fe20003fc4270 */
[----:B------:R1:W-:Y:S01]  /*d560*/  LDGSTS.E [R17+0x19e00], [R24.64], !P5 ;  /* 0x19e0000018117fae */ /* 0x0003e2000e921848 */
[----:B------:R-:W-:Y:S01]  /*d570*/  ISETP.GE.U32.AND P3, PT, R0, 0x7fffff49, PT ;  /* 0x7fffff490000780c */ /* 0x000fe20003f66070 */
[----:B------:R-:W-:Y:S01]  /*d580*/  IMAD.U32 R0, RZ, RZ, UR4 ;  /* 0x00000004ff007e24 */ /* 0x000fe2000f8e00ff */
[----:B------:R-:W-:Y:S02]  /*d590*/  IADD3 R3, R16, -0x7c, RZ ;  /* 0xffffff8410037810 */ /* 0x000fe40007ffe0ff */
[----:B------:R-:W-:Y:S02]  /*d5a0*/  SEL R2, R2, RZ, P6 ;  /* 0x000000ff02027207 */ /* 0x000fe40003000000 */
[----:B------:R-:W-:Y:S02]  /*d5b0*/  ISETP.GE.U32.AND P6, PT, R3, 0x7fffff45, PT ;  /* 0x7fffff450300780c */ /* 0x000fe40003fc6070 */
[----:B------:R-:W-:Y:S01]  /*d5c0*/  ISETP.NE.U32.AND P5, PT, R2, RZ, PT ;  /* 0x000000ff0200720c */ /* 0x000fe20003fa5070 */
[----:B------:R-:W-:Y:S01]  /*d5d0*/  STL.64 [R1+0x398], R24 ;  /* 0x0003981801007387 */ /* 0x000fe20000100a00 */
[----:B---3--:R-:W-:-:S04]  /*d5e0*/  IMAD.WIDE R2, R0, 0x4, R8 ;  /* 0x0000000400027825 */ /* 0x008fc800078e0208 */
[C---:B-1----:R-:W-:Y:S01]  /*d5f0*/  IMAD.WIDE R16, R0.reuse, 0x4, R248 ;  /* 0x0000000400107825 */ /* 0x042fe200078e02f8 */
[----:B------:R1:W-:Y:S03]  /*d600*/  STL.64 [R1+0x388], R2 ;  /* 0x0003880201007387 */ /* 0x0003e60000100a00 */
[C---:B------:R-:W-:Y:S01]  /*d610*/  IMAD.WIDE R8, R0.reuse, 0x4, R246 ;  /* 0x0000000400087825 */ /* 0x040fe200078e02f6 */
[----:B------:R-:W-:Y:S04]  /*d620*/  STL.64 [R1+0x380], R16 ;  /* 0x0003801001007387 */ /* 0x000fe80000100a00 */
[----:B------:R-:W3:Y:S01]  /*d630*/  LDL.LU.64 R246, [R1+0x330] ;  /* 0x0003300001f67983 */ /* 0x000ee20000300a00 */
[----:B-1----:R-:W-:-:S03]  /*d640*/  IMAD.WIDE R2, R0, 0x4, R22 ;  /* 0x0000000400027825 */ /* 0x002fc600078e0216 */
[----:B------:R2:W-:Y:S01]  /*d650*/  STL.64 [R1+0x378], R8 ;  /* 0x0003780801007387 */ /* 0x0005e20000100a00 */
[----:B-----5:R-:W-:-:S03]  /*d660*/  IMAD.WIDE R4, R0, 0x4, R4 ;  /* 0x0000000400047825 */ /* 0x020fc600078e0204 */
[----:B------:R-:W4:Y:S04]  /*d670*/  LDL.LU.64 R22, [R1+0x328] ;  /* 0x0003280001167983 */ /* 0x000f280000300a00 */
[----:B------:R1:W-:Y:S01]  /*d680*/  STL.64 [R1+0x448], R2 ;  /* 0x0004480201007387 */ /* 0x0003e20000100a00 */
[----:B--2---:R-:W-:-:S05]  /*d690*/  IMAD.WIDE R8, R0, 0x4, R10 ;  /* 0x0000000400087825 */ /* 0x004fca00078e020a */
[----:B------:R-:W-:Y:S01]  /*d6a0*/  STL.64 [R1+0x368], R8 ;  /* 0x0003680801007387 */ /* 0x000fe20000100a00 */
[----:B-1----:R-:W-:-:S03]  /*d6b0*/  IMAD.WIDE R2, R0, 0x4, R6 ;  /* 0x0000000400027825 */ /* 0x002fc600078e0206 */
[----:B------:R-:W2:Y:S04]  /*d6c0*/  LDL.LU.64 R6, [R1+0x320] ;  /* 0x0003200001067983 */ /* 0x000ea80000300a00 */
[----:B------:R1:W-:Y:S04]  /*d6d0*/  STL.64 [R1+0x360], R4 ;  /* 0x0003600401007387 */ /* 0x0003e80000100a00 */
[----:B------:R5:W-:Y:S01]  /*d6e0*/  STL.64 [R1+0x358], R2 ;  /* 0x0003580201007387 */ /* 0x000be20000100a00 */
[----:B-1----:R-:W-:-:S04]  /*d6f0*/  IMAD.WIDE R4, R0, 0x4, R12 ;  /* 0x0000000400047825 */ /* 0x002fc800078e020c */
[C---:B-----5:R-:W-:Y:S02]  /*d700*/  IMAD.WIDE R2, R0.reuse, 0x4, R250 ;  /* 0x0000000400027825 */ /* 0x060fe400078e02fa */
[----:B------:R-:W5:Y:S04]  /*d710*/  LDL.LU.64 R250, [R1+0x318] ;  /* 0x0003180001fa7983 */ /* 0x000f680000300a00 */
[----:B------:R-:W-:Y:S04]  /*d720*/  STL.64 [R1+0x440], R4 ;  /* 0x0004400401007387 */ /* 0x000fe80000100a00 */
[----:B------:R1:W-:Y:S02]  /*d730*/  STL.64 [R1+0x348], R2 ;  /* 0x0003480201007387 */ /* 0x0003e40000100a00 */
[----:B-1----:R-:W-:-:S02]  /*d740*/  IMAD.WIDE R2, R0, 0x4, R20 ;  /* 0x0000000400027825 */ /* 0x002fc400078e0214 */
[----:B------:R-:W5:Y:S02]  /*d750*/  LDL.LU.64 R20, [R1+0x310] ;  /* 0x0003100001147983 */ /* 0x000f640000300a00 */
[----:B------:R-:W-:-:S05]  /*d760*/  IMAD.WIDE R4, R0, 0x4, R14 ;  /* 0x0000000400047825 */ /* 0x000fca00078e020e */
[----:B------:R-:W-:Y:S04]  /*d770*/  STL.64 [R1+0x340], R4 ;  /* 0x0003400401007387 */ /* 0x000fe80000100a00 */
[----:B------:R-:W5:Y:S04]  /*d780*/  LDL.LU.64 R198, [R1+0x308] ;  /* 0x0003080001c67983 */ /* 0x000f680000300a00 */
[----:B------:R1:W-:Y:S04]  /*d790*/  STL.64 [R1+0x338], R2 ;  /* 0x0003380201007387 */ /* 0x0003e80000100a00 */
[----:B------:R-:W5:Y:S04]  /*d7a0*/  LDL.LU.64 R190, [R1+0x300] ;  /* 0x0003000001be7983 */ /* 0x000f680000300a00 */
        /* <DEDUP_REMOVED lines=12> */
[----:B-1----:R-:W5:Y:S04]  /*d870*/  LDL.LU.64 R2, [R1+0x298] ;  /* 0x0002980001027983 */ /* 0x002f680000300a00 */
[----:B------:R-:W5:Y:S04]  /*d880*/  LDL.LU.64 R16, [R1+0x290] ;  /* 0x0002900001107983 */ /* 0x000f680000300a00 */
[----:B------:R-:W5:Y:S04]  /*d890*/  LDL.LU.64 R8, [R1+0x288] ;  /* 0x0002880001087983 */ /* 0x000f680000300a00 */
[----:B------:R-:W5:Y:S04]  /*d8a0*/  LDL.LU.64 R248, [R1+0x280] ;  /* 0x0002800001f87983 */ /* 0x000f680000300a00 */
[----:B------:R-:W5:Y:S04]  /*d8b0*/  LDL.LU.64 R10, [R1+0x278] ;  /* 0x00027800010a7983 */ /* 0x000f680000300a00 */
[----:B------:R-:W5:Y:S01]  /*d8c0*/  LDL.LU.64 R4, [R1+0x268] ;  /* 0x0002680001047983 */ /* 0x000f620000300a00 */
[----:B---3--:R-:W-:-:S05]  /*d8d0*/  IMAD.WIDE R12, R0, 0x4, R246 ;  /* 0x00000004000c7825 */ /* 0x008fca00078e02f6 */
[----:B------:R1:W-:Y:S01]  /*d8e0*/  STL.64 [R1+0x438], R12 ;  /* 0x0004380c01007387 */ /* 0x0003e20000100a00 */
[----:B----4-:R-:W-:-:S03]  /*d8f0*/  IMAD.WIDE R14, R0, 0x4, R22 ;  /* 0x00000004000e7825 */ /* 0x010fc600078e0216 */
[----:B-1----:R-:W3:Y:S04]  /*d900*/  LDL.LU.64 R12, [R1+0x260] ;  /* 0x00026000010c7983 */ /* 0x002ee80000300a00 */
[----:B------:R1:W-:Y:S04]  /*d910*/  STL.64 [R1+0x328], R14 ;  /* 0x0003280e01007387 */ /* 0x0003e80000100a00 */
[----:B------:R-:W4:Y:S01]  /*d920*/  LDL.LU.64 R22, [R1+0x258] ;  /* 0x0002580001167983 */ /* 0x000f220000300a00 */
[----:B--2---:R-:W-:-:S03]  /*d930*/  IMAD.WIDE R246, R0, 0x4, R6 ;  /* 0x0000000400f67825 */ /* 0x004fc600078e0206 */
[----:B-1----:R-:W2:Y:S04]  /*d940*/  LDL.LU.64 R14, [R1+0x250] ;  /* 0x00025000010e7983 */ /* 0x002ea80000300a00 */
[----:B------:R-:W2:Y:S04]  /*d950*/  LDL.LU.64 R6, [R1+0x248] ;  /* 0x0002480001067983 */ /* 0x000ea80000300a00 */
[----:B------:R1:W-:Y:S01]  /*d960*/  STL.64 [R1+0x320], R246 ;  /* 0x000320f601007387 */ /* 0x0003e20000100a00 */
[----:B-----5:R-:W-:-:S03]  /*d970*/  IMAD.WIDE R250, R0, 0x4, R250 ;  /* 0x0000000400fa7825 */ /* 0x020fc600078e02fa */
[----:B-1----:R-:W5:Y:S04]  /*d980*/  LDL.LU.64 R246, [R1+0x240] ;  /* 0x0002400001f67983 */ /* 0x002f680000300a00 */
[----:B------:R1:W-:Y:S04]  /*d990*/  STL.64 [R1+0x318], R250 ;  /* 0x000318fa01007387 */ /* 0x0003e80000100a00 */
[----:B-1----:R-:W2:Y:S01]  /*d9a0*/  LDL.LU.64 R250, [R1+0x238] ;  /* 0x0002380001fa7983 */ /* 0x002ea20000300a00 */
[----:B------:R-:W-:-:S05]  /*d9b0*/  IMAD.WIDE R20, R0, 0x4, R20 ;  /* 0x0000000400147825 */ /* 0x000fca00078e0214 */
[----:B------:R1:W-:Y:S04]  /*d9c0*/  STL.64 [R1+0x430], R20 ;  /* 0x0004301401007387 */ /* 0x0003e80000100a00 */
[----:B-1----:R-:W2:Y:S01]  /*d9d0*/  LDL.LU.64 R20, [R1+0x12a0] ;  /* 0x0012a00001147983 */ /* 0x002ea20000300a00 */
[----:B------:R-:W-:-:S04]  /*d9e0*/  IMAD.WIDE R198, R0, 0x4, R198 ;  /* 0x0000000400c67825 */ /* 0x000fc800078e02c6 */
[C---:B------:R-:W-:Y:S01]  /*d9f0*/  IMAD.WIDE R190, R0.reuse, 0x4, R190 ;  /* 0x0000000400be7825 */ /* 0x040fe200078e02be */
[----:B------:R1:W-:Y:S04]  /*da00*/  STL.64 [R1+0x308], R198 ;  /* 0x000308c601007387 */ /* 0x0003e80000100a00 */
[----:B------:R1:W-:Y:S02]  /*da10*/  STL.64 [R1+0x300], R190 ;  /* 0x000300be01007387 */ /* 0x0003e40000100a00 */
[----:B-1----:R-:W-:-:S04]  /*da20*/  IMAD.WIDE R198, R0, 0x4, R174 ;  /* 0x0000000400c67825 */ /* 0x002fc800078e02ae */
[C---:B------:R-:W-:Y:S01]  /*da30*/  IMAD.WIDE R190, R0.reuse, 0x4, R44 ;  /* 0x0000000400be7825 */ /* 0x040fe200078e022c */
[----:B------:R-:W-:Y:S03]  /*da40*/  STL.64 [R1+0x2f8], R198 ;  /* 0x0002f8c601007387 */ /* 0x000fe60000100a00 */
        /* <DEDUP_REMOVED lines=27> */
[----:B------:R2:W-:Y:S03]  /*dc00*/  STL.64 [R1+0x288], R2 ;  /* 0x0002880201007387 */ /* 0x0005e60000100a00 */
[C---:B------:R-:W-:Y:S01]  /*dc10*/  IMAD.WIDE R8, R0.reuse, 0x4, R10 ;  /* 0x0000000400087825 */ /* 0x040fe200078e020a */
[----:B------:R-:W-:Y:S03]  /*dc20*/  STL.64 [R1+0x280], R16 ;  /* 0x0002801001007387 */ /* 0x000fe60000100a00 */
[----:B--2---:R-:W-:-:S02]  /*dc30*/  IMAD.WIDE R2, R0, 0x4, R20 ;  /* 0x0000000400027825 */ /* 0x004fc400078e0214 */
[----:B------:R-:W2:Y:S04]  /*dc40*/  LDL.LU.64 R20, [R1+0x228] ;  /* 0x0002280001147983 */ /* 0x000ea80000300a00 */
[----:B------:R1:W-:Y:S04]  /*dc50*/  STL.64 [R1+0x278], R8 ;  /* 0x0002780801007387 */ /* 0x0003e80000100a00 */
[----:B------:R4:W-:Y:S01]  /*dc60*/  STL.64 [R1+0x350], R2 ;  /* 0x0003500201007387 */ /* 0x0009e20000100a00 */
[----:B-1----:R-:W-:-:S04]  /*dc70*/  IMAD.WIDE R8, R0, 0x4, R4 ;  /* 0x0000000400087825 */ /* 0x002fc800078e0204 */
[C---:B---3--:R-:W-:Y:S01]  /*dc80*/  IMAD.WIDE R4, R0.reuse, 0x4, R12 ;  /* 0x0000000400047825 */ /* 0x048fe200078e020c */
[----:B------:R5:W-:Y:S03]  /*dc90*/  STL.64 [R1+0x268], R8 ;  /* 0x0002680801007387 */ /* 0x000be60000100a00 */
[C---:B----4-:R-:W-:Y:S02]  /*dca0*/  IMAD.WIDE R2, R0.reuse, 0x4, R22 ;  /* 0x0000000400027825 */ /* 0x050fe400078e0216 */
[----:B------:R-:W3:Y:S04]  /*dcb0*/  LDL.LU.64 R22, [R1+0x220] ;  /* 0x0002200001167983 */ /* 0x000ee80000300a00 */
[----:B------:R1:W-:Y:S04]  /*dcc0*/  STL.64 [R1+0x260], R4 ;  /* 0x0002600401007387 */ /* 0x0003e80000100a00 */
[----:B------:R4:W-:Y:S01]  /*dcd0*/  STL.64 [R1+0x258], R2 ;  /* 0x0002580201007387 */ /* 0x0009e20000100a00 */
[----:B-----5:R-:W-:-:S04]  /*dce0*/  IMAD.WIDE R8, R0, 0x4, R246 ;  /* 0x0000000400087825 */ /* 0x020fc800078e02f6 */
[----:B-1----:R-:W-:-:S04]  /*dcf0*/  IMAD.WIDE R4, R0, 0x4, R14 ;  /* 0x0000000400047825 */ /* 0x002fc800078e020e */
[C---:B----4-:R-:W-:Y:S02]  /*dd00*/  IMAD.WIDE R2, R0.reuse, 0x4, R6 ;  /* 0x0000000400027825 */ /* 0x050fe400078e0206 */
[----:B------:R-:W4:Y:S04]  /*dd10*/  LDL.LU.64 R6, [R1+0x218] ;  /* 0x0002180001067983 */ /* 0x000f280000300a00 */
[----:B------:R1:W-:Y:S04]  /*dd20*/  STL.64 [R1+0x330], R4 ;  /* 0x0003300401007387 */ /* 0x0003e80000100a00 */
[----:B------:R5:W-:Y:S04]  /*dd30*/  STL.64 [R1+0x248], R2 ;  /* 0x0002480201007387 */ /* 0x000be80000100a00 */
[----:B------:R-:W-:Y:S01]  /*dd40*/  STL.64 [R1+0x240], R8 ;  /* 0x0002400801007387 */ /* 0x000fe20000100a00 */
[----:B-1----:R-:W-:-:S03]  /*dd50*/  IMAD.WIDE R4, R0, 0x4, R250 ;  /* 0x0000000400047825 */ /* 0x002fc600078e02fa */
[----:B------:R-:W4:Y:S01]  /*dd60*/  LDL.LU.64 R44, [R1+0x210] ;  /* 0x00021000012c7983 */ /* 0x000f220000300a00 */
[----:B-----5:R-:W-:-:S03]  /*dd70*/  IMAD.WIDE R2, R0, 0x4, R18 ;  /* 0x0000000400027825 */ /* 0x020fc600078e0212 */
        /* <DEDUP_REMOVED lines=23> */
[----:B--2---:R-:W-:-:S05]  /*def0*/  IMAD.WIDE R4, R0, 0x4, R20 ;  /* 0x0000000400047825 */ /* 0x004fca00078e0214 */
[----:B------:R1:W-:Y:S04]  /*df00*/  STL.64 [R1+0x228], R4 ;  /* 0x0002280401007387 */ /* 0x0003e80000100a00 */
[----:B------:R-:W2:Y:S04]  /*df10*/  LDL.LU.64 R20, [R1+0x160] ;  /* 0x0001600001147983 */ /* 0x000ea80000300a00 */
[----:B-1----:R-:W2:Y:S04]  /*df20*/  LDL.LU.64 R4, [R1+0x158] ;  /* 0x0001580001047983 */ /* 0x002ea80000300a00 */
[----:B------:R-:W2:Y:S01]  /*df30*/  LDL.LU.64 R12, [R1+0x150] ;  /* 0x00015000010c7983 */ /* 0x000ea20000300a00 */
[----:B---3--:R-:W-:-:S05]  /*df40*/  IMAD.WIDE R14, R0, 0x4, R22 ;  /* 0x00000004000e7825 */ /* 0x008fca00078e0216 */
[----:B------:R1:W-:Y:S04]  /*df50*/  STL.64 [R1+0x220], R14 ;  /* 0x0002200e01007387 */ /* 0x0003e80000100a00 */
[----:B-1----:R-:W3:Y:S04]  /*df60*/  LDL.LU.64 R14, [R1+0x148] ;  /* 0x00014800010e7983 */ /* 0x002ee80000300a00 */
[----:B------:R-:W3:Y:S01]  /*df70*/  LDL.LU.64 R22, [R1+0x140] ;  /* 0x0001400001167983 */ /* 0x000ee20000300a00 */
[----:B----4-:R-:W-:-:S05]  /*df80*/  IMAD.WIDE R6, R0, 0x4, R6 ;  /* 0x0000000400067825 */ /* 0x010fca00078e0206 */
[----:B------:R1:W-:Y:S01]  /*df90*/  STL.64 [R1+0x218], R6 ;  /* 0x0002180601007387 */ /* 0x0003e20000100a00 */
[----:B------:R-:W-:-:S03]  /*dfa0*/  IMAD.WIDE R44, R0, 0x4, R44 ;  /* 0x00000004002c7825 */ /* 0x000fc600078e022c */
[----:B-1----:R-:W4:Y:S04]  /*dfb0*/  LDL.LU.64 R6, [R1+0x138] ;  /* 0x0001380001067983 */ /* 0x002f280000300a00 */
[----:B------:R1:W-:Y:S01]  /*dfc0*/  STL.64 [R1+0x2f0], R44 ;  /* 0x0002f02c01007387 */ /* 0x0003e20000100a00 */
[----:B-----5:R-:W-:-:S04]  /*dfd0*/  IMAD.WIDE R42, R0, 0x4, R42 ;  /* 0x00000004002a7825 */ /* 0x020fc800078e022a */
[C---:B------:R-:W-:Y:S01]  /*dfe0*/  IMAD.WIDE R246, R0.reuse, 0x4, R246 ;  /* 0x0000000400f67825 */ /* 0x040fe200078e02f6 */
[----:B-1----:R-:W5:Y:S03]  /*dff0*/  LDL.LU.64 R44, [R1+0x1298] ;  /* 0x00129800012c7983 */ /* 0x002f660000300a00 */
[C---:B------:R-:W-:Y:S01]  /*e000*/  IMAD.WIDE R250, R0.reuse, 0x4, R250 ;  /* 0x0000000400fa7825 */ /* 0x040fe200078e02fa */
[----:B------:R1:W-:Y:S04]  /*e010*/  STL.64 [R1+0x208], R42 ;  /* 0x0002082a01007387 */ /* 0x0003e80000100a00 */
[----:B-1----:R-:W5:Y:S04]  /*e020*/  LDL.LU.64 R42, [R1+0x1290] ;  /* 0x00129000012a7983 */ /* 0x002f680000300a00 */
[----:B------:R1:W-:Y:S04]  /*e030*/  STL.64 [R1+0x200], R246 ;  /* 0x000200f601007387 */ /* 0x0003e80000100a00 */
[----:B-1----:R-:W5:Y:S04]  /*e040*/  LDL.LU.64 R246, [R1+0x1288] ;  /* 0x0012880001f67983 */ /* 0x002f680000300a00 */
[----:B------:R1:W-:Y:S04]  /*e050*/  STL.64 [R1+0x1f8], R250 ;  /* 0x0001f8fa01007387 */ /* 0x0003e80000100a00 */
[----:B-1----:R-:W5:Y:S01]  /*e060*/  LDL.LU.64 R250, [R1+0x1280] ;  /* 0x0012800001fa7983 */ /* 0x002f620000300a00 */
[----:B------:R-:W-:-:S04]  /*e070*/  IMAD.WIDE R198, R0, 0x4, R198 ;  /* 0x0000000400c67825 */ /* 0x000fc800078e02c6 */
        /* <DEDUP_REMOVED lines=27> */
[----:B------:R1:W-:Y:S03]  /*e230*/  STL.64 [R1+0x188], R16 ;  /* 0x0001881001007387 */ /* 0x0003e60000100a00 */
[----:B-1----:R-:W-:-:S02]  /*e240*/  IMAD.WIDE R2, R0, 0x4, R18 ;  /* 0x0000000400027825 */ /* 0x002fc400078e0212 */
[----:B------:R-:W5:Y:S02]  /*e250*/  LDL.LU.64 R18, [R1+0x128] ;  /* 0x0001280001127983 */ /* 0x000f640000300a00 */
[C---:B------:R-:W-:Y:S02]  /*e260*/  IMAD.WIDE R16, R0.reuse, 0x4, R248 ;  /* 0x0000000400107825 */ /* 0x040fe400078e02f8 */
[----:B------:R1:W-:Y:S04]  /*e270*/  STL.64 [R1+0x180], R8 ;  /* 0x0001800801007387 */ /* 0x0003e80000100a00 */
[----:B------:R2:W-:Y:S04]  /*e280*/  STL.64 [R1+0x178], R2 ;  /* 0x0001780201007387 */ /* 0x0005e80000100a00 */
[----:B------:R-:W-:Y:S01]  /*e290*/  STL.64 [R1+0x250], R16 ;  /* 0x0002501001007387 */ /* 0x000fe20000100a00 */
[----:B-1----:R-:W-:-:S04]  /*e2a0*/  IMAD.WIDE R8, R0, 0x4, R10 ;  /* 0x0000000400087825 */ /* 0x002fc800078e020a */
[C---:B--2---:R-:W-:Y:S02]  /*e2b0*/  IMAD.WIDE R2, R0.reuse, 0x4, R20 ;  /* 0x0000000400027825 */ /* 0x044fe400078e0214 */
[----:B------:R-:W2:Y:S04]  /*e2c0*/  LDL.LU.64 R20, [R1+0x120] ;  /* 0x0001200001147983 */ /* 0x000ea80000300a00 */
[----:B------:R-:W-:Y:S01]  /*e2d0*/  STL.64 [R1+0x168], R8 ;  /* 0x0001680801007387 */ /* 0x000fe20000100a00 */
[----:B------:R-:W-:-:S03]  /*e2e0*/  IMAD.WIDE R4, R0, 0x4, R4 ;  /* 0x0000000400047825 */ /* 0x000fc600078e0204 */
[----:B------:R1:W-:Y:S04]  /*e2f0*/  STL.64 [R1+0x160], R2 ;  /* 0x0001600201007387 */ /* 0x0003e80000100a00 */
[----:B------:R-:W2:Y:S04]  /*e300*/  LDL.LU.64 R190, [R1+0x118] ;  /* 0x0001180001be7983 */ /* 0x000ea80000300a00 */
[----:B------:R3:W-:Y:S01]  /*e310*/  STL.64 [R1+0x158], R4 ;  /* 0x0001580401007387 */ /* 0x0007e20000100a00 */
[----:B-1----:R-:W-:-:S05]  /*e320*/  IMAD.WIDE R2, R0, 0x4, R12 ;  /* 0x0000000400027825 */ /* 0x002fca00078e020c */
[----:B------:R4:W-:Y:S01]  /*e330*/  STL.64 [R1+0x230], R2 ;  /* 0x0002300201007387 */ /* 0x0009e20000100a00 */
[----:B---3--:R-:W-:-:S04]  /*e340*/  IMAD.WIDE R8, R0, 0x4, R14 ;  /* 0x0000000400087825 */ /* 0x008fc800078e020e */
[C---:B------:R-:W-:Y:S01]  /*e350*/  IMAD.WIDE R4, R0.reuse, 0x4, R22 ;  /* 0x0000000400047825 */ /* 0x040fe200078e0216 */
[----:B------:R-:W-:Y:S04]  /*e360*/  STL.64 [R1+0x148], R8 ;  /* 0x0001480801007387 */ /* 0x000fe80000100a00 */
[----:B------:R-:W3:Y:S04]  /*e370*/  LDL.LU.64 R40, [R1+0x108] ;  /* 0x0001080001287983 */ /* 0x000ee80000300a00 */
[----:B------:R-:W-:Y:S04]  /*e380*/  STL.64 [R1+0x140], R4 ;  /* 0x0001400401007387 */ /* 0x000fe80000100a00 */
[----:B------:R-:W3:Y:S01]  /*e390*/  LDL.LU.64 R198, [R1+0x100] ;  /* 0x0001000001c67983 */ /* 0x000ee20000300a00 */
[----:B----4-:R-:W-:-:S05]  /*e3a0*/  IMAD.WIDE R2, R0, 0x4, R6 ;  /* 0x0000000400027825 */ /* 0x010fca00078e0206 */
[----:B------:R5:W-:Y:S04]  /*e3b0*/  STL.64 [R1+0x138], R2 ;  /* 0x0001380201007387 */ /* 0x000be80000100a00 */
[----:B------:R-:W4:Y:S04]  /*e3c0*/  LDL.LU.64 R38, [R1+0xf8] ;  /* 0x0000f80001267983 */ /* 0x000f280000300a00 */
[----:B------:R-:W4:Y:S01]  /*e3d0*/  LDL.LU.64 R36, [R1+0xf0] ;  /* 0x0000f00001247983 */ /* 0x000f220000300a00 */
[----:B-----5:R-:W-:-:S05]  /*e3e0*/  IMAD.WIDE R2, R0, 0x4, R250 ;  /* 0x0000000400027825 */ /* 0x020fca00078e02fa */
[----:B------:R1:W-:Y:S04]  /*e3f0*/  STL.64 [R1+0x210], R2 ;  /* 0x0002100201007387 */ /* 0x0003e80000100a00 */
        /* <DEDUP_REMOVED lines=11> */
[----:B------:R-:W5:Y:S04]  /*e4b0*/  LDL.LU.64 R4, [R1+0x90] ;  /* 0x0000900001047983 */ /* 0x000f680000300a00 */
[----:B------:R-:W5:Y:S04]  /*e4c0*/  LDL.LU.64 R12, [R1+0x88] ;  /* 0x00008800010c7983 */ /* 0x000f680000300a00 */
[----:B------:R-:W5:Y:S04]  /*e4d0*/  LDL.LU.64 R14, [R1+0x80] ;  /* 0x00008000010e7983 */ /* 0x000f680000300a00 */
[----:B------:R-:W5:Y:S01]  /*e4e0*/  LDL.LU.64 R22, [R1+0x78] ;  /* 0x0000780001167983 */ /* 0x000f620000300a00 */
[----:B------:R-:W-:-:S03]  /*e4f0*/  IMAD.WIDE R18, R0, 0x4, R18 ;  /* 0x0000000400127825 */ /* 0x000fc600078e0212 */
[----:B------:R-:W5:Y:S04]  /*e500*/  LDL.LU.64 R6, [R1+0x68] ;  /* 0x0000680001067983 */ /* 0x000f680000300a00 */
[----:B------:R-:W5:Y:S01]  /*e510*/  LDL.LU.64 R250, [R1+0x60] ;  /* 0x0000600001fa7983 */ /* 0x000f620000300a00 */
[----:B------:R-:W-:-:S03]  /*e520*/  IMAD.WIDE R246, R0, 0x4, R246 ;  /* 0x0000000400f67825 */ /* 0x000fc600078e02f6 */
[----:B------:R1:W-:Y:S04]  /*e530*/  STL.64 [R1+0x128], R18 ;  /* 0x0001281201007387 */ /* 0x0003e80000100a00 */
[----:B-1----:R-:W5:Y:S04]  /*e540*/  LDL.LU.64 R18, [R1+0x58] ;  /* 0x0000580001127983 */ /* 0x002f680000300a00 */
[----:B------:R-:W5:Y:S01]  /*e550*/  LDL.LU.64 R174, [R1+0x48] ;  /* 0x0000480001ae7983 */ /* 0x000f620000300a00 */
[----:B--2---:R-:W-:-:S05]  /*e560*/  IMAD.WIDE R20, R0, 0x4, R20 ;  /* 0x0000000400147825 */ /* 0x004fca00078e0214 */
[----:B------:R1:W-:Y:S01]  /*e570*/  STL.64 [R1+0x120], R20 ;  /* 0x0001201401007387 */ /* 0x0003e20000100a00 */
[----:B------:R-:W-:-:S03]  /*e580*/  IMAD.WIDE R190, R0, 0x4, R190 ;  /* 0x0000000400be7825 */ /* 0x000fc600078e02be */
[----:B-1----:R-:W2:Y:S04]  /*e590*/  LDL.LU.64 R20, [R1+0x40] ;  /* 0x0000400001147983 */ /* 0x002ea80000300a00 */
[----:B------:R1:W-:Y:S04]  /*e5a0*/  STL.64 [R1+0x118], R190 ;  /* 0x000118be01007387 */ /* 0x0003e80000100a00 */
[----:B-1----:R-:W2:Y:S04]  /*e5b0*/  LDL.LU.64 R190, [R1+0x28] ;  /* 0x0000280001be7983 */ /* 0x002ea80000300a00 */
[----:B------:R1:W-:Y:S01]  /*e5c0*/  STL.64 [R1+0x1f0], R246 ;  /* 0x0001f0f601007387 */ /* 0x0003e20000100a00 */
[----:B---3--:R-:W-:-:S04]  /*e5d0*/  IMAD.WIDE R40, R0, 0x4, R40 ;  /* 0x0000000400287825 */ /* 0x008fc800078e0228 */
[C---:B------:R-:W-:Y:S01]  /*e5e0*/  IMAD.WIDE R198, R0.reuse, 0x4, R198 ;  /* 0x0000000400c67825 */ /* 0x040fe200078e02c6 */
[----:B-1----:R-:W3:Y:S04]  /*e5f0*/  LDL.LU.64 R246, [R1+0x20] ;  /* 0x0000200001f67983 */ /* 0x002ee80000300a00 */
[----:B------:R1:W-:Y:S01]  /*e600*/  STL.64 [R1+0x108], R40 ;  /* 0x0001082801007387 */ /* 0x0003e20000100a00 */
[----:B----4-:R-:W-:-:S03]  /*e610*/  IMAD.WIDE R38, R0, 0x4, R38 ;  /* 0x0000000400267825 */ /* 0x010fc600078e0226 */
[----:B-1----:R-:W4:Y:S01]  /*e620*/  LDL.LU.64 R40, [R1+0x1278] ;  /* 0x0012780001287983 */ /* 0x002f220000300a00 */
[----:B------:R-:W-:-:S03]  /*e630*/  IMAD.WIDE R36, R0, 0x4, R36 ;  /* 0x0000000400247825 */ /* 0x000fc600078e0224 */
[----:B------:R1:W-:Y:S04]  /*e640*/  STL.64 [R1+0x100], R198 ;  /* 0x000100c601007387 */ /* 0x0003e80000100a00 */
[----:B-1----:R-:W2:Y:S04]  /*e650*/  LDL.LU.64 R198, [R1+0x8] ;  /* 0x0000080001c67983 */ /* 0x002ea80000300a00 */
[----:B------:R1:W-:Y:S04]  /*e660*/  STL.64 [R1+0xf8], R38 ;  /* 0x0000f82601007387 */ /* 0x0003e80000100a00 */
[----:B-1----:R-:W2:Y:S04]  /*e670*/  LDL.LU.64 R38, [R1+0x1270] ;  /* 0x0012700001267983 */ /* 0x002ea80000300a00 */
[----:B------:R1:W-:Y:S04]  /*e680*/  STL.64 [R1+0x1d0], R36 ;  /* 0x0001d02401007387 */ /* 0x0003e80000100a00 */
[----:B-1----:R-:W2:Y:S01]  /*e690*/  LDL.LU.64 R36, [R1+0x1268] ;  /* 0x0012680001247983 */ /* 0x002ea20000300a00 */
[----:B-----5:R-:W-:-:S04]  /*e6a0*/  IMAD.WIDE R34, R0, 0x4, R34 ;  /* 0x0000000400227825 */ /* 0x020fc800078e0222 */
[C---:B------:R-:W-:Y:S01]  /*e6b0*/  IMAD.WIDE R32, R0.reuse, 0x4, R32 ;  /* 0x0000000400207825 */ /* 0x040fe200078e0220 */
[----:B------:R1:W-:Y:S03]  /*e6c0*/  STL.64 [R1+0xe8], R34 ;  /* 0x0000e82201007387 */ /* 0x0003e60000100a00 */
[----:B------:R-:W-:-:S04]  /*e6d0*/  IMAD.WIDE R30, R0, 0x4, R30 ;  /* 0x00000004001e7825 */ /* 0x000fc800078e021e */
[C---:B------:R-:W-:Y:S01]  /*e6e0*/  IMAD.WIDE R28, R0.reuse, 0x4, R28 ;  /* 0x00000004001c7825 */ /* 0x040fe200078e021c */
[----:B-1----:R-:W5:Y:S03]  /*e6f0*/  LDL.LU.64 R34, [R1+0x1260] ;  /* 0x0012600001227983 */ /* 0x002f660000300a00 */
[C---:B------:R-:W-:Y:S01]  /*e700*/  IMAD.WIDE R26, R0.reuse, 0x4, R26 ;  /* 0x00000004001a7825 */ /* 0x040fe200078e021a */
[----:B------:R1:W-:Y:S03]  /*e710*/  STL.64 [R1+0xe0], R32 ;  /* 0x0000e02001007387 */ /* 0x0003e60000100a00 */
[----:B------:R-:W-:-:S04]  /*e720*/  IMAD.WIDE R24, R0, 0x4, R24 ;  /* 0x0000000400187825 */ /* 0x000fc800078e0218 */
[C---:B------:R-:W-:Y:S01]  /*e730*/  IMAD.WIDE R2, R0.reuse, 0x4, R2 ;  /* 0x0000000400027825 */ /* 0x040fe200078e0202 */
[----:B-1----:R-:W2:Y:S04]  /*e740*/  LDL.LU.64 R32, [R1+0x1258] ;  /* 0x0012580001207983 */ /* 0x002ea80000300a00 */
[----:B------:R1:W-:Y:S01]  /*e750*/  STL.64 [R1+0xd8], R30 ;  /* 0x0000d81e01007387 */ /* 0x0003e20000100a00 */
[----:B------:R-:W-:-:S04]  /*e760*/  IMAD.WIDE R16, R0, 0x4, R16 ;  /* 0x0000000400107825 */ /* 0x000fc800078e0210 */
[C---:B------:R-:W-:Y:S01]  /*e770*/  IMAD.WIDE R8, R0.reuse, 0x4, R8 ;  /* 0x0000000400087825 */ /* 0x040fe200078e0208 */
[----:B-1----:R-:W2:Y:S04]  /*e780*/  LDL.LU.64 R30, [R1+0x1250] ;  /* 0x00125000011e7983 */ /* 0x002ea80000300a00 */
[----:B------:R1:W-:Y:S01]  /*e790*/  STL.64 [R1+0x1b0], R28 ;  /* 0x0001b01c01007387 */ /* 0x0003e20000100a00 */
[----:B------:R-:W-:-:S03]  /*e7a0*/  IMAD.WIDE R248, R0, 0x4, R248 ;  /* 0x0000000400f87825 */ /* 0x000fc600078e02f8 */
        /* <DEDUP_REMOVED lines=13> */
[----:B------:R1:W-:Y:S04]  /*e880*/  STL.64 [R1+0xa8], R8 ;  /* 0x0000a80801007387 */ /* 0x0003e80000100a00 */
        /* <DEDUP_REMOVED lines=10> */
[----:B-1----:R-:W3:Y:S01]  /*e930*/  LDL.LU.64 R14, [R1+0x11f8] ;  /* 0x0011f800010e7983 */ /* 0x002ee20000300a00 */
[----:B------:R-:W-:-:S04]  /*e940*/  IMAD.WIDE R22, R0, 0x4, R22 ;  /* 0x0000000400167825 */ /* 0x000fc800078e0216 */
[C---:B------:R-:W-:Y:S01]  /*e950*/  IMAD.WIDE R6, R0.reuse, 0x4, R6 ;  /* 0x0000000400067825 */ /* 0x040fe200078e0206 */
[----:B------:R1:W-:Y:S03]  /*e960*/  STL.64 [R1+0x78], R22 ;  /* 0x0000781601007387 */ /* 0x0003e60000100a00 */
[----:B------:R-:W-:-:S04]  /*e970*/  IMAD.WIDE R250, R0, 0x4, R250 ;  /* 0x0000000400fa7825 */ /* 0x000fc800078e02fa */
[C---:B------:R-:W-:Y:S01]  /*e980*/  IMAD.WIDE R18, R0.reuse, 0x4, R18 ;  /* 0x0000000400127825 */ /* 0x040fe200078e0212 */
[----:B-1----:R-:W4:Y:S03]  /*e990*/  LDL.LU.64 R22, [R1+0x11f0] ;  /* 0x0011f00001167983 */ /* 0x002f260000300a00 */
[----:B--2---:R-:W-:-:S04]  /*e9a0*/  IMAD.WIDE R12, R0, 0x4, R12 ;  /* 0x00000004000c7825 */ /* 0x004fc800078e020c */
[----:B---3--:R-:W-:-:S05]  /*e9b0*/  IMAD.WIDE R14, R0, 0x4, R14 ;  /* 0x00000004000e7825 */ /* 0x008fca00078e020e */
[----:B------:R1:W-:Y:S04]  /*e9c0*/  STL.64 [R1+0x150], R14 ;  /* 0x0001500e01007387 */ /* 0x0003e80000100a00 */
[----:B-1----:R-:W2:Y:S04]  /*e9d0*/  LDL.LU.64 R14, [R1+0x11e8] ;  /* 0x0011e800010e7983 */ /* 0x002ea80000300a00 */
[----:B------:R1:W-:Y:S04]  /*e9e0*/  STL.64 [R1+0x68], R6 ;  /* 0x0000680601007387 */ /* 0x0003e80000100a00 */
[----:B-1----:R-:W3:Y:S04]  /*e9f0*/  LDL.LU.64 R6, [R1+0x11e0] ;  /* 0x0011e00001067983 */ /* 0x002ee80000300a00 */
[----:B------:R1:W-:Y:S04]  /*ea00*/  STL.64 [R1+0x60], R250 ;  /* 0x000060fa01007387 */ /* 0x0003e80000100a00 */
[----:B-1----:R-:W2:Y:S04]  /*ea10*/  LDL.LU.64 R250, [R1+0x11d8] ;  /* 0x0011d80001fa7983 */ /* 0x002ea80000300a00 */
[----:B------:R1:W-:Y:S04]  /*ea20*/  STL.64 [R1+0x70], R18 ;  /* 0x0000701201007387 */ /* 0x0003e80000100a00 */
[----:B-1----:R-:W2:Y:S04]  /*ea30*/  LDL.LU.64 R18, [R1+0x11d0] ;  /* 0x0011d00001127983 */ /* 0x002ea80000300a00 */
[----:B------:R1:W-:Y:S04]  /*ea40*/  STL.64 [R1+0x130], R12 ;  /* 0x0001300c01007387 */ /* 0x0003e80000100a00 */
[----:B-1----:R-:W2:Y:S01]  /*ea50*/  LDL.LU.64 R12, [R1+0x11c8] ;  /* 0x0011c800010c7983 */ /* 0x002ea20000300a00 */
[----:B------:R-:W-:-:S04]  /*ea60*/  IMAD.WIDE R20, R0, 0x4, R20 ;  /* 0x0000000400147825 */ /* 0x000fc800078e0214 */
[C---:B------:R-:W-:Y:S01]  /*ea70*/  IMAD.WIDE R4, R0.reuse, 0x4, R4 ;  /* 0x0000000400047825 */ /* 0x040fe200078e0204 */
[----:B------:R1:W-:Y:S03]  /*ea80*/  STL.64 [R1+0x40], R20 ;  /* 0x0000401401007387 */ /* 0x0003e60000100a00 */
[C---:B------:R-:W-:Y:S01]  /*ea90*/  IMAD.WIDE R246, R0.reuse, 0x4, R246 ;  /* 0x0000000400f67825 */ /* 0x040fe200078e02f6 */
[----:B-1----:R-:W3:Y:S03]  /*eaa0*/  LDL.LU.64 R20, [R1+0x11c0] ;  /* 0x0011c00001147983 */ /* 0x002ee60000300a00 */
[----:B--2---:R-:W-:-:S05]  /*eab0*/  IMAD.WIDE R12, R0, 0x4, R12 ;  /* 0x00000004000c7825 */ /* 0x004fca00078e020c */
        /* <DEDUP_REMOVED lines=8> */
[----:B------:R1:W-:Y:S04]  /*eb40*/  STL.64 [R1+0x50], R18 ;  /* 0x0000501201007387 */ /* 0x0003e80000100a00 */
[----:B-1----:R-:W3:Y:S04]  /*eb50*/  LDL.LU.64 R18, [R1+0x11a0] ;  /* 0x0011a00001127983 */ /* 0x002ee80000300a00 */
[----:B------:R1:W-:Y:S04]  /*eb60*/  STL.64 [R1+0xf0], R10 ;  /* 0x0000f00a01007387 */ /* 0x0003e80000100a00 */
[----:B-1----:R-:W3:Y:S01]  /*eb70*/  LDL.LU.64 R10, [R1+0x1198] ;  /* 0x00119800010a7983 */ /* 0x002ee20000300a00 */
[----:B--2---:R-:W-:-:S05]  /*eb80*/  IMAD.WIDE R246, R0, 0x4, R246 ;  /* 0x0000000400f67825 */ /* 0x004fca00078e02f6 */
[----:B------:R1:W-:Y:S04]  /*eb90*/  STL.64 [R1+0x10], R246 ;  /* 0x000010f601007387 */ /* 0x0003e80000100a00 */
[----:B-1----:R-:W2:Y:S01]  /*eba0*/  LDL.LU.64 R246, [R1+0x1190] ;  /* 0x0011900001f67983 */ /* 0x002ea20000300a00 */
[----:B------:R-:W-:-:S05]  /*ebb0*/  IMAD.WIDE R250, R0, 0x4, R250 ;  /* 0x0000000400fa7825 */ /* 0x000fca00078e02fa */
[----:B------:R1:W-:Y:S02]  /*ebc0*/  STL.64 [R1+0x38], R250 ;  /* 0x000038fa01007387 */ /* 0x0003e40000100a00 */
[----:B-1----:R-:W-:-:S05]  /*ebd0*/  IMAD.WIDE R250, R0, 0x4, R248 ;  /* 0x0000000400fa7825 */ /* 0x002fca00078e02f8 */
[----:B------:R1:W-:Y:S02]  /*ebe0*/  STL.64 [R1+0xd0], R250 ;  /* 0x0000d0fa01007387 */ /* 0x0003e40000100a00 */
[C---:B-1----:R-:W-:Y:S02]  /*ebf0*/  IMAD.WIDE R250, R0.reuse, 0x4, R4 ;  /* 0x0000000400fa7825 */ /* 0x042fe400078e0204 */
[----:B------:R-:W4:Y:S04]  /*ec00*/  LDL.LU.64 R4, [R1+0x390] ;  /* 0x0003900001047983 */ /* 0x000f280000300a00 */
[----:B------:R-:W-:Y:S01]  /*ec10*/  STL.64 [R1], R250 ;  /* 0x000000fa01007387 */ /* 0x000fe20000100a00 */
[----:B--2---:R-:W-:-:S04]  /*ec20*/  IMAD.WIDE R248, R0, 0x4, R246 ;  /* 0x0000000400f87825 */ /* 0x004fc800078e02f6 */
[C---:B---3--:R-:W-:Y:S02]  /*ec30*/  IMAD.WIDE R246, R0.reuse, 0x4, R6 ;  /* 0x0000000400f67825 */ /* 0x048fe400078e0206 */
[----:B------:R-:W2:Y:S02]  /*ec40*/  LDL.LU.64 R6, [R1+0x3c0] ;  /* 0x0003c00001067983 */ /* 0x000ea40000300a00 */
[C---:B------:R-:W-:Y:S02]  /*ec50*/  IMAD.WIDE R8, R0.reuse, 0x4, R8 ;  /* 0x0000000400087825 */ /* 0x040fe400078e0208 */
[----:B------:R1:W-:Y:S04]  /*ec60*/  STL.64 [R1+0x30], R246 ;  /* 0x000030f601007387 */ /* 0x0003e80000100a00 */
[----:B------:R3:W-:Y:S01]  /*ec70*/  STL.64 [R1+0xb0], R8 ;  /* 0x0000b00801007387 */ /* 0x0007e20000100a00 */
[----:B------:R-:W-:-:S04]  /*ec80*/  IMAD.WIDE R174, R0, 0x4, R174 ;  /* 0x0000000400ae7825 */ /* 0x000fc800078e02ae */
[----:B-1----:R-:W-:-:S04]  /*ec90*/  IMAD.WIDE R246, R0, 0x4, R10 ;  /* 0x0000000400f67825 */ /* 0x002fc800078e020a */
[----:B------:R-:W-:-:S04]  /*eca0*/  IMAD.WIDE R10, R0, 0x4, R14 ;  /* 0x00000004000a7825 */ /* 0x000fc800078e020e */
[C---:B---3--:R-:W-:Y:S01]  /*ecb0*/  IMAD.WIDE R8, R0.reuse, 0x4, R16 ;  /* 0x0000000400087825 */ /* 0x048fe200078e0210 */
[----:B------:R-:W-:Y:S03]  /*ecc0*/  STL.64 [R1+0x18], R10 ;  /* 0x0000180a01007387 */ /* 0x000fe60000100a00 */
[C---:B------:R-:W-:Y:S01]  /*ecd0*/  IMAD.WIDE R190, R0.reuse, 0x4, R190 ;  /* 0x0000000400be7825 */ /* 0x040fe200078e02be */
[----:B------:R-:W-:Y:S03]  /*ece0*/  STL.64 [R1+0x90], R8 ;  /* 0x0000900801007387 */ /* 0x000fe60000100a00 */
[----:B------:R-:W-:-:S04]  /*ecf0*/  IMAD.WIDE R198, R0, 0x4, R198 ;  /* 0x0000000400c67825 */ /* 0x000fc800078e02c6 */
[----:B------:R-:W-:-:S04]  /*ed00*/  IMAD.WIDE R250, R0, 0x4, R12 ;  /* 0x0000000400fa7825 */ /* 0x000fc800078e020c */
[----:B------:R-:W-:-:S04]  /*ed10*/  IMAD.WIDE R18, R0, 0x4, R18 ;  /* 0x0000000400127825 */ /* 0x000fc800078e0212 */
[----:B------:R-:W-:-:S04]  /*ed20*/  IMAD.WIDE R20, R0, 0x4, R20 ;  /* 0x0000000400147825 */ /* 0x000fc800078e0214 */
[----:B----4-:R-:W-:-:S04]  /*ed30*/  IMAD.WIDE R22, R0, 0x4, R22 ;  /* 0x0000000400167825 */ /* 0x010fc800078e0216 */
[----:B------:R-:W-:-:S04]  /*ed40*/  IMAD.WIDE R16, R0, 0x4, R2 ;  /* 0x0000000400107825 */ /* 0x000fc800078e0202 */
[----:B--2---:R-:W-:Y:S01]  /*ed50*/  IMAD.MOV.U32 R0, RZ, RZ, R7 ;  /* 0x000000ffff007224 */ /* 0x004fe200078e0007 */
[----:B------:R-:W-:Y:S04]  /*ed60*/  STL [R1+0x1134], R6 ;  /* 0x0011340601007387 */ /* 0x000fe80000100800 */
[----:B------:R-:W-:Y:S04]  /*ed70*/  STL [R1+0x1138], R4 ;  /* 0x0011380401007387 */ /* 0x000fe80000100800 */
[----:B------:R1:W-:Y:S04]  /*ed80*/  STL [R1+0x1130], R0 ;  /* 0x0011300001007387 */ /* 0x0003e80000100800 */
[----:B------:R-:W-:Y:S01]  /*ed90*/  STL [R1+0x112c], R24 ;  /* 0x00112c1801007387 */ /* 0x000fe20000100800 */
[----:B-1----:R-:W-:-:S05]  /*eda0*/  IMAD.MOV.U32 R0, RZ, RZ, R5 ;  /* 0x000000ffff007224 */ /* 0x002fca00078e0005 */
[----:B------:R-:W-:Y:S04]  /*edb0*/  STL [R1+0x1128], R0 ;  /* 0x0011280001007387 */ /* 0x000fe80000100800 */
[----:B------:R-:W-:Y:S04]  /*edc0*/  STL [R1+0x1120], R25 ;  /* 0x0011201901007387 */ /* 0x000fe80000100800 */
[----:B------:R-:W-:Y:S04]  /*edd0*/  STL [R1+0x1124], R28 ;  /* 0x0011241c01007387 */ /* 0x000fe80000100800 */
[----:B------:R-:W-:Y:S04]  /*ede0*/  STL [R1+0x1118], R29 ;  /* 0x0011181d01007387 */ /* 0x000fe80000100800 */
[----:B------:R-:W-:Y:S04]  /*edf0*/  STL [R1+0x111c], R32 ;  /* 0x00111c2001007387 */ /* 0x000fe80000100800 */
[----:B------:R-:W-:Y:S04]  /*ee00*/  STL [R1+0x1110], R33 ;  /* 0x0011102101007387 */ /* 0x000fe80000100800 */
[----:B------:R1:W-:Y:S04]  /*ee10*/  STL [R1+0x1114], R36 ;  /* 0x0011142401007387 */ /* 0x0003e80000100800 */
[----:B------:R2:W-:Y:S04]  /*ee20*/  STL [R1+0x1108], R37 ;  /* 0x0011082501007387 */ /* 0x0005e80000100800 */
[----:B------:R-:W-:Y:S04]  /*ee30*/  STL [R1+0x110c], R40 ;  /* 0x00110c2801007387 */ /* 0x000fe80000100800 */
[----:B------:R-:W-:Y:S04]  /*ee40*/  STL [R1+0x1100], R41 ;  /* 0x0011002901007387 */ /* 0x000fe80000100800 */
[----:B------:R-:W-:Y:S04]  /*ee50*/  STL [R1+0x1104], R44 ;  /* 0x0011042c01007387 */ /* 0x000fe80000100800 */
[----:B------:R-:W-:Y:S04]  /*ee60*/  STL [R1+0x10f8], R45 ;  /* 0x0010f82d01007387 */ /* 0x000fe80000100800 */
[----:B------:R-:W-:Y:S04]  /*ee70*/  STL [R1+0x10fc], R48 ;  /* 0x0010fc3001007387 */ /* 0x000fe80000100800 */
[----:B------:R3:W-:Y:S04]  /*ee80*/  STL [R1+0x10f0], R49 ;  /* 0x0010f03101007387 */ /* 0x0007e80000100800 */
[----:B------:R-:W-:Y:S04]  /*ee90*/  STL [R1+0x10f4], R52 ;  /* 0x0010f43401007387 */ /* 0x000fe80000100800 */
        /* <DEDUP_REMOVED lines=103> */
[----:B-----5:R-:W-:Y:S04]  /*f510*/  STL [R1+0xf54], R34 ;  /* 0x000f542201007387 */ /* 0x020fe80000100800 */
        /* <DEDUP_REMOVED lines=59> */
[----:B------:R-:W-:Y:S01]  /*f8d0*/  STL [R1+0xe64], R154 ;  /* 0x000e649a01007387 */ /* 0x000fe20000100800 */
[----:B------:R-:W-:-:S03]  /*f8e0*/  IMAD.MOV.U32 R6, RZ, RZ, R174 ;  /* 0x000000ffff067224 */ /* 0x000fc600078e00ae */
[----:B------:R-:W-:Y:S01]  /*f8f0*/  STL [R1+0xe58], R155 ;  /* 0x000e589b01007387 */ /* 0x000fe20000100800 */
[----:B------:R-:W-:-:S03]  /*f900*/  IMAD.MOV.U32 R7, RZ, RZ, R175 ;  /* 0x000000ffff077224 */ /* 0x000fc600078e00af */
[----:B------:R-:W-:Y:S04]  /*f910*/  STL [R1+0xe5c], R158 ;  /* 0x000e5c9e01007387 */ /* 0x000fe80000100800 */
[----:B------:R-:W-:Y:S04]  /*f920*/  STL [R1+0xe50], R159 ;  /* 0x000e509f01007387 */ /* 0x000fe80000100800 */
[----:B------:R-:W-:Y:S04]  /*f930*/  STL [R1+0xe54], R162 ;  /* 0x000e54a201007387 */ /* 0x000fe80000100800 */
[----:B------:R-:W5:Y:S04]  /*f940*/  LDL.LU.64 R174, [R1+0x1188] ;  /* 0x0011880001ae7983 */ /* 0x000f680000300a00 */
[----:B------:R-:W-:Y:S04]  /*f950*/  STL [R1+0xe48], R163 ;  /* 0x000e48a301007387 */ /* 0x000fe80000100800 */
[----:B------:R-:W-:Y:S04]  /*f960*/  STL [R1+0xe4c], R166 ;  /* 0x000e4ca601007387 */ /* 0x000fe80000100800 */
[----:B------:R-:W-:Y:S04]  /*f970*/  STL [R1+0xe40], R167 ;  /* 0x000e40a701007387 */ /* 0x000fe80000100800 */
[----:B------:R-:W-:Y:S04]  /*f980*/  STL [R1+0xe44], R170 ;  /* 0x000e44aa01007387 */ /* 0x000fe80000100800 */
[----:B------:R-:W-:Y:S01]  /*f990*/  STL [R1+0xe38], R171 ;  /* 0x000e38ab01007387 */ /* 0x000fe20000100800 */
[----:B------:R-:W-:-:S02]  /*f9a0*/  IMAD.MOV.U32 R12, RZ, RZ, R190 ;  /* 0x000000ffff0c7224 */ /* 0x000fc400078e00be */
[----:B------:R-:W-:Y:S02]  /*f9b0*/  IMAD.MOV.U32 R13, RZ, RZ, R191 ;  /* 0x000000ffff0d7224 */ /* 0x000fe400078e00bf */
[----:B------:R-:W-:Y:S02]  /*f9c0*/  IMAD.MOV.U32 R10, RZ, RZ, R198 ;  /* 0x000000ffff0a7224 */ /* 0x000fe400078e00c6 */
[----:B------:R-:W-:Y:S01]  /*f9d0*/  IMAD.MOV.U32 R11, RZ, RZ, R199 ;  /* 0x000000ffff0b7224 */ /* 0x000fe200078e00c7 */
[----:B-----5:R-:W-:Y:S04]  /*f9e0*/  STL [R1+0xe3c], R174 ;  /* 0x000e3cae01007387 */ /* 0x020fe80000100800 */
[----:B------:R-:W-:Y:S04]  /*f9f0*/  STL [R1+0xe30], R175 ;  /* 0x000e30af01007387 */ /* 0x000fe80000100800 */
[----:B------:R-:W-:Y:S04]  /*fa00*/  STL [R1+0xe34], R178 ;  /* 0x000e34b201007387 */ /* 0x000fe80000100800 */
[----:B------:R-:W-:Y:S04]  /*fa10*/  STL [R1+0xe28], R179 ;  /* 0x000e28b301007387 */ /* 0x000fe80000100800 */
[----:B------:R-:W5:Y:S04]  /*fa20*/  LDL.LU.64 R190, [R1+0x1180] ;  /* 0x0011800001be7983 */ /* 0x000f680000300a00 */
[----:B------:R-:W-:Y:S04]  /*fa30*/  STL [R1+0xe2c], R182 ;  /* 0x000e2cb601007387 */ /* 0x000fe80000100800 */
[----:B------:R-:W-:Y:S04]  /*fa40*/  STL [R1+0xe20], R183 ;  /* 0x000e20b701007387 */ /* 0x000fe80000100800 */
[----:B------:R-:W3:Y:S04]  /*fa50*/  LDL.LU.64 R198, [R1+0x1178] ;  /* 0x0011780001c67983 */ /* 0x000ee80000300a00 */
[----:B------:R-:W-:Y:S04]  /*fa60*/  STL [R1+0xe24], R186 ;  /* 0x000e24ba01007387 */ /* 0x000fe80000100800 */
[----:B------:R-:W-:Y:S01]  /*fa70*/  STL [R1+0xe18], R187 ;  /* 0x000e18bb01007387 */ /* 0x000fe20000100800 */
[----:B-1----:R-:W-:-:S02]  /*fa80*/  IMAD.MOV.U32 R36, RZ, RZ, R6 ;  /* 0x000000ffff247224 */ /* 0x002fc400078e0006 */
[----:B--2---:R-:W-:Y:S01]  /*fa90*/  IMAD.MOV.U32 R37, RZ, RZ, R7 ;  /* 0x000000ffff257224 */ /* 0x004fe200078e0007 */
[----:B-----5:R-:W-:Y:S04]  /*faa0*/  STL [R1+0xe1c], R190 ;  /* 0x000e1cbe01007387 */ /* 0x020fe80000100800 */
[----:B------:R-:W-:Y:S04]  /*fab0*/  STL [R1+0xe10], R191 ;  /* 0x000e10bf01007387 */ /* 0x000fe80000100800 */
[----:B------:R-:W-:Y:S04]  /*fac0*/  STL [R1+0xe14], R194 ;  /* 0x000e14c201007387 */ /* 0x000fe80000100800 */
[----:B------:R-:W-:Y:S04]  /*fad0*/  STL [R1+0xe08], R195 ;  /* 0x000e08c301007387 */ /* 0x000fe80000100800 */
[----:B------:R-:W2:Y:S04]  /*fae0*/  LDL.LU.64 R4, [R1+0x3d0] ;  /* 0x0003d00001047983 */ /* 0x000ea80000300a00 */
[----:B---3--:R-:W-:Y:S04]  /*faf0*/  STL [R1+0xe0c], R198 ;  /* 0x000e0cc601007387 */ /* 0x008fe80000100800 */
[----:B------:R-:W-:Y:S04]  /*fb00*/  STL [R1+0xe00], R199 ;  /* 0x000e00c701007387 */ /* 0x000fe80000100800 */
[----:B------:R-:W-:Y:S04]  /*fb10*/  STL [R1+0xe04], R202 ;  /* 0x000e04ca01007387 */ /* 0x000fe80000100800 */
[----:B------:R-:W3:Y:S04]  /*fb20*/  LDL.LU.64 R14, [R1+0x3d8] ;  /* 0x0003d800010e7983 */ /* 0x000ee80000300a00 */
[----:B------:R-:W5:Y:S04]  /*fb30*/  LDL.LU.64 R8, [R1+0x3e0] ;  /* 0x0003e00001087983 */ /* 0x000f680000300a00 */
[----:B------:R-:W-:Y:S04]  /*fb40*/  STL [R1+0xdf8], R203 ;  /* 0x000df8cb01007387 */ /* 0x000fe80000100800 */
[----:B------:R-:W-:Y:S04]  /*fb50*/  STL [R1+0xdfc], R206 ;  /* 0x000dfcce01007387 */ /* 0x000fe80000100800 */
[----:B------:R-:W-:Y:S04]  /*fb60*/  STL [R1+0xdf0], R207 ;  /* 0x000df0cf01007387 */ /* 0x000fe80000100800 */
        /* <DEDUP_REMOVED lines=11> */
[----:B------:R-:W5:Y:S01]  /*fc20*/  LDL.LU.64 R48, [R1+0x3f8] ;  /* 0x0003f80001307983 */ /* 0x000f620000300a00 */
[----:B------:R-:W-:-:S03]  /*fc30*/  IMAD.MOV.U32 R29, RZ, RZ, R11 ;  /* 0x000000ffff1d7224 */ /* 0x000fc600078e000b */
[----:B------:R-:W1:Y:S01]  /*fc40*/  S2R R11, SR_TID.X ;  /* 0x00000000000b7919 */ /* 0x000e620000002100 */
[----:B------:R-:W-:-:S03]  /*fc50*/  IMAD.MOV.U32 R25, RZ, RZ, R13 ;  /* 0x000000ffff197224 */ /* 0x000fc600078e000d */
[----:B------:R-:W-:Y:S01]  /*fc60*/  STL [R1+0xdc8], R227 ;  /* 0x000dc8e301007387 */ /* 0x000fe20000100800 */
[----:B------:R-:W-:-:S03]  /*fc70*/  IMAD.MOV.U32 R28, RZ, RZ, R10 ;  /* 0x000000ffff1c7224 */ /* 0x000fc600078e000a */
[----:B------:R-:W-:Y:S04]  /*fc80*/  STL [R1+0xdcc], R230 ;  /* 0x000dcce601007387 */ /* 0x000fe80000100800 */
[----:B------:R-:W-:Y:S04]  /*fc90*/  STL [R1+0xdc0], R231 ;  /* 0x000dc0e701007387 */ /* 0x000fe80000100800 */
[----:B------:R-:W-:Y:S04]  /*fca0*/  STL [R1+0xdc4], R234 ;  /* 0x000dc4ea01007387 */ /* 0x000fe80000100800 */
[----:B------:R-:W-:Y:S01]  /*fcb0*/  STL [R1+0xdb8], R235 ;  /* 0x000db8eb01007387 */ /* 0x000fe20000100800 */
[----:B-1----:R-:W-:-:S03]  /*fcc0*/  LOP3.LUT R13, R11, 0x7f, RZ, 0xc0, !PT ;  /* 0x0000007f0b0d7812 */ /* 0x002fc600078ec0ff */
[----:B------:R-:W5:Y:S02]  /*fcd0*/  LDL.LU.64 R10, [R1+0x400] ;  /* 0x00040000010a7983 */ /* 0x000f640000300a00 */
[----:B------:R-:W-:Y:S02]  /*fce0*/  IMAD.SHL.U32 R13, R13, 0x4, RZ ;  /* 0x000000040d0d7824 */ /* 0x000fe400078e00ff */
[----:B------:R-:W5:Y:S01]  /*fcf0*/  LDL.LU.64 R44, [R1+0x408] ;  /* 0x00040800012c7983 */ /* 0x000f620000300a00 */
[----:B------:R-:W-:-:S03]  /*fd00*/  IMAD.MOV.U32 R24, RZ, RZ, R12 ;  /* 0x000000ffff187224 */ /* 0x000fc600078e000c */
[----:B------:R-:W-:Y:S01]  /*fd10*/  STL [R1+0xdbc], R238 ;  /* 0x000dbcee01007387 */ /* 0x000fe20000100800 */
[----:B----4-:R-:W-:-:S03]  /*fd20*/  LOP3.LUT R69, R13, 0x60, RZ, 0x3c, !PT ;  /* 0x000000600d457812 */ /* 0x010fc600078e3cff */
[----:B------:R-:W-:Y:S04]  /*fd30*/  STL [R1+0x93c], R239 ;  /* 0x00093cef01007387 */ /* 0x000fe80000100800 */
[----:B------:R-:W4:Y:S04]  /*fd40*/  LDL.LU.64 R12, [R1+0x410] ;  /* 0x00041000010c7983 */ /* 0x000f280000300a00 */
[----:B------:R-:W4:Y:S01]  /*fd50*/  LDL.LU.64 R40, [R1+0x418] ;  /* 0x0004180001287983 */ /* 0x000f220000300a00 */
[----:B--2---:R-:W-:-:S05]  /*fd60*/  IMAD.WIDE R4, R252, 0x4, R4 ;  /* 0x00000004fc047825 */ /* 0x004fca00078e0204 */
[----:B------:R1:W-:Y:S01]  /*fd70*/  LDGSTS.E [R69+0x1ac00], [R4.64], !P2 ;  /* 0x1ac0000004457fae */ /* 0x0003e2000d121848 */
[----:B---3--:R-:W-:-:S03]  /*fd80*/  IMAD.WIDE R2, R252, 0x4, R14 ;  /* 0x00000004fc027825 */ /* 0x008fc600078e020e */
[----:B------:R-:W2:Y:S01]  /*fd90*/  LDL.LU.64 R14, [R1+0x420] ;  /* 0x00042000010e7983 */ /* 0x000ea20000300a00 */
[----:B-----5:R-:W-:-:S03]  /*fda0*/  IMAD.WIDE R8, R252, 0x4, R8 ;  /* 0x00000004fc087825 */ /* 0x020fc600078e0208 */
[----:B------:R-:W-:Y:S04]  /*fdb0*/  STL [R1+0x95c], R4 ;  /* 0x00095c0401007387 */ /* 0x000fe80000100800 */
[----:B------:R1:W-:Y:S04]  /*fdc0*/  STL [R1+0x958], R5 ;  /* 0x0009580501007387 */ /* 0x0003e80000100800 */
[----:B------:R-:W-:Y:S04]  /*fdd0*/  STL [R1+0x96c], R2 ;  /* 0x00096c0201007387 */ /* 0x000fe80000100800 */
[----:B------:R3:W-:Y:S04]  /*fde0*/  STL [R1+0x968], R3 ;  /* 0x0009680301007387 */ /* 0x0007e80000100800 */
[----:B------:R5:W-:Y:S04]  /*fdf0*/  LDGSTS.E [R69+0x1ae00], [R8.64], !P2 ;  /* 0x1ae0000008457fae */ /* 0x000be8000d121848 */
[----:B------:R3:W-:Y:S01]  /*fe00*/  LDGSTS.E [R69+0x1bc00], [R2.64], !P0 ;  /* 0x1bc0000002457fae */ /* 0x0007e2000c121848 */
[----:B-1----:R-:W-:-:S03]  /*fe10*/  IMAD.WIDE R4, R252, 0x4, R32 ;  /* 0x00000004fc047825 */ /* 0x002fc600078e0220 */
[----:B------:R-:W5:Y:S04]  /*fe20*/  LDL.LU.64 R32, [R1+0x428] ;  /* 0x0004280001207983 */ /* 0x000f680000300a00 */
[----:B------:R-:W-:Y:S04]  /*fe30*/  STL [R1+0x97c], R4 ;  /* 0x00097c0401007387 */ /* 0x000fe80000100800 */
[----:B------:R1:W-:Y:S04]  /*fe40*/  STL [R1+0x978], R5 ;  /* 0x0009780501007387 */ /* 0x0003e80000100800 */
[----:B------:R-:W5:Y:S01]  /*fe50*/  LDL.LU.64 R64, [R1+0x388] ;  /* 0x0003880001407983 */ /* 0x000f620000300a00 */
[----:B---3--:R-:W-:-:S05]  /*fe60*/  IMAD.WIDE R2, R252, 0x4, R48 ;  /* 0x00000004fc027825 */ /* 0x008fca00078e0230 */
[----:B------:R-:W-:Y:S04]  /*fe70*/  STL [R1+0x98c], R2 ;  /* 0x00098c0201007387 */ /* 0x000fe80000100800 */
[----:B------:R3:W-:Y:S04]  /*fe80*/  STL [R1+0x988], R3 ;  /* 0x0009880301007387 */ /* 0x0007e80000100800 */
[----:B------:R-:W5:Y:S01]  /*fe90*/  LDL.LU.64 R60, [R1+0x368] ;  /* 0x00036800013c7983 */ /* 0x000f620000300a00 */
[----:B------:R-:W-:Y:S02]  /*fea0*/  IMAD.MOV.U32 R0, RZ, RZ, c[0x0][0x180] ;  /* 0x00006000ff007624 */ /* 0x000fe400078e00ff */
[----:B------:R-:W-:Y:S01]  /*feb0*/  IMAD.WIDE R6, R252, 0x4, R6 ;  /* 0x00000004fc067825 */ /* 0x000fe200078e0206 */
[----:B------:R-:W5:Y:S02]  /*fec0*/  LDL.LU.64 R72, [R1+0x348] ;  /* 0x0003480001487983 */ /* 0x000f640000300a00 */
[----:B------:R-:W-:-:S02]  /*fed0*/  IADD3 R0, R0, -0x80, RZ ;  /* 0xffffff8000007810 */ /* 0x000fc40007ffe0ff */
[----:B------:R1:W-:Y:S02]  /*fee0*/  LDGSTS.E [R69+0x1be00], [R6.64], !P0 ;  /* 0x1be0000006457fae */ /* 0x0003e4000c121848 */
[----:B------:R-:W-:Y:S02]  /*fef0*/  ISETP.GE.U32.AND P0, PT, R0, 0x7fffff41, PT ;  /* 0x7fffff410000780c */ /* 0x000fe40003f06070 */
[----:B------:R-:W3:Y:S04]  /*ff00*/  S2R R0, SR_TID.X ;  /* 0x0000000000007919 */ /* 0x000ee80000002100 */
[----:B------:R1:W-:Y:S01]  /*ff10*/  LDGSTS.E [R69+0x1cc00], [R4.64], !P1 ;  /* 0x1cc0000004457fae */ /* 0x0003e2000c921848 */
[----:B------:R-:W-:-:S05]  /*ff20*/  IMAD.WIDE R10, R252, 0x4, R10 ;  /* 0x00000004fc0a7825 */ /* 0x000fca00078e020a */
[----:B------:R2:W-:Y:S04]  /*ff30*/  LDGSTS.E [R69+0x1ce00], [R10.64], !P1 ;  /* 0x1ce000000a457fae */ /* 0x0005e8000c921848 */
[----:B------:R3:W-:Y:S01]  /*ff40*/  LDGSTS.E [R69+0x1dc00], [R2.64], !P3 ;  /* 0x1dc0000002457fae */ /* 0x0007e2000d921848 */
[----:B-1----:R-:W-:-:S05]  /*ff50*/  IMAD.WIDE R4, R252, 0x4, R44 ;  /* 0x00000004fc047825 */ /* 0x002fca00078e022c */
[----:B------:R-:W-:Y:S01]  /*ff60*/  STL [R1+0x99c], R4 ;  /* 0x00099c0401007387 */ /* 0x000fe20000100800 */
[----:B----4-:R-:W-:-:S03]  /*ff70*/  IMAD.WIDE R12, R252, 0x4, R12 ;  /* 0x00000004fc0c7825 */ /* 0x010fc600078e020c */
[----:B------:R5:W-:Y:S01]  /*ff80*/  STL [R1+0x998], R5 ;  /* 0x0009980501007387 */ /* 0x000be20000100800 */
[----:B---3--:R-:W-:-:S03]  /*ff90*/  IMAD.WIDE R2, R252, 0x4, R40 ;  /* 0x00000004fc027825 */ /* 0x008fc600078e0228 */
[----:B------:R-:W3:Y:S01]  /*ffa0*/  LDL.LU.64 R56, [R1+0x328] ;  /* 0x0003280001387983 */ /* 0x000ee20000300a00 */
[----:B------:R-:W-:Y:S01]  /*ffb0*/  IMAD.MOV.U32 R41, RZ, RZ, R25 ;  /* 0x000000ffff297224 */ /* 0x000fe200078e0019 */
[----:B------:R-:W-:Y:S02]  /*ffc0*/  LOP3.LUT R25, R0, 0x3f, RZ, 0xc0, !PT ;  /* 0x0000003f00197812 */ /* 0x000fe400078ec0ff */
[----:B------:R-:W4:Y:S01]  /*ffd0*/  LDL.LU.64 R52, [R1+0x308] ;  /* 0x0003080001347983 */ /* 0x000f220000300a00 */
[----:B------:R-:W-:-:S03]  /*ffe0*/  SHF.R.S32.HI R0, RZ, 0x6, R0 ;  /* 0x00000006ff007819 */ /* 0x000fc60000011400 */
[----:B------:R-:W-:Y:S01]  /*fff0*/  STL [R1+0x9ac], R2 ;  /* 0x0009ac0201007387 */ /* 0x000fe20000100800 */
[----:B------:R-:W-:-:S03]  /*10000*/  IMAD.MOV.U32 R40, RZ, RZ, R24 ;  /* 0x000000ffff287224 */ /* 0x000fc600078e0018 */
[----:B------:R-:W-:Y:S01]  /*10010*/  STL [R1+0x9a8], R3 ;  /* 0x0009a80301007387 */ /* 0x000fe20000100800 */
[----:B------:R-:W-:Y:S01]  /*10020*/  IMAD.SHL.U32 R25, R25, 0x4, RZ ;  /* 0x0000000419197824 */ /* 0x000fe200078e00ff */
[----:B------:R-:W-:Y:S02]  /*10030*/  MOV R44, R36 ;  /* 0x00000024002c7202 */ /* 0x000fe40000000f00 */
[----:B------:R-:W4:Y:S01]  /*10040*/  LDL.LU.64 R48, [R1+0x2e8] ;  /* 0x0002e80001307983 */ /* 0x000f220000300a00 */
[----:B------:R-:W-:Y:S01]  /*10050*/  IMAD.MOV.U32 R45, RZ, RZ, R37 ;  /* 0x000000ffff2d7224 */ /* 0x000fe200078e0025 */
[----:B------:R-:W-:Y:S02]  /*10060*/  SGXT R24, R0, 0x1 ;  /* 0x000000010018781a */ /* 0x000fe40000000200 */
[----:B------:R1:W-:Y:S04]  /*10070*/  LDGSTS.E [R69+0x1de00], [R12.64], !P3 ;  /* 0x1de000000c457fae */ /* 0x0003e8000d921848 */
[----:B------:R5:W-:Y:S01]  /*10080*/  LDGSTS.E [R69+0x1ec00], [R4.64], !P6 ;  /* 0x1ec0000004457fae */ /* 0x000be2000f121848 */
[----:B------:R-:W-:-:S03]  /*10090*/  LOP3.LUT R0, R25, 0x110, R24, 0x78, !PT ;  /* 0x0000011019007812 */ /* 0x000fc600078e7818 */
[----:B------:R-:W4:Y:S01]  /*100a0*/  LDL.LU.64 R36, [R1+0x2c8] ;  /* 0x0002c80001247983 */ /* 0x000f220000300a00 */
[----:B--2---:R-:W-:-:S05]  /*100b0*/  IMAD.WIDE R14, R252, 0x4, R14 ;  /* 0x00000004fc0e7825 */ /* 0x004fca00078e020e */
[----:B------:R1:W-:Y:S04]  /*100c0*/  LDGSTS.E [R69+0x1ee00], [R14.64], !P6 ;  /* 0x1ee000000e457fae */ /* 0x0003e8000f121848 */
[----:B------:R1:W-:Y:S01]  /*100d0*/  LDGSTS.E [R69+0x1fc00], [R2.64], !P0 ;  /* 0x1fc0000002457fae */ /* 0x0003e2000c121848 */
[----:B-----5:R-:W-:-:S04]  /*100e0*/  IMAD.WIDE R4, R252, 0x4, R32 ;  /* 0x00000004fc047825 */ /* 0x020fc800078e0220 */
[----:B------:R-:W-:Y:S01]  /*100f0*/  IMAD.MOV.U32 R32, RZ, RZ, R28 ;  /* 0x000000ffff207224 */ /* 0x000fe200078e001c */
[----:B------:R1:W-:Y:S01]  /*10100*/  LDGSTS.E [R69+0x1fe00], [R4.64], !P0 ;  /* 0x1fe0000004457fae */ /* 0x0003e2000c121848 */
[----:B------:R-:W-:-:S03]  /*10110*/  IMAD.MOV.U32 R33, RZ, RZ, R29 ;  /* 0x000000ffff217224 */ /* 0x000fc600078e001d */
[----:B------:R-:W0:Y:S04]  /*10120*/  LDGDEPBAR ;  /* 0x00000000000079af */ /* 0x000e280000000000 */
[----:B------:R-:W-:Y:S04]  /*10130*/  STL [R1+0x9bc], R64 ;  /* 0x0009bc4001007387 */ /* 0x000fe80000100800 */
[----:B------:R2:W-:Y:S04]  /*10140*/  STL [R1+0x9b8], R65 ;  /* 0x0009b84101007387 */ /* 0x0005e80000100800 */
[----:B------:R-:W5:Y:S04]  /*10150*/  LDL.LU.64 R28, [R1+0x2a8] ;  /* 0x0002a800011c7983 */ /* 0x000f680000300a00 */
[----:B-1----:R-:W5:Y:S04]  /*10160*/  LDL.LU.64 R68, [R1+0x288] ;  /* 0x0002880001447983 */ /* 0x002f680000300a00 */
[----:B------:R2:W-:Y:S04]  /*10170*/  LDGSTS.E [R0+0x30000], [R64.64], P5 ;  /* 0x3000000040007fae */ /* 0x0005e8000a921848 */
[----:B------:R-:W-:Y:S04]  /*10180*/  STL [R1+0x9dc], R60 ;  /* 0x0009dc3c01007387 */ /* 0x000fe80000100800 */
[----:B------:R1:W-:Y:S04]  /*10190*/  STL [R1+0x9d8], R61 ;  /* 0x0009d83d01007387 */ /* 0x0003e80000100800 */
[----:B--2---:R-:W2:Y:S04]  /*101a0*/  LDL.LU.64 R64, [R1+0x268] ;  /* 0x0002680001407983 */ /* 0x004ea80000300a00 */
[----:B------:R-:W-:Y:S04]  /*101b0*/  STL [R1+0x9fc], R72 ;  /* 0x0009fc4801007387 */ /* 0x000fe80000100800 */
[----:B------:R1:W-:Y:S04]  /*101c0*/  LDGSTS.E [R0+0x30800], [R60.64], P5 ;  /* 0x308000003c007fae */ /* 0x0003e8000a921848 */
[----:B------:R-:W-:Y:S04]  /*101d0*/  STL [R1+0x9f8], R73 ;  /* 0x0009f84901007387 */ /* 0x000fe80000100800 */
[----:B------:R2:W-:Y:S04]  /*101e0*/  LDGSTS.E [R0+0x31000], [R72.64], P5 ;  /* 0x3100000048007fae */ /* 0x0005e8000a921848 */
[----:B-1----:R-:W2:Y:S04]  /*101f0*/  LDL.LU.64 R60, [R1+0x248] ;  /* 0x00024800013c7983 */ /* 0x002ea80000300a00 */
[----:B---3--:R-:W-:Y:S04]  /*10200*/  STL [R1+0xa1c], R56 ;  /* 0x000a1c3801007387 */ /* 0x008fe80000100800 */
[----:B------:R1:W-:Y:S04]  /*10210*/  STL [R1+0xa18], R57 ;  /* 0x000a183901007387 */ /* 0x0003e80000100800 */
[----:B------:R1:W-:Y:S04]  /*10220*/  LDGSTS.E [R0+0x31800], [R56.64], P5 ;  /* 0x3180000038007fae */ /* 0x0003e8000a921848 */
[----:B----4-:R3:W-:Y:S04]  /*10230*/  LDGSTS.E [R0+0x32000], [R52.64], P5 ;  /* 0x3200000034007fae */ /* 0x0107e8000a921848 */
[----:B------:R4:W-:Y:S04]  /*10240*/  LDGSTS.E [R0+0x32800], [R48.64], P5 ;  /* 0x3280000030007fae */ /* 0x0009e8000a921848 */
[----:B-1----:R-:W2:Y:S04]  /*10250*/  LDL.LU.64 R56, [R1+0x228] ;  /* 0x0002280001387983 */ /* 0x002ea80000300a00 */
[----:B------:R-:W-:Y:S04]  /*10260*/  STL [R1+0xa3c], R52 ;  /* 0x000a3c3401007387 */ /* 0x000fe80000100800 */
[----:B------:R3:W-:Y:S04]  /*10270*/  STL [R1+0xa38], R53 ;  /* 0x000a383501007387 */ /* 0x0007e80000100800 */
[----:B------:R-:W-:Y:S04]  /*10280*/  STL [R1+0xa5c], R48 ;  /* 0x000a5c3001007387 */ /* 0x000fe80000100800 */
[----:B------:R1:W-:Y:S04]  /*10290*/  LDGSTS.E [R0+0x33000], [R36.64], P5 ;  /* 0x3300000024007fae */ /* 0x0003e8000a921848 */
[----:B---3--:R-:W3:Y:S04]  /*102a0*/  LDL.LU.64 R52, [R1+0x208] ;  /* 0x0002080001347983 */ /* 0x008ee80000300a00 */
[----:B------:R4:W-:Y:S04]  /*102b0*/  STL [R1+0xa58], R49 ;  /* 0x000a583101007387 */ /* 0x0009e80000100800 */
[----:B------:R-:W-:Y:S04]  /*102c0*/  STL [R1+0xa7c], R36 ;  /* 0x000a7c2401007387 */ /* 0x000fe80000100800 */
[----:B----4-:R-:W3:Y:S04]  /*102d0*/  LDL.LU.64 R48, [R1+0x1e8] ;  /* 0x0001e80001307983 */ /* 0x010ee80000300a00 */
[----:B------:R1:W-:Y:S04]  /*102e0*/  STL [R1+0xa78], R37 ;  /* 0x000a782501007387 */ /* 0x0003e80000100800 */
[----:B-----5:R-:W-:Y:S04]  /*102f0*/  STL [R1+0xa9c], R28 ;  /* 0x000a9c1c01007387 */ /* 0x020fe80000100800 */
[----:B------:R5:W-:Y:S04]  /*10300*/  STL [R1+0xa98], R29 ;  /* 0x000a981d01007387 */ /* 0x000be80000100800 */
[----:B-1----:R-:W4:Y:S04]  /*10310*/  LDL.LU.64 R36, [R1+0x1c8] ;  /* 0x0001c80001247983 */ /* 0x002f280000300a00 */
[----:B------:R-:W-:Y:S04]  /*10320*/  STL [R1+0xabc], R68 ;  /* 0x000abc4401007387 */ /* 0x000fe80000100800 */
[----:B------:R5:W-:Y:S04]  /*10330*/  LDGSTS.E [R0+0x33800], [R28.64], P5 ;  /* 0x338000001c007fae */ /* 0x000be8000a921848 */
[----:B------:R1:W-:Y:S04]  /*10340*/  STL [R1+0xab8], R69 ;  /* 0x000ab84501007387 */ /* 0x0003e80000100800 */
[----:B------:R1:W-:Y:S04]  /*10350*/  LDGSTS.E [R0+0x34000], [R68.64], P5 ;  /* 0x3400000044007fae */ /* 0x0003e8000a921848 */
[----:B-----5:R-:W5:Y:S04]  /*10360*/  LDL.LU.64 R28, [R1+0x1a8] ;  /* 0x0001a800011c7983 */ /* 0x020f680000300a00 */
[----:B--2---:R-:W-:Y:S04]  /*10370*/  STL [R1+0xadc], R64 ;  /* 0x000adc4001007387 */ /* 0x004fe80000100800 */
[----:B------:R2:W-:Y:S04]  /*10380*/  STL [R1+0xad8], R65 ;  /* 0x000ad84101007387 */ /* 0x0005e80000100800 */
[----:B------:R-:W5:Y:S04]  /*10390*/  LDL.LU.64 R76, [R1+0x188] ;  /* 0x00018800014c7983 */ /* 0x000f680000300a00 */
[----:B------:R2:W-:Y:S04]  /*103a0*/  LDGSTS.E [R0+0x34800], [R64.64], P5 ;  /* 0x3480000040007fae */ /* 0x0005e8000a921848 */
[----:B------:R-:W-:Y:S04]  /*103b0*/  STL [R1+0xafc], R60 ;  /* 0x000afc3c01007387 */ /* 0x000fe80000100800 */
[----:B------:R-:W5:Y:S04]  /*103c0*/  LDL.LU.64 R72, [R1+0x168] ;  /* 0x0001680001487983 */ /* 0x000f680000300a00 */
[----:B------:R2:W-:Y:S04]  /*103d0*/  STL [R1+0xaf8], R61 ;  /* 0x000af83d01007387 */ /* 0x0005e80000100800 */
[----:B-1----:R-:W5:Y:S04]  /*103e0*/  LDL.LU.64 R68, [R1+0x148] ;  /* 0x0001480001447983 */ /* 0x002f680000300a00 */
[----:B------:R1:W-:Y:S04]  /*103f0*/  LDGSTS.E [R0+0x35000], [R60.64], P5 ;  /* 0x350000003c007fae */ /* 0x0003e8000a921848 */
[----:B------:R-:W-:Y:S04]  /*10400*/  STL [R1+0xb1c], R56 ;  /* 0x000b1c3801007387 */ /* 0x000fe80000100800 */
[----:B------:R1:W-:Y:S04]  /*10410*/  STL [R1+0xb18], R57 ;  /* 0x000b183901007387 */ /* 0x0003e80000100800 */
[----:B--2---:R-:W2:Y:S04]  /*10420*/  LDL.LU.64 R64, [R1+0x128] ;  /* 0x0001280001407983 */ /* 0x004ea80000300a00 */
[----:B------:R1:W-:Y:S04]  /*10430*/  LDGSTS.E [R0+0x35800], [R56.64], P5 ;  /* 0x3580000038007fae */ /* 0x0003e8000a921848 */
[----:B---3--:R-:W-:Y:S04]  /*10440*/  STL [R1+0xb3c], R52 ;  /* 0x000b3c3401007387 */ /* 0x008fe80000100800 */
[----:B------:R3:W-:Y:S04]  /*10450*/  STL [R1+0xb38], R53 ;  /* 0x000b383501007387 */ /* 0x0007e80000100800 */
[----:B-1----:R-:W2:Y:S04]  /*10460*/  LDL.LU.64 R60, [R1+0x108] ;  /* 0x00010800013c7983 */ /* 0x002ea80000300a00 */
[----:B------:R3:W-:Y:S04]  /*10470*/  LDGSTS.E [R0+0x36000], [R52.64], P5 ;  /* 0x3600000034007fae */ /* 0x0007e8000a921848 */
[----:B------:R-:W-:Y:S04]  /*10480*/  STL [R1+0xb5c], R48 ;  /* 0x000b5c3001007387 */ /* 0x000fe80000100800 */
[----:B------:R-:W2:Y:S04]  /*10490*/  LDL.LU.64 R56, [R1+0xe8] ;  /* 0x0000e80001387983 */ /* 0x000ea80000300a00 */
[----:B------:R1:W-:Y:S04]  /*104a0*/  STL [R1+0xb58], R49 ;  /* 0x000b583101007387 */ /* 0x0003e80000100800 */
[----:B---3--:R-:W2:Y:S04]  /*104b0*/  LDL.LU.64 R52, [R1+0xc8] ;  /* 0x0000c80001347983 */ /* 0x008ea80000300a00 */
[----:B------:R1:W-:Y:S04]  /*104c0*/  LDGSTS.E [R0+0x36800], [R48.64], P5 ;  /* 0x3680000030007fae */ /* 0x0003e8000a921848 */
[----:B----4-:R-:W-:Y:S04]  /*104d0*/  STL [R1+0xb7c], R36 ;  /* 0x000b7c2401007387 */ /* 0x010fe80000100800 */
[----:B------:R4:W-:Y:S04]  /*104e0*/  STL [R1+0xb78], R37 ;  /* 0x000b782501007387 */ /* 0x0009e80000100800 */
[----:B-1----:R-:W3:Y:S04]  /*104f0*/  LDL.LU.64 R48, [R1+0xa8] ;  /* 0x0000a80001307983 */ /* 0x002ee80000300a00 */
[----:B------:R4:W-:Y:S04]  /*10500*/  LDGSTS.E [R0+0x37000], [R36.64], P5 ;  /* 0x3700000024007fae */ /* 0x0009e8000a921848 */
[----:B-----5:R-:W-:Y:S04]  /*10510*/  STL [R1+0xb9c], R28 ;  /* 0x000b9c1c01007387 */ /* 0x020fe80000100800 */
[----:B----4-:R-:W4:Y:S04]  /*10520*/  LDL.LU.64 R36, [R1+0x88] ;  /* 0x0000880001247983 */ /* 0x010f280000300a00 */
[----:B------:R1:W-:Y:S04]  /*10530*/  STL [R1+0xb98], R29 ;  /* 0x000b981d01007387 */ /* 0x0003e80000100800 */
[----:B------:R1:W-:Y:S04]  /*10540*/  LDGSTS.E [R0+0x37800], [R28.64], P5 ;  /* 0x378000001c007fae */ /* 0x0003e8000a921848 */
[----:B------:R-:W-:Y:S04]  /*10550*/  STL [R1+0xbbc], R76 ;  /* 0x000bbc4c01007387 */ /* 0x000fe80000100800 */
[----:B------:R5:W-:Y:S04]  /*10560*/  LDGSTS.E [R0+0x38000], [R76.64], P5 ;  /* 0x380000004c007fae */ /* 0x000be8000a921848 */
[----:B-1----:R-:W5:Y:S04]  /*10570*/  LDL.LU.64 R28, [R1+0x68] ;  /* 0x00006800011c7983 */ /* 0x002f680000300a00 */
[----:B------:R-:W-:Y:S04]  /*10580*/  STL [R1+0xbb8], R77 ;  /* 0x000bb84d01007387 */ /* 0x000fe80000100800 */
[----:B------:R-:W-:Y:S04]  /*10590*/  STL [R1+0xbdc], R72 ;  /* 0x000bdc4801007387 */ /* 0x000fe80000100800 */
[----:B------:R-:W-:Y:S04]  /*105a0*/  STL [R1+0xbd8], R73 ;  /* 0x000bd84901007387 */ /* 0x000fe80000100800 */
[----:B------:R-:W-:Y:S04]  /*105b0*/  STL [R1+0xbfc], R68 ;  /* 0x000bfc4401007387 */ /* 0x000fe80000100800 */
[----:B------:R-:W-:Y:S04]  /*105c0*/  STL [R1+0xbf8], R69 ;  /* 0x000bf84501007387 */ /* 0x000fe80000100800 */
[----:B------:R1:W-:Y:S04]  /*105d0*/  LDGSTS.E [R0+0x38800], [R72.64], P5 ;  /* 0x3880000048007fae */ /* 0x0003e8000a921848 */
[----:B------:R1:W-:Y:S04]  /*105e0*/  LDGSTS.E [R0+0x39000], [R68.64], P5 ;  /* 0x3900000044007fae */ /* 0x0003e8000a921848 */
[----:B--2---:R-:W-:Y:S04]  /*105f0*/  STL [R1+0xc1c], R64 ;  /* 0x000c1c4001007387 */ /* 0x004fe80000100800 */
[----:B------:R-:W-:Y:S04]  /*10600*/  STL [R1+0xc18], R65 ;  /* 0x000c184101007387 */ /* 0x000fe80000100800 */
[----:B------:R2:W-:Y:S04]  /*10610*/  LDGSTS.E [R0+0x39800], [R64.64], P5 ;  /* 0x3980000040007fae */ /* 0x0005e8000a921848 */
[----:B------:R-:W-:Y:S04]  /*10620*/  STL [R1+0xc3c], R60 ;  /* 0x000c3c3c01007387 */ /* 0x000fe80000100800 */
[----:B------:R-:W-:Y:S04]  /*10630*/  STL [R1+0xc38], R61 ;  /* 0x000c383d01007387 */ /* 0x000fe80000100800 */
[----:B------:R1:W-:Y:S04]  /*10640*/  LDGSTS.E [R0+0x3a000], [R60.64], P5 ;  /* 0x3a0000003c007fae */ /* 0x0003e8000a921848 */
[----:B------:R-:W-:Y:S04]  /*10650*/  STL [R1+0xc5c], R56 ;  /* 0x000c5c3801007387 */ /* 0x000fe80000100800 */
[----:B------:R-:W-:Y:S04]  /*10660*/  STL [R1+0xc58], R57 ;  /* 0x000c583901007387 */ /* 0x000fe80000100800 */
[----:B------:R-:W-:Y:S04]  /*10670*/  STL [R1+0xc7c], R52 ;  /* 0x000c7c3401007387 */ /* 0x000fe80000100800 */
[----:B------:R-:W-:Y:S04]  /*10680*/  STL [R1+0xc78], R53 ;  /* 0x000c783501007387 */ /* 0x000fe80000100800 */
[----:B------:R1:W-:Y:S04]  /*10690*/  LDGSTS.E [R0+0x3a800], [R56.64], P5 ;  /* 0x3a80000038007fae */ /* 0x0003e8000a921848 */
[----:B------:R1:W-:Y:S04]  /*106a0*/  LDGSTS.E [R0+0x3b000], [R52.64], P5 ;  /* 0x3b00000034007fae */ /* 0x0003e8000a921848 */
[----:B---3--:R-:W-:Y:S04]  /*106b0*/  STL [R1+0xc9c], R48 ;  /* 0x000c9c3001007387 */ /* 0x008fe80000100800 */
[----:B------:R-:W-:Y:S04]  /*106c0*/  STL [R1+0xc98], R49 ;  /* 0x000c983101007387 */ /* 0x000fe80000100800 */
[----:B------:R3:W-:Y:S04]  /*106d0*/  LDGSTS.E [R0+0x3b800], [R48.64], P5 ;  /* 0x3b80000030007fae */ /* 0x0007e8000a921848 */
[----:B----4-:R-:W-:Y:S04]  /*106e0*/  STL [R1+0xcbc], R36 ;  /* 0x000cbc2401007387 */ /* 0x010fe80000100800 */
[----:B------:R4:W-:Y:S04]  /*106f0*/  STL [R1+0xcb8], R37 ;  /* 0x000cb82501007387 */ /* 0x0009e80000100800 */
[----:B------:R4:W-:Y:S04]  /*10700*/  LDGSTS.E [R0+0x3c000], [R36.64], P5 ;  /* 0x3c00000024007fae */ /* 0x0009e8000a921848 */
[----:B----4-:R-:W4:Y:S04]  /*10710*/  LDL.LU.64 R36, [R1+0x380] ;  /* 0x0003800001247983 */ /* 0x010f280000300a00 */
[----:B-----5:R-:W-:Y:S04]  /*10720*/  STL [R1+0xcdc], R28 ;  /* 0x000cdc1c01007387 */ /* 0x020fe80000100800 */
[----:B------:R5:W-:Y:S04]  /*10730*/  STL [R1+0xcd8], R29 ;  /* 0x000cd81d01007387 */ /* 0x000be80000100800 */
[----:B------:R5:W-:Y:S01]  /*10740*/  LDGSTS.E [R0+0x3c800], [R28.64], P5 ;  /* 0x3c8000001c007fae */ /* 0x000be2000a921848 */
[----:B------:R-:W-:-:S03]  /*10750*/  LOP3.LUT R25, R25, 0x110, R24, 0x78, !PT ;  /* 0x0000011019197812 */ /* 0x000fc600078e7818 */
[----:B------:R1:W-:Y:S04]  /*10760*/  LDGSTS.E [R0+0x3d000], [R44.64], P5 ;  /* 0x3d0000002c007fae */ /* 0x0003e8000a921848 */
[----:B------:R1:W-:Y:S04]  /*10770*/  LDGSTS.E [R0+0x3d800], [R40.64], P5 ;  /* 0x3d80000028007fae */ /* 0x0003e8000a921848 */
[----:B-----5:R-:W5:Y:S04]  /*10780*/  LDL.LU.64 R28, [R1+0x360] ;  /* 0x00036000011c7983 */ /* 0x020f680000300a00 */
[----:B------:R-:W-:Y:S04]  /*10790*/  STL [R1+0xcfc], R44 ;  /* 0x000cfc2c01007387 */ /* 0x000fe80000100800 */
[----:B------:R-:W-:Y:S04]  /*107a0*/  STL [R1+0xcf8], R45 ;  /* 0x000cf82d01007387 */ /* 0x000fe80000100800 */
[----:B-1----:R-:W2:Y:S04]  /*107b0*/  LDL.LU.64 R60, [R1+0x340] ;  /* 0x00034000013c7983 */ /* 0x002ea80000300a00 */
[----:B------:R-:W-:Y:S04]  /*107c0*/  STL [R1+0xd1c], R40 ;  /* 0x000d1c2801007387 */ /* 0x000fe80000100800 */
[----:B------:R-:W-:Y:S04]  /*107d0*/  STL [R1+0xd18], R41 ;  /* 0x000d182901007387 */ /* 0x000fe80000100800 */
[----:B------:R-:W2:Y:S04]  /*107e0*/  LDL.LU.64 R56, [R1+0x320] ;  /* 0x0003200001387983 */ /* 0x000ea80000300a00 */
[----:B------:R-:W-:Y:S04]  /*107f0*/  STL [R1+0xd3c], R32 ;  /* 0x000d3c2001007387 */ /* 0x000fe80000100800 */
[----:B------:R1:W-:Y:S04]  /*10800*/  STL [R1+0xd38], R33 ;  /* 0x000d382101007387 */ /* 0x0003e80000100800 */
[----:B------:R-:W2:Y:S04]  /*10810*/  LDL.LU.64 R52, [R1+0x300] ;  /* 0x0003000001347983 */ /* 0x000ea80000300a00 */
[----:B------:R-:W-:Y:S04]  /*10820*/  STL [R1+0xd5c], R248 ;  /* 0x000d5cf801007387 */ /* 0x000fe80000100800 */
[----:B------:R-:W-:Y:S04]  /*10830*/  STL [R1+0xd58], R249 ;  /* 0x000d58f901007387 */ /* 0x000fe80000100800 */
[----:B---3--:R-:W3:Y:S04]  /*10840*/  LDL.LU.64 R48, [R1+0x2e0] ;  /* 0x0002e00001307983 */ /* 0x008ee80000300a00 */
[----:B------:R-:W-:Y:S04]  /*10850*/  STL [R1+0xd7c], R246 ;  /* 0x000d7cf601007387 */ /* 0x000fe80000100800 */
[----:B------:R1:W-:Y:S04]  /*10860*/  LDGSTS.E [R0+0x3e000], [R32.64], P5 ;  /* 0x3e00000020007fae */ /* 0x0003e8000a921848 */
[----:B------:R-:W-:Y:S01]  /*10870*/  STL [R1+0xd78], R247 ;  /* 0x000d78f701007387 */ /* 0x000fe20000100800 */
[----:B------:R-:W-:-:S03]  /*10880*/  LOP3.LUT R25, R25, 0x20, RZ, 0x3c, !PT ;  /* 0x0000002019197812 */ /* 0x000fc600078e3cff */
[----:B------:R2:W-:Y:S04]  /*10890*/  LDGSTS.E [R0+0x3e800], [R248.64], P5 ;  /* 0x3e800000f8007fae */ /* 0x0005e8000a921848 */
[----:B-1----:R-:W3:Y:S04]  /*108a0*/  LDL.LU.64 R32, [R1+0x2c0] ;  /* 0x0002c00001207983 */ /* 0x002ee80000300a00 */
[----:B------:R-:W-:Y:S04]  /*108b0*/  STL [R1+0xd9c], R18 ;  /* 0x000d9c1201007387 */ /* 0x000fe80000100800 */
[----:B------:R-:W-:Y:S04]  /*108c0*/  STL [R1+0xd98], R19 ;  /* 0x000d981301007387 */ /* 0x000fe80000100800 */
[----:B------:R-:W3:Y:S04]  /*108d0*/  LDL.LU.64 R44, [R1+0x2a0] ;  /* 0x0002a000012c7983 */ /* 0x000ee80000300a00 */
[----:B------:R1:W-:Y:S04]  /*108e0*/  LDGSTS.E [R0+0x3f000], [R246.64], P5 ;  /* 0x3f000000f6007fae */ /* 0x0003e8000a921848 */
[----:B------:R1:W-:Y:S04]  /*108f0*/  LDGSTS.E [R0+0x3f800], [R18.64], P5 ;  /* 0x3f80000012007fae */ /* 0x0003e8000a921848 */
[----:B----4-:R-:W-:Y:S04]  /*10900*/  STL [R1+0x9c4], R36 ;  /* 0x0009c42401007387 */ /* 0x010fe80000100800 */
[----:B------:R-:W4:Y:S04]  /*10910*/  LDL.LU.64 R40, [R1+0x280] ;  /* 0x0002800001287983 */ /* 0x000f280000300a00 */
[----:B------:R1:W-:Y:S04]  /*10920*/  STL [R1+0x9c0], R37 ;  /* 0x0009c02501007387 */ /* 0x0003e80000100800 */
[----:B------:R1:W-:Y:S04]  /*10930*/  LDGSTS.E [R25+0x30200], [R36.64], P5 ;  /* 0x3020000024197fae */ /* 0x0003e8000a921848 */
[----:B-----5:R-:W-:Y:S04]  /*10940*/  STL [R1+0x9e4], R28 ;  /* 0x0009e41c01007387 */ /* 0x020fe80000100800 */
[----:B-1----:R-:W5:Y:S04]  /*10950*/  LDL.LU.64 R36, [R1+0x260] ;  /* 0x0002600001247983 */ /* 0x002f680000300a00 */
[----:B------:R1:W-:Y:S04]  /*10960*/  STL [R1+0x9e0], R29 ;  /* 0x0009e01d01007387 */ /* 0x0003e80000100800 */
[----:B------:R1:W-:Y:S04]  /*10970*/  LDGSTS.E [R25+0x30a00], [R28.64], P5 ;  /* 0x30a000001c197fae */ /* 0x0003e8000a921848 */
[----:B--2---:R-:W-:Y:S04]  /*10980*/  STL [R1+0xa04], R60 ;  /* 0x000a043c01007387 */ /* 0x004fe80000100800 */
[----:B------:R2:W-:Y:S04]  /*10990*/  LDGSTS.E [R25+0x31200], [R60.64], P5 ;  /* 0x312000003c197fae */ /* 0x0005e8000a921848 */
[----:B-1----:R-:W5:Y:S04]  /*109a0*/  LDL.LU.64 R28, [R1+0x240] ;  /* 0x00024000011c7983 */ /* 0x002f680000300a00 */
[----:B------:R2:W-:Y:S04]  /*109b0*/  STL [R1+0xa00], R61 ;  /* 0x000a003d01007387 */ /* 0x0005e80000100800 */
[----:B------:R-:W-:Y:S04]  /*109c0*/  STL [R1+0xa24], R56 ;  /* 0x000a243801007387 */ /* 0x000fe80000100800 */
[----:B------:R1:W-:Y:S04]  /*109d0*/  LDGSTS.E [R25+0x31a00], [R56.64], P5 ;  /* 0x31a0000038197fae */ /* 0x0003e8000a921848 */
[----:B--2---:R-:W2:Y:S04]  /*109e0*/  LDL.LU.64 R60, [R1+0x220] ;  /* 0x00022000013c7983 */ /* 0x004ea80000300a00 */
[----:B------:R1:W-:Y:S04]  /*109f0*/  STL [R1+0xa20], R57 ;  /* 0x000a203901007387 */ /* 0x0003e80000100800 */
[----:B------:R-:W-:Y:S04]  /*10a00*/  STL [R1+0xa44], R52 ;  /* 0x000a443401007387 */ /* 0x000fe80000100800 */
[----:B------:R3:W-:Y:S04]  /*10a10*/  LDGSTS.E [R25+0x32200], [R52.64], P5 ;  /* 0x3220000034197fae */ /* 0x0007e8000a921848 */
[----:B-1----:R-:W2:Y:S04]  /*10a20*/  LDL.LU.64 R56, [R1+0x200] ;  /* 0x0002000001387983 */ /* 0x002ea80000300a00 */
[----:B------:R1:W-:Y:S04]  /*10a30*/  STL [R1+0xa40], R53 ;  /* 0x000a403501007387 */ /* 0x0003e80000100800 */
[----:B---3--:R-:W-:Y:S04]  /*10a40*/  STL [R1+0xa64], R48 ;  /* 0x000a643001007387 */ /* 0x008fe80000100800 */
[----:B------:R3:W-:Y:S04]  /*10a50*/  LDGSTS.E [R25+0x32a00], [R48.64], P5 ;  /* 0x32a0000030197fae */ /* 0x0007e8000a921848 */
[----:B-1----:R-:W2:Y:S04]  /*10a60*/  LDL.LU.64 R52, [R1+0x1e0] ;  /* 0x0001e00001347983 */ /* 0x002ea80000300a00 */
[----:B------:R3:W-:Y:S04]  /*10a70*/  STL [R1+0xa60], R49 ;  /* 0x000a603101007387 */ /* 0x0007e80000100800 */
[----:B------:R-:W-:Y:S04]  /*10a80*/  STL [R1+0xa84], R32 ;  /* 0x000a842001007387 */ /* 0x000fe80000100800 */
[----:B------:R1:W-:Y:S04]  /*10a90*/  LDGSTS.E [R25+0x33200], [R32.64], P5 ;  /* 0x3320000020197fae */ /* 0x0003e8000a921848 */
[----:B---3--:R-:W2:Y:S04]  /*10aa0*/  LDL.LU.64 R48, [R1+0x1c0] ;  /* 0x0001c00001307983 */ /* 0x008ea80000300a00 */
[----:B------:R1:W-:Y:S04]  /*10ab0*/  STL [R1+0xa80], R33 ;  /* 0x000a802101007387 */ /* 0x0003e80000100800 */
[----:B------:R-:W-:Y:S04]  /*10ac0*/  STL [R1+0xaa4], R44 ;  /* 0x000aa42c01007387 */ /* 0x000fe80000100800 */
[----:B------:R4:W-:Y:S04]  /*10ad0*/  STL [R1+0xaa0], R45 ;  /* 0x000aa02d01007387 */ /* 0x0009e80000100800 */
[----:B-1----:R-:W2:Y:S04]  /*10ae0*/  LDL.LU.64 R32, [R1+0x1a0] ;  /* 0x0001a00001207983 */ /* 0x002ea80000300a00 */
[----:B------:R1:W-:Y:S04]  /*10af0*/  LDGSTS.E [R25+0x33a00], [R44.64], P5 ;  /* 0x33a000002c197fae */ /* 0x0003e8000a921848 */
[----:B----4-:R-:W-:Y:S04]  /*10b00*/  STL [R1+0xac4], R40 ;  /* 0x000ac42801007387 */ /* 0x010fe80000100800 */
[----:B------:R4:W-:Y:S04]  /*10b10*/  STL [R1+0xac0], R41 ;  /* 0x000ac02901007387 */ /* 0x0009e80000100800 */
[----:B-1----:R-:W3:Y:S04]  /*10b20*/  LDL.LU.64 R44, [R1+0x180] ;  /* 0x00018000012c7983 */ /* 0x002ee80000300a00 */
[----:B------:R4:W-:Y:S04]  /*10b30*/  LDGSTS.E [R25+0x34200], [R40.64], P5 ;  /* 0x3420000028197fae */ /* 0x0009e8000a921848 */
[----:B-----5:R-:W-:Y:S04]  /*10b40*/  STL [R1+0xae4], R36 ;  /* 0x000ae42401007387 */ /* 0x020fe80000100800 */
[----:B------:R1:W-:Y:S04]  /*10b50*/  STL [R1+0xae0], R37 ;  /* 0x000ae02501007387 */ /* 0x0003e80000100800 */
[----:B----4-:R-:W4:Y:S04]  /*10b60*/  LDL.LU.64 R40, [R1+0x160] ;  /* 0x0001600001287983 */ /* 0x010f280000300a00 */
[----:B------:R1:W-:Y:S04]  /*10b70*/  LDGSTS.E [R25+0x34a00], [R36.64], P5 ;  /* 0x34a0000024197fae */ /* 0x0003e8000a921848 */
[----:B------:R-:W-:Y:S04]  /*10b80*/  STL [R1+0xb04], R28 ;  /* 0x000b041c01007387 */ /* 0x000fe80000100800 */
[----:B------:R5:W-:Y:S04]  /*10b90*/  STL [R1+0xb00], R29 ;  /* 0x000b001d01007387 */ /* 0x000be80000100800 */
[----:B-1----:R-:W4:Y:S04]  /*10ba0*/  LDL.LU.64 R36, [R1+0x140] ;  /* 0x0001400001247983 */ /* 0x002f280000300a00 */
[----:B------:R5:W-:Y:S04]  /*10bb0*/  LDGSTS.E [R25+0x35200], [R28.64], P5 ;  /* 0x352000001c197fae */ /* 0x000be8000a921848 */
[----:B--2---:R-:W-:Y:S04]  /*10bc0*/  STL [R1+0xb24], R60 ;  /* 0x000b243c01007387 */ /* 0x004fe80000100800 */
[----:B------:R1:W-:Y:S04]  /*10bd0*/  STL [R1+0xb20], R61 ;  /* 0x000b203d01007387 */ /* 0x0003e80000100800 */
[----:B-----5:R-:W2:Y:S04]  /*10be0*/  LDL.LU.64 R28, [R1+0x120] ;  /* 0x00012000011c7983 */ /* 0x020ea80000300a00 */
[----:B------:R1:W-:Y:S04]  /*10bf0*/  LDGSTS.E [R25+0x35a00], [R60.64], P5 ;  /* 0x35a000003c197fae */ /* 0x0003e8000a921848 */
[----:B------:R-:W-:Y:S04]  /*10c00*/  STL [R1+0xb44], R56 ;  /* 0x000b443801007387 */ /* 0x000fe80000100800 */
[----:B------:R5:W-:Y:S04]  /*10c10*/  STL [R1+0xb40], R57 ;  /* 0x000b403901007387 */ /* 0x000be80000100800 */
[----:B------:R-:W2:Y:S04]  /*10c20*/  LDL.LU.64 R64, [R1+0x100] ;  /* 0x0001000001407983 */ /* 0x000ea80000300a00 */
[----:B------:R5:W-:Y:S04]  /*10c30*/  LDGSTS.E [R25+0x36200], [R56.64], P5 ;  /* 0x3620000038197fae */ /* 0x000be8000a921848 */
[----:B------:R-:W-:Y:S04]  /*10c40*/  STL [R1+0xb64], R52 ;  /* 0x000b643401007387 */ /* 0x000fe80000100800 */
[----:B------:R5:W-:Y:S04]  /*10c50*/  STL [R1+0xb60], R53 ;  /* 0x000b603501007387 */ /* 0x000be80000100800 */
[----:B-1----:R-:W2:Y:S04]  /*10c60*/  LDL.LU.64 R60, [R1+0xe0] ;  /* 0x0000e000013c7983 */ /* 0x002ea80000300a00 */
[----:B------:R1:W-:Y:S04]  /*10c70*/  LDGSTS.E [R25+0x36a00], [R52.64], P5 ;  /* 0x36a0000034197fae */ /* 0x0003e8000a921848 */
[----:B------:R-:W-:Y:S04]  /*10c80*/  STL [R1+0xb84], R48 ;  /* 0x000b843001007387 */ /* 0x000fe80000100800 */
[----:B-----5:R-:W5:Y:S04]  /*10c90*/  LDL.LU.64 R56, [R1+0xc0] ;  /* 0x0000c00001387983 */ /* 0x020f680000300a00 */
[----:B------:R1:W-:Y:S04]  /*10ca0*/  STL [R1+0xb80], R49 ;  /* 0x000b803101007387 */ /* 0x0003e80000100800 */
[----:B-1----:R-:W5:Y:S04]  /*10cb0*/  LDL.LU.64 R52, [R1+0xa0] ;  /* 0x0000a00001347983 */ /* 0x002f680000300a00 */
[----:B------:R-:W-:Y:S04]  /*10cc0*/  STL [R1+0xba4], R32 ;  /* 0x000ba42001007387 */ /* 0x000fe80000100800 */
[----:B------:R1:W-:Y:S04]  /*10cd0*/  LDGSTS.E [R25+0x37200], [R48.64], P5 ;  /* 0x3720000030197fae */ /* 0x0003e8000a921848 */
[----:B------:R3:W-:Y:S04]  /*10ce0*/  STL [R1+0xba0], R33 ;  /* 0x000ba02101007387 */ /* 0x0007e80000100800 */
[----:B------:R3:W-:Y:S04]  /*10cf0*/  LDGSTS.E [R25+0x37a00], [R32.64], P5 ;  /* 0x37a0000020197fae */ /* 0x0007e8000a921848 */
[----:B-1----:R-:W5:Y:S04]  /*10d00*/  LDL.LU.64 R48, [R1+0x80] ;  /* 0x0000800001307983 */ /* 0x002f680000300a00 */
[----:B---3--:R-:W-:Y:S04]  /*10d10*/  STL [R1+0xbc4], R44 ;  /* 0x000bc42c01007387 */ /* 0x008fe80000100800 */
[----:B------:R-:W3:Y:S04]  /*10d20*/  LDL.LU.64 R32, [R1+0x60] ;  /* 0x0000600001207983 */ /* 0x000ee80000300a00 */
[----:B------:R1:W-:Y:S04]  /*10d30*/  STL [R1+0xbc0], R45 ;  /* 0x000bc02d01007387 */ /* 0x0003e80000100800 */
[----:B------:R1:W-:Y:S04]  /*10d40*/  LDGSTS.E [R25+0x38200], [R44.64], P5 ;  /* 0x382000002c197fae */ /* 0x0003e8000a921848 */
[----:B----4-:R-:W-:Y:S04]  /*10d50*/  STL [R1+0xbe4], R40 ;  /* 0x000be42801007387 */ /* 0x010fe80000100800 */
[----:B-1----:R-:W4:Y:S04]  /*10d60*/  LDL.LU.64 R44, [R1+0x40] ;  /* 0x00004000012c7983 */ /* 0x002f280000300a00 */
[----:B------:R1:W-:Y:S04]  /*10d70*/  STL [R1+0xbe0], R41 ;  /* 0x000be02901007387 */ /* 0x0003e80000100800 */
[----:B------:R1:W-:Y:S04]  /*10d80*/  LDGSTS.E [R25+0x38a00], [R40.64], P5 ;  /* 0x38a0000028197fae */ /* 0x0003e8000a921848 */
[----:B------:R-:W-:Y:S04]  /*10d90*/  STL [R1+0xc04], R36 ;  /* 0x000c042401007387 */ /* 0x000fe80000100800 */
[----:B-1----:R-:W4:Y:S04]  /*10da0*/  LDL.LU.64 R40, [R1+0x20] ;  /* 0x0000200001287983 */ /* 0x002f280000300a00 */
[----:B------:R1:W-:Y:S04]  /*10db0*/  STL [R1+0xc00], R37 ;  /* 0x000c002501007387 */ /* 0x0003e80000100800 */
[----:B------:R1:W-:Y:S04]  /*10dc0*/  LDGSTS.E [R25+0x39200], [R36.64], P5 ;  /* 0x3920000024197fae */ /* 0x0003e8000a921848 */
[----:B--2---:R-:W-:Y:S04]  /*10dd0*/  STL [R1+0xc24], R28 ;  /* 0x000c241c01007387 */ /* 0x004fe80000100800 */
[----:B------:R2:W-:Y:S04]  /*10de0*/  LDGSTS.E [R25+0x39a00], [R28.64], P5 ;  /* 0x39a000001c197fae */ /* 0x0005e8000a921848 */
[----:B-1----:R-:W4:Y:S04]  /*10df0*/  LDL.LU.64 R36, [R1+0x10] ;  /* 0x0000100001247983 */ /* 0x002f280000300a00 */
[----:B------:R2:W-:Y:S04]  /*10e00*/  STL [R1+0xc20], R29 ;  /* 0x000c201d01007387 */ /* 0x0005e80000100800 */
[----:B------:R-:W-:Y:S04]  /*10e10*/  STL [R1+0xc44], R64 ;  /* 0x000c444001007387 */ /* 0x000fe80000100800 */
[----:B------:R1:W-:Y:S04]  /*10e20*/  LDGSTS.E [R25+0x3a200], [R64.64], P5 ;  /* 0x3a20000040197fae */ /* 0x0003e8000a921848 */
[----:B--2---:R-:W2:Y:S04]  /*10e30*/  LDL.LU.64 R28, [R1] ;  /* 0x00000000011c7983 */ /* 0x004ea80000300a00 */
[----:B------:R-:W-:Y:S04]  /*10e40*/  STL [R1+0xc40], R65 ;  /* 0x000c404101007387 */ /* 0x000fe80000100800 */
[----:B------:R-:W-:Y:S04]  /*10e50*/  STL [R1+0xc64], R60 ;  /* 0x000c643c01007387 */ /* 0x000fe80000100800 */
[----:B------:R-:W-:Y:S04]  /*10e60*/  STL [R1+0xc60], R61 ;  /* 0x000c603d01007387 */ /* 0x000fe80000100800 */
[----:B------:R1:W-:Y:S04]  /*10e70*/  LDGSTS.E [R25+0x3aa00], [R60.64], P5 ;  /* 0x3aa000003c197fae */ /* 0x0003e8000a921848 */
[----:B-----5:R-:W-:Y:S04]  /*10e80*/  STL [R1+0xc84], R56 ;  /* 0x000c843801007387 */ /* 0x020fe80000100800 */
[----:B------:R-:W-:Y:S04]  /*10e90*/  STL [R1+0xc80], R57 ;  /* 0x000c803901007387 */ /* 0x000fe80000100800 */
[----:B------:R-:W-:Y:S04]  /*10ea0*/  STL [R1+0xca4], R52 ;  /* 0x000ca43401007387 */ /* 0x000fe80000100800 */
[----:B------:R-:W-:Y:S04]  /*10eb0*/  STL [R1+0xca0], R53 ;  /* 0x000ca03501007387 */ /* 0x000fe80000100800 */
[----:B------:R2:W-:Y:S04]  /*10ec0*/  LDGSTS.E [R25+0x3b200], [R56.64], P5 ;  /* 0x3b20000038197fae */ /* 0x0005e8000a921848 */
[----:B------:R1:W-:Y:S04]  /*10ed0*/  LDGSTS.E [R25+0x3ba00], [R52.64], P5 ;  /* 0x3ba0000034197fae */ /* 0x0003e8000a921848 */
[----:B------:R-:W-:Y:S04]  /*10ee0*/  STL [R1+0xcc4], R48 ;  /* 0x000cc43001007387 */ /* 0x000fe80000100800 */
[----:B------:R1:W-:Y:S04]  /*10ef0*/  STL [R1+0xcc0], R49 ;  /* 0x000cc03101007387 */ /* 0x0003e80000100800 */
[----:B------:R1:W-:Y:S04]  /*10f00*/  LDGSTS.E [R25+0x3c200], [R48.64], P5 ;  /* 0x3c20000030197fae */ /* 0x0003e8000a921848 */
[----:B---3--:R-:W-:Y:S04]  /*10f10*/  STL [R1+0xce4], R32 ;  /* 0x000ce42001007387 */ /* 0x008fe80000100800 */
[----:B------:R3:W-:Y:S04]  /*10f20*/  STL [R1+0xce0], R33 ;  /* 0x000ce02101007387 */ /* 0x0007e80000100800 */
[----:B-1----:R-:W5:Y:S04]  /*10f30*/  LDL.LU.64 R48, [R1+0x378] ;  /* 0x0003780001307983 */ /* 0x002f680000300a00 */
[----:B------:R3:W-:Y:S04]  /*10f40*/  LDGSTS.E [R25+0x3ca00], [R32.64], P5 ;  /* 0x3ca0000020197fae */ /* 0x0007e8000a921848 */
[----:B----4-:R-:W-:Y:S04]  /*10f50*/  STL [R1+0xd04], R44 ;  /* 0x000d042c01007387 */ /* 0x010fe80000100800 */
[----:B------:R1:W-:Y:S04]  /*10f60*/  STL [R1+0xd00], R45 ;  /* 0x000d002d01007387 */ /* 0x0003e80000100800 */
[----:B---3--:R-:W3:Y:S04]  /*10f70*/  LDL.LU.64 R32, [R1+0x358] ;  /* 0x0003580001207983 */ /* 0x008ee80000300a00 */
[----:B------:R1:W-:Y:S04]  /*10f80*/  LDGSTS.E [R25+0x3d200], [R44.64], P5 ;  /* 0x3d2000002c197fae */ /* 0x0003e8000a921848 */
[----:B------:R-:W-:Y:S04]  /*10f90*/  STL [R1+0xd24], R40 ;  /* 0x000d242801007387 */ /* 0x000fe80000100800 */
[----:B------:R4:W-:Y:S04]  /*10fa0*/  STL [R1+0xd20], R41 ;  /* 0x000d202901007387 */ /* 0x0009e80000100800 */
[----:B-1----:R-:W3:Y:S04]  /*10fb0*/  LDL.LU.64 R44, [R1+0x338] ;  /* 0x00033800012c7983 */ /* 0x002ee80000300a00 */
[----:B------:R4:W-:Y:S04]  /*10fc0*/  LDGSTS.E [R25+0x3da00], [R40.64], P5 ;  /* 0x3da0000028197fae */ /* 0x0009e8000a921848 */
[----:B------:R1:W-:Y:S04]  /*10fd0*/  STL [R1+0xd44], R36 ;  /* 0x000d442401007387 */ /* 0x0003e80000100800 */
[----:B------:R1:W-:Y:S04]  /*10fe0*/  STL [R1+0xd40], R37 ;  /* 0x000d402501007387 */ /* 0x0003e80000100800 */
[----:B----4-:R-:W4:Y:S04]  /*10ff0*/  LDL.LU.64 R40, [R1+0x318] ;  /* 0x0003180001287983 */ /* 0x010f280000300a00 */
[----:B------:R-:W1:Y:S04]  /*11000*/  S2R R24, SR_TID.X ;  /* 0x0000000000187919 */ /* 0x000e680000002100 */
[----:B--2---:R-:W-:Y:S04]  /*11010*/  STL [R1+0xd64], R28 ;  /* 0x000d641c01007387 */ /* 0x004fe80000100800 */
[----:B------:R2:W-:Y:S04]  /*11020*/  STL [R1+0xd60], R29 ;  /* 0x000d601d01007387 */ /* 0x0005e80000100800 */
[----:B------:R-:W4:Y:S04]  /*11030*/  LDL.LU.64 R60, [R1+0x2f8] ;  /* 0x0002f800013c7983 */ /* 0x000f280000300a00 */
[----:B------:R2:W-:Y:S01]  /*11040*/  LDGSTS.E [R25+0x3e200], [R36.64], P5 ;  /* 0x3e20000024197fae */ /* 0x0005e2000a921848 */
[----:B-1----:R-:W-:-:S03]  /*11050*/  LOP3.LUT R0, R24, 0x3f, RZ, 0xc0, !PT ;  /* 0x0000003f18007812 */ /* 0x002fc600078ec0ff */
[----:B------:R-:W-:Y:S01]  /*11060*/  STL [R1+0xd84], R250 ;  /* 0x000d84fa01007387 */ /* 0x000fe20000100800 */
[----:B------:R-:W-:Y:S01]  /*11070*/  SHF.R.S32.HI R24, RZ, 0x6, R24 ;  /* 0x00000006ff187819 */ /* 0x000fe20000011418 */
[----:B------:R-:W-:-:S03]  /*11080*/  IMAD.SHL.U32 R0, R0, 0x4, RZ ;  /* 0x0000000400007824 */ /* 0x000fc600078e00ff */
[----:B--2---:R-:W-:Y:S01]  /*11090*/  SGXT R36, R24, 0x1 ;  /* 0x000000011824781a */ /* 0x004fe20000000200 */
[----:B------:R-:W-:Y:S04]  /*110a0*/  STL [R1+0xd80], R251 ;  /* 0x000d80fb01007387 */ /* 0x000fe80000100800 */
[----:B------:R-:W2:Y:S01]  /*110b0*/  LDL.LU.64 R56, [R1+0x2d8] ;  /* 0x0002d80001387983 */ /* 0x000ea20000300a00 */
[----:B------:R-:W-:-:S03]  /*110c0*/  LOP3.LUT R37, R0, 0x110, R36, 0x78, !PT ;  /* 0x0000011000257812 */ /* 0x000fc600078e7824 */
[----:B------:R1:W-:Y:S01]  /*110d0*/  LDGSTS.E [R25+0x3ea00], [R28.64], P5 ;  /* 0x3ea000001c197fae */ /* 0x0003e2000a921848 */
[----:B------:R-:W-:-:S03]  /*110e0*/  LOP3.LUT R37, R37, 0x40, RZ, 0x3c, !PT ;  /* 0x0000004025257812 */ /* 0x000fc600078e3cff */
[----:B------:R5:W-:Y:S04]  /*110f0*/  LDGSTS.E [R25+0x3f200], [R250.64], P5 ;  /* 0x3f200000fa197fae */ /* 0x000be8000a921848 */
[----:B------:R5:W-:Y:S04]  /*11100*/  LDGSTS.E [R25+0x3fa00], [R20.64], P5 ;  /* 0x3fa0000014197fae */ /* 0x000be8000a921848 */
[----:B-1----:R-:W2:Y:S04]  /*11110*/  LDL.LU.64 R28, [R1+0x2b8] ;  /* 0x0002b800011c7983 */ /* 0x002ea80000300a00 */
[----:B------:R-:W-:Y:S04]  /*11120*/  STL [R1+0xda4], R20 ;  /* 0x000da41401007387 */ /* 0x000fe80000100800 */
[----:B------:R-:W-:Y:S04]  /*11130*/  STL [R1+0xda0], R21 ;  /* 0x000da01501007387 */ /* 0x000fe80000100800 */
[----:B------:R-:W2:Y:S04]  /*11140*/  LDL.LU.64 R52, [R1+0x298] ;  /* 0x0002980001347983 */ /* 0x000ea80000300a00 */
[----:B-----5:R-:W-:Y:S04]  /*11150*/  STL [R1+0x9cc], R48 ;  /* 0x0009cc3001007387 */ /* 0x020fe80000100800 */
[----:B------:R-:W5:Y:S04]  /*11160*/  LDL.LU.64 R24, [R1+0x278] ;  /* 0x0002780001187983 */ /* 0x000f680000300a00 */
[----:B------:R1:W-:Y:S04]  /*11170*/  STL [R1+0x9c8], R49 ;  /* 0x0009c83101007387 */ /* 0x0003e80000100800 */
[----:B------:R1:W-:Y:S04]  /*11180*/  LDGSTS.E [R37+0x30400], [R48.64], P5 ;  /* 0x3040000030257fae */ /* 0x0003e8000a921848 */
[----:B---3--:R-:W-:Y:S04]  /*11190*/  STL [R1+0x9ec], R32 ;  /* 0x0009ec2001007387 */ /* 0x008fe80000100800 */
[----:B-1----:R-:W3:Y:S04]  /*111a0*/  LDL.LU.64 R48, [R1+0x258] ;  /* 0x0002580001307983 */ /* 0x002ee80000300a00 */
[----:B------:R1:W-:Y:S04]  /*111b0*/  STL [R1+0x9e8], R33 ;  /* 0x0009e82101007387 */ /* 0x0003e80000100800 */
[----:B------:R1:W-:Y:S04]  /*111c0*/  LDGSTS.E [R37+0x30c00], [R32.64], P5 ;  /* 0x30c0000020257fae */ /* 0x0003e8000a921848 */
[----:B------:R-:W-:Y:S04]  /*111d0*/  STL [R1+0xa0c], R44 ;  /* 0x000a0c2c01007387 */ /* 0x000fe80000100800 */
[----:B-1----:R-:W3:Y:S04]  /*111e0*/  LDL.LU.64 R32, [R1+0x238] ;  /* 0x0002380001207983 */ /* 0x002ee80000300a00 */
[----:B------:R1:W-:Y:S04]  /*111f0*/  STL [R1+0xa08], R45 ;  /* 0x000a082d01007387 */ /* 0x0003e80000100800 */
[----:B------:R1:W-:Y:S04]  /*11200*/  LDGSTS.E [R37+0x31400], [R44.64], P5 ;  /* 0x314000002c257fae */ /* 0x0003e8000a921848 */
[----:B----4-:R-:W-:Y:S04]  /*11210*/  STL [R1+0xa2c], R40 ;  /* 0x000a2c2801007387 */ /* 0x010fe80000100800 */
[----:B-1----:R-:W4:Y:S04]  /*11220*/  LDL.LU.64 R44, [R1+0x218] ;  /* 0x00021800012c7983 */ /* 0x002f280000300a00 */
[----:B------:R1:W-:Y:S04]  /*11230*/  STL [R1+0xa28], R41 ;  /* 0x000a282901007387 */ /* 0x0003e80000100800 */
[----:B------:R1:W-:Y:S04]  /*11240*/  LDGSTS.E [R37+0x31c00], [R40.64], P5 ;  /* 0x31c0000028257fae */ /* 0x0003e8000a921848 */
[----:B------:R-:W-:Y:S04]  /*11250*/  STL [R1+0xa4c], R60 ;  /* 0x000a4c3c01007387 */ /* 0x000fe80000100800 */
[----:B------:R2:W-:Y:S04]  /*11260*/  LDGSTS.E [R37+0x32400], [R60.64], P5 ;  /* 0x324000003c257fae */ /* 0x0005e8000a921848 */
[----:B-1----:R-:W4:Y:S04]  /*11270*/  LDL.LU.64 R40, [R1+0x1f8] ;  /* 0x0001f80001287983 */ /* 0x002f280000300a00 */
[----:B------:R1:W-:Y:S04]  /*11280*/  STL [R1+0xa48], R61 ;  /* 0x000a483d01007387 */ /* 0x0003e80000100800 */
[----:B--2---:R-:W-:Y:S04]  /*11290*/  STL [R1+0xa6c], R56 ;  /* 0x000a6c3801007387 */ /* 0x004fe80000100800 */
[----:B-1----:R-:W4:Y:S04]  /*112a0*/  LDL.LU.64 R60, [R1+0x1d8] ;  /* 0x0001d800013c7983 */ /* 0x002f280000300a00 */
[----:B------:R1:W-:Y:S04]  /*112b0*/  STL [R1+0xa68], R57 ;  /* 0x000a683901007387 */ /* 0x0003e80000100800 */
[----:B------:R1:W-:Y:S04]  /*112c0*/  LDGSTS.E [R37+0x32c00], [R56.64], P5 ;  /* 0x32c0000038257fae */ /* 0x0003e8000a921848 */
[----:B------:R-:W-:Y:S04]  /*112d0*/  STL [R1+0xa8c], R28 ;  /* 0x000a8c1c01007387 */ /* 0x000fe80000100800 */
[----:B------:R1:W-:Y:S04]  /*112e0*/  LDGSTS.E [R37+0x33400], [R28.64], P5 ;  /* 0x334000001c257fae */ /* 0x0003e8000a921848 */
[----:B-1----:R-:W4:Y:S04]  /*112f0*/  LDL.LU.64 R56, [R1+0x1b8] ;  /* 0x0001b80001387983 */ /* 0x002f280000300a00 */
[----:B------:R1:W-:Y:S04]  /*11300*/  STL [R1+0xa88], R29 ;  /* 0x000a881d01007387 */ /* 0x0003e80000100800 */
[----:B------:R-:W-:Y:S04]  /*11310*/  STL [R1+0xaac], R52 ;  /* 0x000aac3401007387 */ /* 0x000fe80000100800 */
[----:B------:R5:W-:Y:S04]  /*11320*/  LDGSTS.E [R37+0x33c00], [R52.64], P5 ;  /* 0x33c0000034257fae */ /* 0x000be8000a921848 */
[----:B-1----:R-:W4:Y:S04]  /*11330*/  LDL.LU.64 R28, [R1+0x198] ;  /* 0x00019800011c7983 */ /* 0x002f280000300a00 */
[----:B------:R1:W-:Y:S04]  /*11340*/  STL [R1+0xaa8], R53 ;  /* 0x000aa83501007387 */ /* 0x0003e80000100800 */
[----:B-----5:R-:W-:Y:S04]  /*11350*/  STL [R1+0xacc], R24 ;  /* 0x000acc1801007387 */ /* 0x020fe80000100800 */
[----:B------:R5:W-:Y:S04]  /*11360*/  STL [R1+0xac8], R25 ;  /* 0x000ac81901007387 */ /* 0x000be80000100800 */
[----:B-1----:R-:W2:Y:S04]  /*11370*/  LDL.LU.64 R52, [R1+0x178] ;  /* 0x0001780001347983 */ /* 0x002ea80000300a00 */
[----:B------:R5:W-:Y:S04]  /*11380*/  LDGSTS.E [R37+0x34400], [R24.64], P5 ;  /* 0x3440000018257fae */ /* 0x000be8000a921848 */
[----:B---3--:R-:W-:Y:S04]  /*11390*/  STL [R1+0xaec], R48 ;  /* 0x000aec3001007387 */ /* 0x008fe80000100800 */
[----:B------:R1:W-:Y:S04]  /*113a0*/  STL [R1+0xae8], R49 ;  /* 0x000ae83101007387 */ /* 0x0003e80000100800 */
[----:B-----5:R-:W3:Y:S04]  /*113b0*/  LDL.LU.64 R24, [R1+0x158] ;  /* 0x0001580001187983 */ /* 0x020ee80000300a00 */
[----:B------:R1:W-:Y:S04]  /*113c0*/  LDGSTS.E [R37+0x34c00], [R48.64], P5 ;  /* 0x34c0000030257fae */ /* 0x0003e8000a921848 */
[----:B------:R-:W-:Y:S04]  /*113d0*/  STL [R1+0xb0c], R32 ;  /* 0x000b0c2001007387 */ /* 0x000fe80000100800 */
[----:B------:R5:W-:Y:S04]  /*113e0*/  STL [R1+0xb08], R33 ;  /* 0x000b082101007387 */ /* 0x000be80000100800 */
[----:B-1----:R-:W3:Y:S04]  /*113f0*/  LDL.LU.64 R48, [R1+0x138] ;  /* 0x0001380001307983 */ /* 0x002ee80000300a00 */
[----:B------:R5:W-:Y:S04]  /*11400*/  LDGSTS.E [R37+0x35400], [R32.64], P5 ;  /* 0x3540000020257fae */ /* 0x000be8000a921848 */
[----:B----4-:R-:W-:Y:S04]  /*11410*/  STL [R1+0xb2c], R44 ;  /* 0x000b2c2c01007387 */ /* 0x010fe80000100800 */
[----:B------:R1:W-:Y:S04]  /*11420*/  STL [R1+0xb28], R45 ;  /* 0x000b282d01007387 */ /* 0x0003e80000100800 */
[----:B-----5:R-:W4:Y:S04]  /*11430*/  LDL.LU.64 R32, [R1+0x118] ;  /* 0x0001180001207983 */ /* 0x020f280000300a00 */
[----:B------:R1:W-:Y:S04]  /*11440*/  LDGSTS.E [R37+0x35c00], [R44.64], P5 ;  /* 0x35c000002c257fae */ /* 0x0003e8000a921848 */
[----:B------:R-:W-:Y:S04]  /*11450*/  STL [R1+0xb4c], R40 ;  /* 0x000b4c2801007387 */ /* 0x000fe80000100800 */
[----:B------:R5:W-:Y:S04]  /*11460*/  STL [R1+0xb48], R41 ;  /* 0x000b482901007387 */ /* 0x000be80000100800 */
[----:B-1----:R-:W4:Y:S04]  /*11470*/  LDL.LU.64 R44, [R1+0xf8] ;  /* 0x0000f800012c7983 */ /* 0x002f280000300a00 */
[----:B------:R5:W-:Y:S04]  /*11480*/  LDGSTS.E [R37+0x36400], [R40.64], P5 ;  /* 0x3640000028257fae */ /* 0x000be8000a921848 */
[----:B------:R-:W-:Y:S04]  /*11490*/  STL [R1+0xb6c], R60 ;  /* 0x000b6c3c01007387 */ /* 0x000fe80000100800 */
[----:B------:R1:W-:Y:S04]  /*114a0*/  STL [R1+0xb68], R61 ;  /* 0x000b683d01007387 */ /* 0x0003e80000100800 */
[----:B-----5:R-:W5:Y:S04]  /*114b0*/  LDL.LU.64 R40, [R1+0xd8] ;  /* 0x0000d80001287983 */ /* 0x020f680000300a00 */
[----:B------:R1:W-:Y:S04]  /*114c0*/  LDGSTS.E [R37+0x36c00], [R60.64], P5 ;  /* 0x36c000003c257fae */ /* 0x0003e8000a921848 */
[----:B------:R-:W-:Y:S04]  /*114d0*/  STL [R1+0xb8c], R56 ;  /* 0x000b8c3801007387 */ /* 0x000fe80000100800 */
[----:B------:R1:W-:Y:S04]  /*114e0*/  STL [R1+0xb88], R57 ;  /* 0x000b883901007387 */ /* 0x0003e80000100800 */
[----:B-1----:R-:W5:Y:S04]  /*114f0*/  LDL.LU.64 R60, [R1+0xb8] ;  /* 0x0000b800013c7983 */ /* 0x002f680000300a00 */
[----:B------:R1:W-:Y:S04]  /*11500*/  LDGSTS.E [R37+0x37400], [R56.64], P5 ;  /* 0x3740000038257fae */ /* 0x0003e8000a921848 */
[----:B------:R-:W-:Y:S04]  /*11510*/  STL [R1+0xbac], R28 ;  /* 0x000bac1c01007387 */ /* 0x000fe80000100800 */
[----:B------:R1:W-:Y:S04]  /*11520*/  LDGSTS.E [R37+0x37c00], [R28.64], P5 ;  /* 0x37c000001c257fae */ /* 0x0003e8000a921848 */
[----:B-1----:R-:W5:Y:S04]  /*11530*/  LDL.LU.64 R56, [R1+0x98] ;  /* 0x0000980001387983 */ /* 0x002f680000300a00 */
[----:B------:R1:W-:Y:S04]  /*11540*/  STL [R1+0xba8], R29 ;  /* 0x000ba81d01007387 */ /* 0x0003e80000100800 */
[----:B-1----:R-:W5:Y:S04]  /*11550*/  LDL.LU.64 R28, [R1+0x78] ;  /* 0x00007800011c7983 */ /* 0x002f680000300a00 */
[----:B--2---:R-:W-:Y:S04]  /*11560*/  STL [R1+0xbcc], R52 ;  /* 0x000bcc3401007387 */ /* 0x004fe80000100800 */
[----:B------:R1:W-:Y:S04]  /*11570*/  STL [R1+0xbc8], R53 ;  /* 0x000bc83501007387 */ /* 0x0003e80000100800 */
[----:B------:R1:W-:Y:S04]  /*11580*/  LDGSTS.E [R37+0x38400], [R52.64], P5 ;  /* 0x3840000034257fae */ /* 0x0003e8000a921848 */
[----:B-1----:R-:W2:Y:S04]  /*11590*/  LDL.LU.64 R52, [R1+0x70] ;  /* 0x0000700001347983 */ /* 0x002ea80000300a00 */
[----:B---3--:R-:W-:Y:S04]  /*115a0*/  STL [R1+0xbec], R24 ;  /* 0x000bec1801007387 */ /* 0x008fe80000100800 */
[----:B------:R1:W-:Y:S04]  /*115b0*/  STL [R1+0xbe8], R25 ;  /* 0x000be81901007387 */ /* 0x0003e80000100800 */
[----:B------:R1:W-:Y:S04]  /*115c0*/  LDGSTS.E [R37+0x38c00], [R24.64], P5 ;  /* 0x38c0000018257fae */ /* 0x0003e8000a921848 */
[----:B-1----:R-:W3:Y:S04]  /*115d0*/  LDL.LU.64 R24, [R1+0x58] ;  /* 0x0000580001187983 */ /* 0x002ee80000300a00 */
[----:B------:R-:W-:Y:S04]  /*115e0*/  STL [R1+0xc0c], R48 ;  /* 0x000c0c3001007387 */ /* 0x000fe80000100800 */
[----:B------:R1:W-:Y:S04]  /*115f0*/  STL [R1+0xc08], R49 ;  /* 0x000c083101007387 */ /* 0x0003e80000100800 */
[----:B------:R1:W-:Y:S04]  /*11600*/  LDGSTS.E [R37+0x39400], [R48.64], P5 ;  /* 0x3940000030257fae */ /* 0x0003e8000a921848 */
[----:B----4-:R4:W-:Y:S04]  /*11610*/  LDGSTS.E [R37+0x39c00], [R32.64], P5 ;  /* 0x39c0000020257fae */ /* 0x0109e8000a921848 */
[----:B-1----:R-:W3:Y:S04]  /*11620*/  LDL.LU.64 R48, [R1+0x50] ;  /* 0x0000500001307983 */ /* 0x002ee80000300a00 */
[----:B------:R-:W-:Y:S04]  /*11630*/  STL [R1+0xc2c], R32 ;  /* 0x000c2c2001007387 */ /* 0x000fe80000100800 */
[----:B------:R4:W-:Y:S04]  /*11640*/  STL [R1+0xc28], R33 ;  /* 0x000c282101007387 */ /* 0x0009e80000100800 */
[----:B------:R1:W-:Y:S04]  /*11650*/  LDGSTS.E [R37+0x3a400], [R44.64], P5 ;  /* 0x3a4000002c257fae */ /* 0x0003e8000a921848 */
[----:B----4-:R-:W4:Y:S04]  /*11660*/  LDL.LU.64 R32, [R1+0x38] ;  /* 0x0000380001207983 */ /* 0x010f280000300a00 */
[----:B------:R-:W-:Y:S04]  /*11670*/  STL [R1+0xc4c], R44 ;  /* 0x000c4c2c01007387 */ /* 0x000fe80000100800 */
[----:B------:R1:W-:Y:S04]  /*11680*/  STL [R1+0xc48], R45 ;  /* 0x000c482d01007387 */ /* 0x0003e80000100800 */
[----:B-----5:R5:W-:Y:S04]  /*11690*/  LDGSTS.E [R37+0x3ac00], [R40.64], P5 ;  /* 0x3ac0000028257fae */ /* 0x020be8000a921848 */
[----:B-1----:R-:W4:Y:S04]  /*116a0*/  LDL.LU.64 R44, [R1+0x30] ;  /* 0x00003000012c7983 */ /* 0x002f280000300a00 */
[----:B------:R-:W-:Y:S04]  /*116b0*/  STL [R1+0xc6c], R40 ;  /* 0x000c6c2801007387 */ /* 0x000fe80000100800 */
[----:B------:R5:W-:Y:S04]  /*116c0*/  STL [R1+0xc68], R41 ;  /* 0x000c682901007387 */ /* 0x000be80000100800 */
[----:B------:R1:W-:Y:S04]  /*116d0*/  LDGSTS.E [R37+0x3b400], [R60.64], P5 ;  /* 0x3b4000003c257fae */ /* 0x0003e8000a921848 */
[----:B-----5:R-:W5:Y:S04]  /*116e0*/  LDL.LU.64 R40, [R1+0x18] ;  /* 0x0000180001287983 */ /* 0x020f680000300a00 */
[----:B------:R-:W-:Y:S04]  /*116f0*/  STL [R1+0xc8c], R60 ;  /* 0x000c8c3c01007387 */ /* 0x000fe80000100800 */
[----:B------:R-:W-:Y:S04]  /*11700*/  STL [R1+0xc88], R61 ;  /* 0x000c883d01007387 */ /* 0x000fe80000100800 */
[----:B------:R-:W-:Y:S04]  /*11710*/  STL [R1+0xcac], R56 ;  /* 0x000cac3801007387 */ /* 0x000fe80000100800 */
[----:B------:R-:W-:Y:S04]  /*11720*/  STL [R1+0xca8], R57 ;  /* 0x000ca83901007387 */ /* 0x000fe80000100800 */
[----:B------:R1:W-:Y:S04]  /*11730*/  LDGSTS.E [R37+0x3bc00], [R56.64], P5 ;  /* 0x3bc0000038257fae */ /* 0x0003e8000a921848 */
[----:B------:R-:W-:Y:S04]  /*11740*/  STL [R1+0xccc], R28 ;  /* 0x000ccc1c01007387 */ /* 0x000fe80000100800 */
[----:B------:R1:W-:Y:S04]  /*11750*/  STL [R1+0xcc8], R29 ;  /* 0x000cc81d01007387 */ /* 0x0003e80000100800 */
[----:B------:R1:W-:Y:S04]  /*11760*/  LDGSTS.E [R37+0x3c400], [R28.64], P5 ;  /* 0x3c4000001c257fae */ /* 0x0003e8000a921848 */
[----:B-1----:R-:W5:Y:S04]  /*11770*/  LDL.LU.64 R28, [R1+0x448] ;  /* 0x00044800011c7983 */ /* 0x002f680000300a00 */
[----:B--2---:R-:W-:Y:S04]  /*11780*/  STL [R1+0xcec], R52 ;  /* 0x000cec3401007387 */ /* 0x004fe80000100800 */
[----:B------:R-:W-:Y:S04]  /*11790*/  STL [R1+0xce8], R53 ;  /* 0x000ce83501007387 */ /* 0x000fe80000100800 */
[----:B------:R-:W2:Y:S04]  /*117a0*/  LDL.LU.64 R56, [R1+0x440] ;  /* 0x0004400001387983 */ /* 0x000ea80000300a00 */
[----:B------:R1:W-:Y:S04]  /*117b0*/  LDGSTS.E [R37+0x3cc00], [R52.64], P5 ;  /* 0x3cc0000034257fae */ /* 0x0003e8000a921848 */
[----:B---3--:R-:W-:Y:S04]  /*117c0*/  STL [R1+0xd0c], R24 ;  /* 0x000d0c1801007387 */ /* 0x008fe80000100800 */
[----:B------:R3:W-:Y:S04]  /*117d0*/  STL [R1+0xd08], R25 ;  /* 0x000d081901007387 */ /* 0x0007e80000100800 */
[----:B------:R3:W-:Y:S04]  /*117e0*/  LDGSTS.E [R37+0x3d400], [R24.64], P5 ;  /* 0x3d40000018257fae */ /* 0x0007e8000a921848 */
[----:B---3--:R-:W3:Y:S04]  /*117f0*/  LDL.LU.64 R24, [R1+0x438] ;  /* 0x0004380001187983 */ /* 0x008ee80000300a00 */
[----:B------:R-:W-:Y:S04]  /*11800*/  STL [R1+0xd2c], R48 ;  /* 0x000d2c3001007387 */ /* 0x000fe80000100800 */
[----:B------:R-:W-:Y:S04]  /*11810*/  STL [R1+0xd28], R49 ;  /* 0x000d283101007387 */ /* 0x000fe80000100800 */
[----:B-1----:R-:W3:Y:S04]  /*11820*/  LDL.LU.64 R52, [R1+0x430] ;  /* 0x0004300001347983 */ /* 0x002ee80000300a00 */
[----:B------:R1:W-:Y:S04]  /*11830*/  LDGSTS.E [R37+0x3dc00], [R48.64], P5 ;  /* 0x3dc0000030257fae */ /* 0x0003e8000a921848 */
[----:B----4-:R-:W-:Y:S04]  /*11840*/  STL [R1+0xd4c], R32 ;  /* 0x000d4c2001007387 */ /* 0x010fe80000100800 */
[----:B------:R4:W-:Y:S04]  /*11850*/  STL [R1+0xd48], R33 ;  /* 0x000d482101007387 */ /* 0x0009e80000100800 */
[----:B------:R4:W-:Y:S01]  /*11860*/  LDGSTS.E [R37+0x3e400], [R32.64], P5 ;  /* 0x3e40000020257fae */ /* 0x0009e2000a921848 */
[----:B------:R-:W-:-:S03]  /*11870*/  LOP3.LUT R0, R0, 0x110, R36, 0x78, !PT ;  /* 0x0000011000007812 */ /* 0x000fc600078e7824 */
[----:B----4-:R-:W4:Y:S04]  /*11880*/  LDL.LU.64 R32, [R1+0x3b8] ;  /* 0x0003b80001207983 */ /* 0x010f280000300a00 */
[----:B------:R-:W-:Y:S04]  /*11890*/  STL [R1+0xd6c], R44 ;  /* 0x000d6c2c01007387 */ /* 0x000fe80000100800 */
[----:B------:R5:W-:Y:S04]  /*118a0*/  STL [R1+0xd68], R45 ;  /* 0x000d682d01007387 */ /* 0x000be80000100800 */
[----:B-1----:R-:W4:Y:S04]  /*118b0*/  LDL.LU.64 R48, [R1+0x3b0] ;  /* 0x0003b00001307983 */ /* 0x002f280000300a00 */
[----:B------:R1:W-:Y:S04]  /*118c0*/  LDGSTS.E [R37+0x3ec00], [R44.64], P5 ;  /* 0x3ec000002c257fae */ /* 0x0003e8000a921848 */
[----:B-----5:R-:W-:Y:S04]  /*118d0*/  STL [R1+0xd8c], R40 ;  /* 0x000d8c2801007387 */ /* 0x020fe80000100800 */
[----:B------:R5:W-:Y:S01]  /*118e0*/  STL [R1+0xd88], R41 ;  /* 0x000d882901007387 */ /* 0x000be20000100800 */
[----:B------:R-:W-:-:S03]  /*118f0*/  LOP3.LUT R0, R0, 0x60, RZ, 0x3c, !PT ;  /* 0x0000006000007812 */ /* 0x000fc600078e3cff */
[----:B-1----:R-:W4:Y:S04]  /*11900*/  LDL.LU.64 R44, [R1+0x3a8] ;  /* 0x0003a800012c7983 */ /* 0x002f280000300a00 */
[----:B------:R-:W-:Y:S04]  /*11910*/  STL [R1+0xdac], R22 ;  /* 0x000dac1601007387 */ /* 0x000fe80000100800 */
[----:B------:R5:W-:Y:S04]  /*11920*/  LDGSTS.E [R37+0x3f400], [R40.64], P5 ;  /* 0x3f40000028257fae */ /* 0x000be8000a921848 */
[----:B------:R-:W-:Y:S04]  /*11930*/  STL [R1+0xda8], R23 ;  /* 0x000da81701007387 */ /* 0x000fe80000100800 */
[----:B------:R1:W-:Y:S04]  /*11940*/  LDGSTS.E [R37+0x3fc00], [R22.64], P5 ;  /* 0x3fc0000016257fae */ /* 0x0003e8000a921848 */
[----:B-----5:R-:W5:Y:S04]  /*11950*/  LDL.LU.64 R40, [R1+0x370] ;  /* 0x0003700001287983 */ /* 0x020f680000300a00 */
[----:B------:R-:W-:Y:S04]  /*11960*/  STL [R1+0x9d4], R28 ;  /* 0x0009d41c01007387 */ /* 0x000fe80000100800 */
[----:B-1----:R-:W5:Y:S04]  /*11970*/  LDL.LU.64 R36, [R1+0x350] ;  /* 0x0003500001247983 */ /* 0x002f680000300a00 */
[----:B------:R1:W-:Y:S04]  /*11980*/  STL [R1+0x9d0], R29 ;  /* 0x0009d01d01007387 */ /* 0x0003e80000100800 */
[----:B------:R1:W-:Y:S04]  /*11990*/  LDGSTS.E [R0+0x30600], [R28.64], P5 ;  /* 0x306000001c007fae */ /* 0x0003e8000a921848 */
[----:B--2---:R-:W-:Y:S04]  /*119a0*/  STL [R1+0x9f4], R56 ;  /* 0x0009f43801007387 */ /* 0x004fe80000100800 */
[----:B-1----:R-:W2:Y:S04]  /*119b0*/  LDL.LU.64 R28, [R1+0x330] ;  /* 0x00033000011c7983 */ /* 0x002ea80000300a00 */
[----:B------:R1:W-:Y:S04]  /*119c0*/  STL [R1+0x9f0], R57 ;  /* 0x0009f03901007387 */ /* 0x0003e80000100800 */
[----:B------:R1:W-:Y:S04]  /*119d0*/  LDGSTS.E [R0+0x30e00], [R56.64], P5 ;  /* 0x30e0000038007fae */ /* 0x0003e8000a921848 */
[----:B---3--:R-:W-:Y:S04]  /*119e0*/  STL [R1+0xa14], R24 ;  /* 0x000a141801007387 */ /* 0x008fe80000100800 */
[----:B-1----:R-:W3:Y:S04]  /*119f0*/  LDL.LU.64 R56, [R1+0x310] ;  /* 0x0003100001387983 */ /* 0x002ee80000300a00 */
[----:B------:R1:W-:Y:S04]  /*11a00*/  STL [R1+0xa10], R25 ;  /* 0x000a101901007387 */ /* 0x0003e80000100800 */
[----:B------:R1:W-:Y:S04]  /*11a10*/  LDGSTS.E [R0+0x31600], [R24.64], P5 ;  /* 0x3160000018007fae */ /* 0x0003e8000a921848 */
[----:B------:R-:W-:Y:S04]  /*11a20*/  STL [R1+0xa34], R52 ;  /* 0x000a343401007387 */ /* 0x000fe80000100800 */
[----:B------:R4:W-:Y:S04]  /*11a30*/  LDGSTS.E [R0+0x31e00], [R52.64], P5 ;  /* 0x31e0000034007fae */ /* 0x0009e8000a921848 */
[----:B-1----:R-:W3:Y:S04]  /*11a40*/  LDL.LU.64 R24, [R1+0x2f0] ;  /* 0x0002f00001187983 */ /* 0x002ee80000300a00 */
[----:B------:R1:W-:Y:S04]  /*11a50*/  STL [R1+0xa30], R53 ;  /* 0x000a303501007387 */ /* 0x0003e80000100800 */
        /* <DEDUP_REMOVED lines=13> */
[----:B------:R5:W-:Y:S04]  /*11b30*/  LDGSTS.E [R0+0x33e00], [R40.64], P5 ;  /* 0x33e0000028007fae */ /* 0x000be8000a921848 */
[----:B-1----:R-:W4:Y:S04]  /*11b40*/  LDL.LU.64 R44, [R1+0x270] ;  /* 0x00027000012c7983 */ /* 0x002f280000300a00 */
[----:B------:R5:W-:Y:S04]  /*11b50*/  STL [R1+0xab0], R41 ;  /* 0x000ab02901007387 */ /* 0x000be80000100800 */
[----:B------:R-:W-:Y:S04]  /*11b60*/  STL [R1+0xad4], R36 ;  /* 0x000ad42401007387 */ /* 0x000fe80000100800 */
[----:B-----5:R-:W4:Y:S04]  /*11b70*/  LDL.LU.64 R40, [R1+0x250] ;  /* 0x0002500001287983 */ /* 0x020f280000300a00 */
[----:B------:R1:W-:Y:S04]  /*11b80*/  STL [R1+0xad0], R37 ;  /* 0x000ad02501007387 */ /* 0x0003e80000100800 */
[----:B------:R1:W-:Y:S04]  /*11b90*/  LDGSTS.E [R0+0x34600], [R36.64], P5 ;  /* 0x3460000024007fae */ /* 0x0003e8000a921848 */
[----:B--2---:R-:W-:Y:S04]  /*11ba0*/  STL [R1+0xaf4], R28 ;  /* 0x000af41c01007387 */ /* 0x004fe80000100800 */
[----:B------:R2:W-:Y:S04]  /*11bb0*/  STL [R1+0xaf0], R29 ;  /* 0x000af01d01007387 */ /* 0x0005e80000100800 */
[----:B-1----:R-:W5:Y:S04]  /*11bc0*/  LDL.LU.64 R36, [R1+0x230] ;  /* 0x0002300001247983 */ /* 0x002f680000300a00 */
[----:B------:R2:W-:Y:S04]  /*11bd0*/  LDGSTS.E [R0+0x34e00], [R28.64], P5 ;  /* 0x34e000001c007fae */ /* 0x0005e8000a921848 */
[----:B---3--:R-:W-:Y:S04]  /*11be0*/  STL [R1+0xb14], R56 ;  /* 0x000b143801007387 */ /* 0x008fe80000100800 */
[----:B------:R-:W-:Y:S04]  /*11bf0*/  STL [R1+0xb10], R57 ;  /* 0x000b103901007387 */ /* 0x000fe80000100800 */
[----:B--2---:R-:W2:Y:S04]  /*11c00*/  LDL.LU.64 R28, [R1+0x210] ;  /* 0x00021000011c7983 */ /* 0x004ea80000300a00 */
[----:B------:R1:W-:Y:S04]  /*11c10*/  LDGSTS.E [R0+0x35600], [R56.64], P5 ;  /* 0x3560000038007fae */ /* 0x0003e8000a921848 */
[----:B------:R-:W-:Y:S04]  /*11c20*/  STL [R1+0xb34], R24 ;  /* 0x000b341801007387 */ /* 0x000fe80000100800 */
[----:B------:R3:W-:Y:S04]  /*11c30*/  STL [R1+0xb30], R25 ;  /* 0x000b301901007387 */ /* 0x0007e80000100800 */
[----:B------:R3:W-:Y:S04]  /*11c40*/  LDGSTS.E [R0+0x35e00], [R24.64], P5 ;  /* 0x35e0000018007fae */ /* 0x0007e8000a921848 */
[----:B---3--:R-:W3:Y:S04]  /*11c50*/  LDL.LU.64 R24, [R1+0x1f0] ;  /* 0x0001f00001187983 */ /* 0x008ee80000300a00 */
[----:B----4-:R-:W-:Y:S04]  /*11c60*/  STL [R1+0xb54], R52 ;  /* 0x000b543401007387 */ /* 0x010fe80000100800 */
[----:B------:R-:W-:Y:S04]  /*11c70*/  STL [R1+0xb50], R53 ;  /* 0x000b503501007387 */ /* 0x000fe80000100800 */
[----:B------:R-:W3:Y:S04]  /*11c80*/  LDL.LU.64 R64, [R1+0x1d0] ;  /* 0x0001d00001407983 */ /* 0x000ee80000300a00 */
[----:B------:R1:W-:Y:S04]  /*11c90*/  LDGSTS.E [R0+0x36600], [R52.64], P5 ;  /* 0x3660000034007fae */ /* 0x0003e8000a921848 */
[----:B------:R-:W-:Y:S04]  /*11ca0*/  STL [R1+0xb74], R32 ;  /* 0x000b742001007387 */ /* 0x000fe80000100800 */
[----:B------:R1:W-:Y:S04]  /*11cb0*/  STL [R1+0xb70], R33 ;  /* 0x000b702101007387 */ /* 0x0003e80000100800 */
[----:B------:R1:W-:Y:S04]  /*11cc0*/  LDGSTS.E [R0+0x36e00], [R32.64], P5 ;  /* 0x36e0000020007fae */ /* 0x0003e8000a921848 */
[----:B------:R1:W-:Y:S04]  /*11cd0*/  LDGSTS.E [R0+0x37600], [R48.64], P5 ;  /* 0x3760000030007fae */ /* 0x0003e8000a921848 */
[----:B-1----:R-:W3:Y:S04]  /*11ce0*/  LDL.LU.64 R32, [R1+0x1b0] ;  /* 0x0001b00001207983 */ /* 0x002ee80000300a00 */
[----:B------:R-:W-:Y:S04]  /*11cf0*/  STL [R1+0xb94], R48 ;  /* 0x000b943001007387 */ /* 0x000fe80000100800 */
[----:B------:R1:W-:Y:S04]  /*11d00*/  STL [R1+0xb90], R49 ;  /* 0x000b903101007387 */ /* 0x0003e80000100800 */
[----:B------:R-:W3:Y:S04]  /*11d10*/  LDL.LU.64 R60, [R1+0x190] ;  /* 0x00019000013c7983 */ /* 0x000ee80000300a00 */
[----:B------:R-:W-:Y:S04]  /*11d20*/  STL [R1+0xbb4], R44 ;  /* 0x000bb42c01007387 */ /* 0x000fe80000100800 */
[----:B------:R1:W-:Y:S04]  /*11d30*/  STL [R1+0xbb0], R45 ;  /* 0x000bb02d01007387 */ /* 0x0003e80000100800 */
[----:B------:R-:W3:Y:S04]  /*11d40*/  LDL.LU.64 R56, [R1+0x170] ;  /* 0x0001700001387983 */ /* 0x000ee80000300a00 */
[----:B------:R1:W-:Y:S04]  /*11d50*/  LDGSTS.E [R0+0x37e00], [R44.64], P5 ;  /* 0x37e000002c007fae */ /* 0x0003e8000a921848 */
[----:B------:R-:W-:Y:S04]  /*11d60*/  STL [R1+0xbd4], R40 ;  /* 0x000bd42801007387 */ /* 0x000fe80000100800 */
[----:B------:R-:W3:Y:S04]  /*11d70*/  LDL.LU.64 R52, [R1+0x150] ;  /* 0x0001500001347983 */ /* 0x000ee80000300a00 */
[----:B------:R2:W-:Y:S04]  /*11d80*/  STL [R1+0xbd0], R41 ;  /* 0x000bd02901007387 */ /* 0x0005e80000100800 */
[----:B-1----:R-:W3:Y:S04]  /*11d90*/  LDL.LU.64 R48, [R1+0x130] ;  /* 0x0001300001307983 */ /* 0x002ee80000300a00 */
[----:B------:R1:W-:Y:S04]  /*11da0*/  LDGSTS.E [R0+0x38600], [R40.64], P5 ;  /* 0x3860000028007fae */ /* 0x0003e8000a921848 */
[----:B-----5:R-:W-:Y:S04]  /*11db0*/  STL [R1+0xbf4], R36 ;  /* 0x000bf42401007387 */ /* 0x020fe80000100800 */
[----:B------:R5:W-:Y:S04]  /*11dc0*/  STL [R1+0xbf0], R37 ;  /* 0x000bf02501007387 */ /* 0x000be80000100800 */
[----:B------:R-:W4:Y:S04]  /*11dd0*/  LDL.LU.64 R44, [R1+0x110] ;  /* 0x00011000012c7983 */ /* 0x000f280000300a00 */
[----:B------:R5:W-:Y:S04]  /*11de0*/  LDGSTS.E [R0+0x38e00], [R36.64], P5 ;  /* 0x38e0000024007fae */ /* 0x000be8000a921848 */
[----:B--2---:R-:W-:Y:S04]  /*11df0*/  STL [R1+0xc14], R28 ;  /* 0x000c141c01007387 */ /* 0x004fe80000100800 */
[----:B-1----:R-:W2:Y:S04]  /*11e00*/  LDL.LU.64 R40, [R1+0xf0] ;  /* 0x0000f00001287983 */ /* 0x002ea80000300a00 */
[----:B------:R1:W-:Y:S04]  /*11e10*/  STL [R1+0xc10], R29 ;  /* 0x000c101d01007387 */ /* 0x0003e80000100800 */
[----:B-----5:R-:W5:Y:S04]  /*11e20*/  LDL.LU.64 R36, [R1+0xd0] ;  /* 0x0000d00001247983 */ /* 0x020f680000300a00 */
[----:B------:R1:W-:Y:S04]  /*11e30*/  LDGSTS.E [R0+0x39600], [R28.64], P5 ;  /* 0x396000001c007fae */ /* 0x0003e8000a921848 */
[----:B---3--:R-:W-:Y:S04]  /*11e40*/  STL [R1+0xc34], R24 ;  /* 0x000c341801007387 */ /* 0x008fe80000100800 */
[----:B------:R3:W-:Y:S04]  /*11e50*/  STL [R1+0xc30], R25 ;  /* 0x000c301901007387 */ /* 0x0007e80000100800 */
[----:B-1----:R-:W5:Y:S04]  /*11e60*/  LDL.LU.64 R28, [R1+0xb0] ;  /* 0x0000b000011c7983 */ /* 0x002f680000300a00 */
[----:B------:R3:W-:Y:S04]  /*11e70*/  LDGSTS.E [R0+0x39e00], [R24.64], P5 ;  /* 0x39e0000018007fae */ /* 0x0007e8000a921848 */
[----:B------:R-:W-:Y:S04]  /*11e80*/  STL [R1+0xc54], R64 ;  /* 0x000c544001007387 */ /* 0x000fe80000100800 */
[----:B------:R1:W-:Y:S04]  /*11e90*/  LDGSTS.E [R0+0x3a600], [R64.64], P5 ;  /* 0x3a60000040007fae */ /* 0x0003e8000a921848 */
[----:B---3--:R-:W3:Y:S04]  /*11ea0*/  LDL.LU.64 R24, [R1+0x90] ;  /* 0x0000900001187983 */ /* 0x008ee80000300a00 */
[----:B------:R-:W-:Y:S04]  /*11eb0*/  STL [R1+0xc50], R65 ;  /* 0x000c504101007387 */ /* 0x000fe80000100800 */
[----:B------:R-:W-:Y:S04]  /*11ec0*/  STL [R1+0xc74], R32 ;  /* 0x000c742001007387 */ /* 0x000fe80000100800 */
[----:B------:R1:W-:Y:S04]  /*11ed0*/  STL [R1+0xc70], R33 ;  /* 0x000c702101007387 */ /* 0x0003e80000100800 */
[----:B------:R1:W-:Y:S04]  /*11ee0*/  LDGSTS.E [R0+0x3ae00], [R32.64], P5 ;  /* 0x3ae0000020007fae */ /* 0x0003e8000a921848 */
[----:B------:R2:W-:Y:S04]  /*11ef0*/  LDGSTS.E [R0+0x3b600], [R60.64], P5 ;  /* 0x3b6000003c007fae */ /* 0x0005e8000a921848 */
[----:B-1----:R-:W3:Y:S04]  /*11f00*/  LDL.64 R32, [R1+0x3c8] ;  /* 0x0003c80001207983 */ /* 0x002ee80000100a00 */
[----:B------:R1:W-:Y:S04]  /*11f10*/  STL [R1+0xc94], R60 ;  /* 0x000c943c01007387 */ /* 0x0003e80000100800 */
[----:B------:R1:W-:Y:S04]  /*11f20*/  STL [R1+0xc90], R61 ;  /* 0x000c903d01007387 */ /* 0x0003e80000100800 */
[----:B------:R1:W-:Y:S04]  /*11f30*/  STL [R1+0xcb4], R56 ;  /* 0x000cb43801007387 */ /* 0x0003e80000100800 */
[----:B------:R1:W-:Y:S04]  /*11f40*/  STL [R1+0xcb0], R57 ;  /* 0x000cb03901007387 */ /* 0x0003e80000100800 */
[----:B------:R1:W-:Y:S04]  /*11f50*/  STL [R1+0xcd4], R52 ;  /* 0x000cd43401007387 */ /* 0x0003e80000100800 */
[----:B------:R1:W-:Y:S04]  /*11f60*/  STL [R1+0xcd0], R53 ;  /* 0x000cd03501007387 */ /* 0x0003e80000100800 */
[----:B------:R1:W-:Y:S04]  /*11f70*/  STL [R1+0xcf4], R48 ;  /* 0x000cf43001007387 */ /* 0x0003e80000100800 */
[----:B------:R1:W-:Y:S04]  /*11f80*/  STL [R1+0xcf0], R49 ;  /* 0x000cf03101007387 */ /* 0x0003e80000100800 */
[----:B------:R1:W-:Y:S04]  /*11f90*/  LDGSTS.E [R0+0x3be00], [R56.64], P5 ;  /* 0x3be0000038007fae */ /* 0x0003e8000a921848 */
[----:B------:R1:W-:Y:S04]  /*11fa0*/  LDGSTS.E [R0+0x3c600], [R52.64], P5 ;  /* 0x3c60000034007fae */ /* 0x0003e8000a921848 */
[----:B------:R1:W-:Y:S04]  /*11fb0*/  LDGSTS.E [R0+0x3ce00], [R48.64], P5 ;  /* 0x3ce0000030007fae */ /* 0x0003e8000a921848 */
[----:B----4-:R1:W-:Y:S04]  /*11fc0*/  STL [R1+0xd14], R44 ;  /* 0x000d142c01007387 */ /* 0x0103e80000100800 */
[----:B------:R1:W-:Y:S04]  /*11fd0*/  STL [R1+0xd10], R45 ;  /* 0x000d102d01007387 */ /* 0x0003e80000100800 */
[----:B------:R1:W-:Y:S04]  /*11fe0*/  LDGSTS.E [R0+0x3d600], [R44.64], P5 ;  /* 0x3d6000002c007fae */ /* 0x0003e8000a921848 */
[----:B--2---:R1:W-:Y:S04]  /*11ff0*/  STL [R1+0xd34], R40 ;  /* 0x000d342801007387 */ /* 0x0043e80000100800 */
[----:B------:R1:W-:Y:S04]  /*12000*/  STL [R1+0xd30], R41 ;  /* 0x000d302901007387 */ /* 0x0003e80000100800 */
[----:B-----5:R1:W-:Y:S04]  /*12010*/  STL [R1+0xd54], R36 ;  /* 0x000d542401007387 */ /* 0x0203e80000100800 */
[----:B------:R1:W-:Y:S04]  /*12020*/  STL [R1+0xd50], R37 ;  /* 0x000d502501007387 */ /* 0x0003e80000100800 */
[----:B------:R1:W-:Y:S04]  /*12030*/  LDGSTS.E [R0+0x3de00], [R40.64], P5 ;  /* 0x3de0000028007fae */ /* 0x0003e8000a921848 */
[----:B------:R1:W-:Y:S04]  /*12040*/  LDGSTS.E [R0+0x3e600], [R36.64], P5 ;  /* 0x3e60000024007fae */ /* 0x0003e8000a921848 */
[----:B------:R1:W-:Y:S04]  /*12050*/  STL [R1+0xd74], R28 ;  /* 0x000d741c01007387 */ /* 0x0003e80000100800 */
[----:B------:R1:W-:Y:S04]  /*12060*/  STL [R1+0xd70], R29 ;  /* 0x000d701d01007387 */ /* 0x0003e80000100800 */
[----:B------:R1:W-:Y:S04]  /*12070*/  LDGSTS.E [R0+0x3ee00], [R28.64], P5 ;  /* 0x3ee000001c007fae */ /* 0x0003e8000a921848 */
[----:B---3--:R1:W-:Y:S04]  /*12080*/  STL [R1+0xd94], R24 ;  /* 0x000d941801007387 */ /* 0x0083e80000100800 */
[----:B------:R1:W-:Y:S04]  /*12090*/  STL [R1+0xd90], R25 ;  /* 0x000d901901007387 */ /* 0x0003e80000100800 */
[----:B------:R1:W-:Y:S04]  /*120a0*/  STL [R1+0xdb4], R16 ;  /* 0x000db41001007387 */ /* 0x0003e80000100800 */
[----:B------:R1:W-:Y:S04]  /*120b0*/  LDGSTS.E [R0+0x3f600], [R24.64], P5 ;  /* 0x3f60000018007fae */ /* 0x0003e8000a921848 */
[----:B------:R1:W-:Y:S04]  /*120c0*/  STL [R1+0xdb0], R17 ;  /* 0x000db01101007387 */ /* 0x0003e80000100800 */
[----:B------:R1:W-:Y:S04]  /*120d0*/  LDGSTS.E [R0+0x3fe00], [R16.64], P5 ;  /* 0x3fe0000010007fae */ /* 0x0003e8000a921848 */
[----:B------:R1:W-:Y:S02]  /*120e0*/  STL [R1+0x944], R32 ;  /* 0x0009442001007387 */ /* 0x0003e40000100800 */
[----:B-1----:R-:W2:Y:S04]  /*120f0*/  LDL.LU.64 R28, [R1+0x3a0] ;  /* 0x0003a000011c7983 */ /* 0x002ea80000300a00 */
[----:B------:R-:W3:Y:S01]  /*12100*/  LDL.LU.64 R24, [R1+0x398] ;  /* 0x0003980001187983 */ /* 0x000ee20000300a00 */
[----:B------:R-:W-:-:S03]  /*12110*/  IMAD.MOV.U32 R0, RZ, RZ, R33 ;  /* 0x000000ffff007224 */ /* 0x000fc600078e0021 */
[----:B------:R-:W1:Y:S04]  /*12120*/  S2R R124, SR_TID.X ;  /* 0x00000000007c7919 */ /* 0x000e680000002100 */
[----:B------:R-:W0:Y:S04]  /*12130*/  LDGDEPBAR ;  /* 0x00000000000079af */ /* 0x000e280000000000 */
[----:B--2---:R-:W-:Y:S04]  /*12140*/  STL [R1+0x94c], R28 ;  /* 0x00094c1c01007387 */ /* 0x004fe80000100800 */
[----:B------:R2:W-:Y:S04]  /*12150*/  STL [R1+0x940], R0 ;  /* 0x0009400001007387 */ /* 0x0005e80000100800 */
[----:B---3--:R-:W-:Y:S01]  /*12160*/  STL [R1+0x954], R24 ;  /* 0x0009541801007387 */ /* 0x008fe20000100800 */
[----:B--2---:R-:W-:-:S05]  /*12170*/  IMAD.MOV.U32 R0, RZ, RZ, R29 ;  /* 0x000000ffff007224 */ /* 0x004fca00078e001d */
[----:B------:R2:W-:Y:S04]  /*12180*/  STL [R1+0x948], R0 ;  /* 0x0009480001007387 */ /* 0x0005e80000100800 */
[----:B------:R3:W-:Y:S01]  /*12190*/  STL [R1+0x964], R8 ;  /* 0x0009640801007387 */ /* 0x0007e20000100800 */
[----:B--2---:R-:W-:-:S05]  /*121a0*/  IMAD.MOV.U32 R0, RZ, RZ, R25 ;  /* 0x000000ffff007224 */ /* 0x004fca00078e0019 */
        /* <DEDUP_REMOVED lines=11> */
[----:B------:R3:W-:Y:S01]  /*12260*/  STL [R1+0x9b0], R5 ;  /* 0x0009b00501007387 */ /* 0x0007e20000100800 */
[----:B------:R-:W-:Y:S05]  /*12270*/  @P4 BRA `(.L_x_0) ;  /* 0x00001a4000004947 */ /* 0x000fea0003800000 */
[----:B-1----:R1:W-:Y:S01]  /*12280*/  STL [R1+0x3f0], RZ ;  /* 0x0003f0ff01007387 */ /* 0x0023e20000100800 */
[----:B---3--:R-:W-:Y:S01]  /*12290*/  IMAD.SHL.U32 R0, R124, 0x40, RZ ;  /* 0x000000407c007824 */ /* 0x008fe200078e00ff */
[----:B------:R-:W-:Y:S01]  /*122a0*/  CS2R R12, SRZ ;  /* 0x00000000000c7805 */ /* 0x000fe2000001ff00 */
[----:B------:R-:W-:Y:S01]  /*122b0*/  CS2R R14, SRZ ;  /* 0x00000000000e7805 */ /* 0x000fe2000001ff00 */
[----:B------:R1:W-:Y:S01]  /*122c0*/  STL [R1+0x3f4], RZ ;  /* 0x0003f4ff01007387 */ /* 0x0003e20000100800 */
[----:B------:R-:W-:Y:S01]  /*122d0*/  CS2R R8, SRZ ;  /* 0x0000000000087805 */ /* 0x000fe2000001ff00 */
[----:B------:R-:W-:Y:S01]  /*122e0*/  LOP3.LUT R0, R0, 0x800, RZ, 0xc0, !PT ;  /* 0x0000080000007812 */ /* 0x000fe200078ec0ff */
[----:B------:R-:W-:Y:S01]  /*122f0*/  CS2R R10, SRZ ;  /* 0x00000000000a7805 */ /* 0x000fe2000001ff00 */
[----:B------:R1:W-:Y:S01]  /*12300*/  STL [R1+0x3f8], RZ ;  /* 0x0003f8ff01007387 */ /* 0x0003e20000100800 */
[----:B------:R-:W-:Y:S01]  /*12310*/  CS2R R4, SRZ ;  /* 0x0000000000047805 */ /* 0x000fe2000001ff00 */
[----:B------:R-:W-:Y:S01]  /*12320*/  CS2R R6, SRZ ;  /* 0x0000000000067805 */ /* 0x000fe2000001ff00 */
        /* <DEDUP_REMOVED lines=119> */
[----:B------:R-:W-:-:S02]  /*12aa0*/  CS2R R66, SRZ ;  /* 0x0000000000427805 */ /* 0x000fc4000001ff00 */
[----:B------:R1:W-:Y:S04]  /*12ab0*/  STL [R1+0x7c4], RZ ;  /* 0x0007c4ff01007387 */ /* 0x0003e80000100800 */
        /* <DEDUP_REMOVED lines=162> */
[----:B------:R1:W-:Y:S04]  /*134e0*/  STL [R1], RZ ;  /* 0x000000ff01007387 */ /* 0x0003e80000100800 */
        /* <DEDUP_REMOVED lines=103> */
[----:B------:R1:W-:Y:S04]  /*13b60*/  STL [R1+0x1168], R0 ;  /* 0x0011680001007387 */ /* 0x0003e80000100800 */
        /* <DEDUP_REMOVED lines=19> */
[----:B------:R1:W-:Y:S01]  /*13ca0*/  STL [R1+0x19c], RZ ;  /* 0x00019cff01007387 */ /* 0x0003e20000100800 */
[----:B------:R-:W-:Y:S05]  /*13cb0*/  BRA `(.L_x_1) ;  /* 0x00025af000007947 */ /* 0x000fea0003800000 */
.L_x_0:
[----:B-1----:R-:W-:Y:S01]  /*13cc0*/  STL [R1+0x938], RZ ;  /* 0x000938ff01007387 */ /* 0x002fe20000100800 */
[----:B---3--:R-:W-:Y:S01]  /*13cd0*/  IMAD.MOV.U32 R0, RZ, RZ, 0x3f ;  /* 0x0000003fff007424 */ /* 0x008fe200078e00ff */
[C---:B------:R-:W-:Y:S01]  /*13ce0*/  LOP3.LUT R3, R124.reuse, 0x7, RZ, 0xc0, !PT ;  /* 0x000000077c037812 */ /* 0x040fe200078ec0ff */
[C---:B------:R-:W-:Y:S01]  /*13cf0*/  IMAD.SHL.U32 R4, R124.reuse, 0x2, RZ ;  /* 0x000000027c047824 */ /* 0x040fe200078e00ff */
[----:B------:R-:W-:Y:S01]  /*13d00*/  STL [R1+0x3f0], RZ ;  /* 0x0003f0ff01007387 */ /* 0x000fe20000100800 */
[----:B------:R-:W-:Y:S01]  /*13d10*/  IMAD.SHL.U32 R24, R124, 0x40, RZ ;  /* 0x000000407c187824 */ /* 0x000fe200078e00ff */
[----:B------:R-:W-:Y:S01]  /*13d20*/  IADD3 R0, R0, c[0x0][0x180], RZ ;  /* 0x0000600000007a10 */ /* 0x000fe20007ffe0ff */
[----:B------:R-:W-:Y:S01]  /*13d30*/  IMAD R3, R3, 0x110, RZ ;  /* 0x0000011003037824 */ /* 0x000fe200078e02ff */
[----:B------:R-:W-:Y:S01]  /*13d40*/  STL [R1+0x3f4], RZ ;  /* 0x0003f4ff01007387 */ /* 0x000fe20000100800 */
[----:B------:R-:W-:Y:S01]  /*13d50*/  LOP3.LUT R23, R124, 0x3, RZ, 0xc0, !PT ;  /* 0x000000037c177812 */ /* 0x000fe200078ec0ff */
[----:B------:R-:W-:Y:S01]  /*13d60*/  USHF.R.S32.HI UR6, URZ, 0x1f, UR4 ;  /* 0x0000001f3f067899 */ /* 0x000fe20008011404 */
[----:B------:R-:W-:Y:S01]  /*13d70*/  SHF.R.S32.HI R2, RZ, 0x1f, R0 ;  /* 0x0000001fff027819 */ /* 0x000fe20000011400 */
[----:B------:R-:W-:Y:S01]  /*13d80*/  STL [R1+0x3f8], RZ ;  /* 0x0003f8ff01007387 */ /* 0x000fe20000100800 */
[----:B------:R-:W-:Y:S01]  /*13d90*/  LOP3.LUT R3, R3, 0x30, R4, 0x78, !PT ;  /* 0x0000003003037812 */ /* 0x000fe200078e7804 */
[----:B------:R-:W-:Y:S01]  /*13da0*/  IMAD R23, R23, 0x420, RZ ;  /* 0x0000042017177824 */ /* 0x000fe200078e02ff */
[----:B------:R-:W-:Y:S01]  /*13db0*/  LEA.HI R2, R2, R0, RZ, 0x6 ;  /* 0x0000000002027211 */ /* 0x000fe200078f30ff */
[----:B------:R-:W-:Y:S01]  /*13dc0*/  STL [R1+0x3fc], RZ ;  /* 0x0003fcff01007387 */ /* 0x000fe20000100800 */
[----:B------:R-:W-:Y:S01]  /*13dd0*/  LOP3.LUT R24, R24, 0x800, RZ, 0xc0, !PT ;  /* 0x0000080018187812 */ /* 0x000fe200078ec0ff */
[----:B------:R-:W-:Y:S01]  /*13de0*/  CS2R R12, SRZ ;  /* 0x00000000000c7805 */ /* 0x000fe2000001ff00 */
[----:B------:R-:W-:Y:S01]  /*13df0*/  SHF.R.S32.HI R125, RZ, 0x6, R2 ;  /* 0x00000006ff7d7819 */ /* 0x000fe20000011402 */
[----:B------:R-:W-:Y:S01]  /*13e00*/  STL [R1+0x310], RZ ;  /* 0x000310ff01007387 */ /* 0x000fe20000100800 */
[----:B------:R-:W-:Y:S01]  /*13e10*/  LOP3.LUT R2, R3, R24, RZ, 0xfc, !PT ;  /* 0x0000001803027212 */ /* 0x000fe200078efcff */
[----:B------:R-:W-:Y:S01]  /*13e20*/  CS2R R14, SRZ ;  /* 0x00000000000e7805 */ /* 0x000fe2000001ff00 */
[----:B------:R-:W-:Y:S01]  /*13e30*/  SHF.R.S32.HI R0, RZ, 0x1f, R252 ;  /* 0x0000001fff007819 */ /* 0x000fe200000114fc */
[----:B------:R-:W-:Y:S01]  /*13e40*/  STL [R1+0x314], RZ ;  /* 0x000314ff01007387 */ /* 0x000fe20000100800 */
[----:B------:R-:W-:Y:S01]  /*13e50*/  LOP3.LUT R124, R23, 0x5c, R124, 0x78, !PT ;  /* 0x0000005c177c7812 */ /* 0x000fe200078e787c */
[----:B------:R-:W-:Y:S01]  /*13e60*/  CS2R R8, SRZ ;  /* 0x0000000000087805 */ /* 0x000fe2000001ff00 */
[----:B------:R-:W-:Y:S01]  /*13e70*/  SHF.L.U64.HI R0, R252, 0x2, R0 ;  /* 0x00000002fc007819 */ /* 0x000fe20000010200 */
[----:B------:R-:W-:Y:S01]  /*13e80*/  STL [R1+0x318], RZ ;  /* 0x000318ff01007387 */ /* 0x000fe20000100800 */
[----:B------:R-:W-:Y:S01]  /*13e90*/  CS2R R10, SRZ ;  /* 0x00000000000a7805 */ /* 0x000fe2000001ff00 */
[----:B------:R-:W-:Y:S01]  /*13ea0*/  CS2R R4, SRZ ;  /* 0x0000000000047805 */ /* 0x000fe2000001ff00 */
[----:B------:R-:W-:Y:S01]  /*13eb0*/  CS2R R6, SRZ ;  /* 0x0000000000067805 */ /* 0x000fe2000001ff00 */
        /* <DEDUP_REMOVED lines=119> */
[----:B------:R-:W-:Y:S01]  /*14630*/  IADD3 R125, R125, -0x2, RZ ;  /* 0xfffffffe7d7d7810 */ /* 0x000fe20007ffe0ff */
[----:B------:R-:W-:Y:S01]  /*14640*/  STL [R1+0x824], RZ ;  /* 0x000824ff01007387 */ /* 0x000fe20000100800 */
[----:B------:R-:W-:Y:S01]  /*14650*/  LOP3.LUT R3, R124, 0x20, RZ, 0x3c, !PT ;  /* 0x000000207c037812 */ /* 0x000fe200078e3cff */
[----:B------:R-:W-:-:S02]  /*14660*/  USHF.L.U32 UR7, UR4, 0x2, URZ ;  /* 0x0000000204077899 */ /* 0x000fc4000800063f */
[----:B------:R-:W-:Y:S01]  /*14670*/  STL [R1+0x828], RZ ;  /* 0x000828ff01007387 */ /* 0x000fe20000100800 */
[----:B------:R-:W-:Y:S02]  /*14680*/  USHF.L.U64.HI UR6, UR4, 0x2, UR6 ;  /* 0x0000000204067899 */ /* 0x000fe40008010206 */
[----:B------:R-:W-:Y:S01]  /*14690*/  UMOV UR5, 0x1 ;  /* 0x0000000100057882 */ /* 0x000fe20000000000 */
[----:B------:R-:W-:Y:S01]  /*146a0*/  STL [R1+0x82c], RZ ;  /* 0x00082cff01007387 */ /* 0x000fe20000100800 */
[----:B------:R-:W-:-:S03]  /*146b0*/  UMOV UR4, 0xffffffff ;  /* 0xffffffff00047882 */ /* 0x000fc60000000000 */
[----:B------:R-:W-:Y:S04]  /*146c0*/  STL [R1+0x880], RZ ;  /* 0x000880ff01007387 */ /* 0x000fe80000100800 */
        /* <DEDUP_REMOVED lines=155> */
[----:B------:R-:W-:Y:S04]  /*15080*/  STL [R1], RZ ;  /* 0x000000ff01007387 */ /* 0x000fe80000100800 */
        /* <DEDUP_REMOVED lines=103> */
[----:B------:R1:W-:Y:S04]  /*15700*/  STL [R1+0x1168], R24 ;  /* 0x0011681801007387 */ /* 0x0003e80000100800 */
[----:B------:R2:W-:Y:S04]  /*15710*/  STL [R1+0x1160], R2 ;  /* 0x0011600201007387 */ /* 0x0005e80000100800 */
[----:B------:R3:W-:Y:S01]  /*15720*/  STL [R1+0x220], RZ ;  /* 0x000220ff01007387 */ /* 0x0007e20000100800 */
[----:B-1----:R-:W-:-:S03]  /*15730*/  CS2R R24, SRZ ;  /* 0x0000000000187805 */ /* 0x002fc6000001ff00 */
[----:B------:R3:W-:Y:S01]  /*15740*/  STL [R1+0x224], RZ ;  /* 0x000224ff01007387 */ /* 0x0007e20000100800 */
[----:B--2---:R-:W-:-:S03]  /*15750*/  LOP3.LUT R2, R2, 0x40, RZ, 0x3c, !PT ;  /* 0x0000004002027812 */ /* 0x004fc600078e3cff */
        /* <DEDUP_REMOVED lines=18> */
[----:B------:R3:W-:Y:S02]  /*15880*/  STL [R1+0x1164], R2 ;  /* 0x0011640201007387 */ /* 0x0007e40000100800 */
.L_x_2:
[----:B-1----:R-:W2:Y:S01]  /*15890*/  LDL R124, [R1+0x1160] ;  /* 0x00116000017c7983 */ /* 0x002ea20000100800 */
[----:B------:R-:W-:-:S04]  /*158a0*/  DEPBAR.LE SB0, 0x2 ;  /* 0x000080800000791a */ /* 0x000fc80000000000 */
[----:B------:R-:W-:Y:S01]  /*158b0*/  STL.64 [R1+0x1a48], R246 ;  /* 0x001a48f601007387 */ /* 0x000fe20000100a00 */
[----:B------:R-:W-:-:S03]  /*158c0*/  UIADD3 UR4, UR4, 0x1, URZ ;  /* 0x0000000104047890 */ /* 0x000fc6000fffe03f */
[----:B------:R1:W-:Y:S01]  /*158d0*/  STL.64 [R1+0x1a40], R244 ;  /* 0x001a40f401007387 */ /* 0x0003e20000100a00 */
[----:B------:R-:W-:-:S03]  /*158e0*/  UISETP.GT.AND UP0, UPT, UR4, 0x1, UPT ;  /* 0x000000010400788c */ /* 0x000fc6000bf04270 */
[----:B------:R-:W-:Y:S01]  /*158f0*/  STL [R1+0x1248], R0 ;  /* 0x0012480001007387 */ /* 0x000fe20000100800 */
[----:B------:R-:W-:-:S03]  /*15900*/  USEL UR4, UR4, URZ, !UP0 ;  /* 0x0000003f04047287 */ /* 0x000fc6000c000000 */
[----:B------:R-:W4:Y:S03]  /*15910*/  LDL.LU.64 R232, [R1+0x3f0] ;  /* 0x0003f00001e87983 */ /* 0x000f260000300a00 */
[----:B------:R-:W-:Y:S01]  /*15920*/  IMAD.U32 R3, RZ, RZ, UR4 ;  /* 0x00000004ff037e24 */ /* 0x000fe2000f8e00ff */
[----:B------:R-:W4:Y:S01]  /*15930*/  LDL.LU.64 R234, [R1+0x3f8] ;  /* 0x0003f80001ea7983 */ /* 0x000f220000300a00 */
[----:B---3--:R-:W-:Y:S02]  /*15940*/  IMAD.U32 R2, RZ, RZ, UR4 ;  /* 0x00000004ff027e24 */ /* 0x008fe4000f8e00ff */
[----:B------:R-:W-:Y:S01]  /*15950*/  IMAD.U32 R252, RZ, RZ, UR4 ;  /* 0x00000004fffc7e24 */ /* 0x000fe2000f8e00ff */
[----:B------:R-:W3:Y:S04]  /*15960*/  LDL.LU.64 R228, [R1+0x160] ;  /* 0x0001600001e47983 */ /* 0x000ee80000300a00 */
[----:B------:R-:W3:Y:S04]  /*15970*/  LDL.LU.64 R230, [R1+0x168] ;  /* 0x0001680001e67983 */ /* 0x000ee80000300a00 */
[----:B-1----:R-:W3:Y:S04]  /*15980*/  LDL.LU.64 R244, [R1+0x70] ;  /* 0x0000700001f47983 */ /* 0x002ee80000300a00 */
[----:B------:R-:W3:Y:S04]  /*15990*/  LDL.LU.64 R246, [R1+0x78] ;  /* 0x0000780001f67983 */ /* 0x000ee80000300a00 */
[----:B------:R-:W1:Y:S02]  /*159a0*/  S2R R127, SR_TID.X ;  /* 0x00000000007f7919 */ /* 0x000e640000002100 */
[----:B-1----:R-:W-:-:S02]  /*159b0*/  LOP3.LUT R125, R127, 0x3, RZ, 0xc0, !PT ;  /* 0x000000037f7d7812 */ /* 0x002fc400078ec0ff */
[----:B------:R-:W-:-:S03]  /*159c0*/  LOP3.LUT R126, R127, 0x3, RZ, 0xc0, !PT ;  /* 0x000000037f7e7812 */ /* 0x000fc600078ec0ff */
[----:B------:R-:W-:Y:S02]  /*159d0*/  IMAD R125, R125, 0x420, RZ ;  /* 0x000004207d7d7824 */ /* 0x000fe400078e02ff */
[----:B------:R-:W-:-:S03]  /*159e0*/  IMAD R126, R126, 0x420, RZ ;  /* 0x000004207e7e7824 */ /* 0x000fc600078e02ff */
[--C-:B------:R-:W-:Y:S02]  /*159f0*/  LOP3.LUT R125, R125, 0x5c, R127.reuse, 0x78, !PT ;  /* 0x0000005c7d7d7812 */ /* 0x100fe400078e787f */
[----:B------:R-:W-:Y:S02]  /*15a00*/  LOP3.LUT R126, R126, 0x5c, R127, 0x78, !PT ;  /* 0x0000005c7e7e7812 */ /* 0x000fe400078e787f */
[----:B------:R-:W-:-:S03]  /*15a10*/  LOP3.LUT R125, R125, 0x20, RZ, 0x3c, !PT ;  /* 0x000000207d7d7812 */ /* 0x000fc600078e3cff */
[----:B------:R-:W-:Y:S01]  /*15a20*/  IMAD R2, R2, 0x10000, R126 ;  /* 0x0001000002027824 */ /* 0x000fe200078e027e */
[----:B------:R-:W-:Y:S01]  /*15a30*/  BAR.SYNC.DEFER_BLOCKING 0x0 ;  /* 0x0000000000007b1d */ /* 0x000fe20000010000 */
[----:B------:R-:W-:-:S05]  /*15a40*/  LEA R3, R3, R125, 0x10 ;  /* 0x0000007d03037211 */ /* 0x000fca00078e80ff */
[----:B------:R-:W-:Y:S04]  /*15a50*/  LDS R176, [R2] ;  /* 0x0000000002b07984 */ /* 0x000fe80000000800 */
[----:B------:R-:W-:Y:S04]  /*15a60*/  LDS R178, [R2+0x1000] ;  /* 0x0010000002b27984 */ /* 0x000fe80000000800 */
[----:B------:R-:W-:Y:S04]  /*15a70*/  LDS R177, [R3] ;  /* 0x0000000003b17984 */ /* 0x000fe80000000800 */
[----:B------:R-:W-:Y:S04]  /*15a80*/  LDS R179, [R3+0x1000] ;  /* 0x0010000003b37984 */ /* 0x000fe80000000800 */
        /* <DEDUP_REMOVED lines=27> */
[----:B------:R-:W-:Y:S01]  /*15c40*/  LDS R195, [R3+0x1380] ;  /* 0x0013800003c37984 */ /* 0x000fe20000000800 */
[----:B--2---:R-:W-:-:S05]  /*15c50*/  IMAD R252, R252, 0x10000, R124 ;  /* 0x00010000fcfc7824 */ /* 0x004fca00078e027c */
[----:B------:R-:W4:Y:S04]  /*15c60*/  LDSM.16.M88.4 R132, [R252+0x20000] ;  /* 0x02000000fc84783b */ /* 0x000f280000000200 */
[----:B------:R-:W1:Y:S04]  /*15c70*/  LDSM.16.M88.4 R128, [R252+0x21000] ;  /* 0x02100000fc80783b */ /* 0x000e680000000200 */
[----:B------:R-:W2:Y:S01]  /*15c80*/  LDSM.16.M88.4 R124, [R252+0x22000] ;  /* 0x02200000fc7c783b */ /* 0x000ea20000000200 */
[-C--:B----4-:R-:W-:Y:S08]  /*15c90*/  HMMA.1688.F32.TF32 R232, R176, R132.reuse, R232 ;  /* 0x00000084b0e8723c */ /* 0x090ff000000810e8 */
[-C--:B---3--:R-:W-:Y:S08]  /*15ca0*/  HMMA.1688.F32.TF32 R228, R180, R132.reuse, R228 ;  /* 0x00000084b4e4723c */ /* 0x088ff000000810e4 */
[-C--:B------:R-:W-:Y:S01]  /*15cb0*/  HMMA.1688.F32.TF32 R244, R184, R132.reuse, R244 ;  /* 0x00000084b8f4723c */ /* 0x080fe200000810f4 */
[----:B------:R-:W-:Y:S07]  /*15cc0*/  STL [R1+0x1a18], R134 ;  /* 0x001a188601007387 */ /* 0x000fee0000100800 */
[-C--:B-----5:R-:W-:Y:S01]  /*15cd0*/  HMMA.1688.F32.TF32 R12, R188, R132.reuse, R12 ;  /* 0x00000084bc0c723c */ /* 0x0a0fe2000008100c */
[----:B------:R-:W-:Y:S04]  /*15ce0*/  STL [R1+0x1a0c], R135 ;  /* 0x001a0c8701007387 */ /* 0x000fe80000100800 */
[----:B-1----:R-:W-:Y:S03]  /*15cf0*/  STL [R1+0x1a04], R130 ;  /* 0x001a048201007387 */ /* 0x002fe60000100800 */
[-C--:B------:R-:W-:Y:S01]  /*15d00*/  HMMA.1688.F32.TF32 R84, R136, R132.reuse, R84 ;  /* 0x000000848854723c */ /* 0x080fe20000081054 */
[----:B------:R-:W-:Y:S04]  /*15d10*/  STL [R1+0x1a00], R131 ;  /* 0x001a008301007387 */ /* 0x000fe80000100800 */
[----:B--2---:R-:W-:Y:S03]  /*15d20*/  STL [R1+0x1a08], R127 ;  /* 0x001a087f01007387 */ /* 0x004fe60000100800 */
[-C--:B------:R-:W-:Y:S01]  /*15d30*/  HMMA.1688.F32.TF32 R164, R196, R132.reuse, R164 ;  /* 0x00000084c4a4723c */ /* 0x080fe200000810a4 */
[----:B------:R-:W2:Y:S04]  /*15d40*/  LDL.LU.64 R236, [R1+0x430] ;  /* 0x0004300001ec7983 */ /* 0x000ea80000300a00 */
[----:B------:R1:W-:Y:S04]  /*15d50*/  STL.64 [R1+0x300], R232 ;  /* 0x000300e801007387 */ /* 0x0003e80000100a00 */
[----:B------:R3:W-:Y:S04]  /*15d60*/  STL.64 [R1+0x308], R234 ;  /* 0x000308ea01007387 */ /* 0x0007e80000100a00 */
[----:B------:R-:W2:Y:S04]  /*15d70*/  LDL.LU.64 R238, [R1+0x438] ;  /* 0x0004380001ee7983 */ /* 0x000ea80000300a00 */
[----:B------:R4:W-:Y:S04]  /*15d80*/  STL.64 [R1+0x2f0], R228 ;  /* 0x0002f0e401007387 */ /* 0x0009e80000100a00 */
[----:B------:R4:W-:Y:S04]  /*15d90*/  STL.64 [R1+0x2f8], R230 ;  /* 0x0002f8e601007387 */ /* 0x0009e80000100a00 */
[----:B-1----:R-:W2:Y:S04]  /*15da0*/  LDL.LU.64 R232, [R1+0x120] ;  /* 0x0001200001e87983 */ /* 0x002ea80000300a00 */
[----:B---3--:R-:W3:Y:S04]  /*15db0*/  LDL.LU.64 R234, [R1+0x128] ;  /* 0x0001280001ea7983 */ /* 0x008ee80000300a00 */
[----:B----4-:R-:W4:Y:S04]  /*15dc0*/  LDL.LU.64 R228, [R1+0x30] ;  /* 0x0000300001e47983 */ /* 0x010f280000300a00 */
[----:B------:R-:W4:Y:S04]  /*15dd0*/  LDL.LU.64 R230, [R1+0x38] ;  /* 0x0000380001e67983 */ /* 0x000f280000300a00 */
[----:B------:R-:W-:Y:S04]  /*15de0*/  STL.64 [R1+0x350], R244 ;  /* 0x000350f401007387 */ /* 0x000fe80000100a00 */
[----:B------:R1:W-:Y:S04]  /*15df0*/  STL.64 [R1+0x358], R246 ;  /* 0x000358f601007387 */ /* 0x0003e80000100a00 */
[----:B-1----:R-:W2:Y:S04]  /*15e00*/  LDL.LU.64 R246, [R1+0x1a48] ;  /* 0x001a480001f67983 */ /* 0x002ea80000300a00 */
[----:B------:R-:W2:Y:S04]  /*15e10*/  LDL.LU.64 R244, [R1+0x1a40] ;  /* 0x001a400001f47983 */ /* 0x000ea80000300a00 */
[----:B------:R1:W-:Y:S04]  /*15e20*/  STL.64 [R1+0x400], R12 ;  /* 0x0004000c01007387 */ /* 0x0003e80000100a00 */
[----:B------:R1:W-:Y:S04]  /*15e30*/  STL.64 [R1+0x408], R14 ;  /* 0x0004080e01007387 */ /* 0x0003e80000100a00 */
[----:B-1----:R-:W2:Y:S04]  /*15e40*/  LDL.LU.64 R12, [R1+0x60] ;  /* 0x00006000010c7983 */ /* 0x002ea80000300a00 */
[----:B------:R-:W2:Y:S04]  /*15e50*/  LDL.LU.64 R14, [R1+0x68] ;  /* 0x00006800010e7983 */ /* 0x000ea80000300a00 */
[----:B------:R1:W-:Y:S04]  /*15e60*/  STL.64 [R1+0x470], R84 ;  /* 0x0004705401007387 */ /* 0x0003e80000100a00 */
[----:B------:R1:W-:Y:S04]  /*15e70*/  STL.64 [R1+0x478], R86 ;  /* 0x0004785601007387 */ /* 0x0003e80000100a00 */
[----:B-1----:R-:W3:Y:S04]  /*15e80*/  LDL.LU.64 R84, [R1+0x150] ;  /* 0x0001500001547983 */ /* 0x002ee80000300a00 */
[----:B------:R-:W3:Y:S04]  /*15e90*/  LDL.LU.64 R86, [R1+0x158] ;  /* 0x0001580001567983 */ /* 0x000ee80000300a00 */
[----:B------:R1:W-:Y:S04]  /*15ea0*/  STL.64 [R1+0x520], R164 ;  /* 0x000520a401007387 */ /* 0x0003e80000100a00 */
[----:B------:R1:W-:Y:S04]  /*15eb0*/  STL.64 [R1+0x528], R166 ;  /* 0x000528a601007387 */ /* 0x0003e80000100a00 */
[----:B-1----:R-:W4:Y:S04]  /*15ec0*/  LDL.LU.64 R164, [R1+0x310] ;  /* 0x0003100001a47983 */ /* 0x002f280000300a00 */
[----:B------:R-:W4:Y:S01]  /*15ed0*/  LDL.LU.64 R166, [R1+0x318] ;  /* 0x0003180001a67983 */ /* 0x000f220000300a00 */
[-C--:B------:R-:W-:Y:S08]  /*15ee0*/  HMMA.1688.F32.TF32 R160, R140, R132.reuse, R160 ;  /* 0x000000848ca0723c */ /* 0x080ff000000810a0 */
[----:B------:R-:W-:Y:S11]  /*15ef0*/  HMMA.1688.F32.TF32 R16, R192, R132, R16 ;  /* 0x00000084c010723c */ /* 0x000ff60000081010 */
[----:B------:R-:W-:Y:S04]  /*15f00*/  @!UPT UIADD3 URZ, URZ, URZ, URZ ;  /* 0x0000003f3f3ff290 */ /* 0x000fe8000fffe03f */
[----:B------:R-:W-:Y:S04]  /*15f10*/  STL.64 [R1+0x5c0], R160 ;  /* 0x0005c0a001007387 */ /* 0x000fe80000100a00 */
[----:B------:R-:W-:Y:S04]  /*15f20*/  STL.64 [R1+0x5c8], R162 ;  /* 0x0005c8a201007387 */ /* 0x000fe80000100a00 */
[----:B------:R-:W-:Y:S04]  /*15f30*/  STL.64 [R1+0x680], R16 ;  /* 0x0006801001007387 */ /* 0x000fe80000100a00 */
[----:B------:R2:W-:Y:S01]  /*15f40*/  STL.64 [R1+0x688], R18 ;  /* 0x0006881201007387 */ /* 0x0005e20000100a00 */
[----:B------:R-:W-:Y:S08]  /*15f50*/  HMMA.1688.F32.TF32 R4, R188, R124, R4 ;  /* 0x0000007cbc04723c */ /* 0x000ff00000081004 */
[-C--:B--2---:R-:W-:Y:S08]  /*15f60*/  HMMA.1688.F32.TF32 R16, R184, R128.reuse, R12 ;  /* 0x00000080b810723c */ /* 0x084ff0000008100c */
[-C--:B------:R-:W-:Y:S08]  /*15f70*/  HMMA.1688.F32.TF32 R12, R188, R128.reuse, R8 ;  /* 0x00000080bc0c723c */ /* 0x080ff00000081008 */
[-C--:B---3--:R-:W-:Y:S08]  /*15f80*/  HMMA.1688.F32.TF32 R84, R180, R128.reuse, R84 ;  /* 0x00000080b454723c */ /* 0x088ff00000081054 */
[-C--:B----4-:R-:W-:Y:S08]  /*15f90*/  HMMA.1688.F32.TF32 R132, R176, R128.reuse, R164 ;  /* 0x00000080b084723c */ /* 0x090ff000000810a4 */
[-C--:B------:R-:W-:Y:S11]  /*15fa0*/  HMMA.1688.F32.TF32 R8, R136, R128.reuse, R80 ;  /* 0x000000808808723c */ /* 0x080ff60000081050 */
[----:B------:R-:W-:Y:S04]  /*15fb0*/  @!UPT UIADD3 URZ, URZ, URZ, URZ ;  /* 0x0000003f3f3ff290 */ /* 0x000fe8000fffe03f */
[----:B------:R-:W-:Y:S04]  /*15fc0*/  STL.64 [R1+0x2c0], R132 ;  /* 0x0002c08401007387 */ /* 0x000fe80000100a00 */
[----:B------:R-:W-:Y:S04]  /*15fd0*/  STL.64 [R1+0x2c8], R134 ;  /* 0x0002c88601007387 */ /* 0x000fe80000100a00 */
[----:B------:R-:W-:Y:S04]  /*15fe0*/  STL.64 [R1+0x2b0], R84 ;  /* 0x0002b05401007387 */ /* 0x000fe80000100a00 */
[----:B------:R-:W-:Y:S04]  /*15ff0*/  STL.64 [R1+0x2b8], R86 ;  /* 0x0002b85601007387 */ /* 0x000fe80000100a00 */
[----:B------:R-:W-:Y:S04]  /*16000*/  STL.64 [R1+0x2e0], R16 ;  /* 0x0002e01001007387 */ /* 0x000fe80000100a00 */
[----:B------:R1:W-:Y:S04]  /*16010*/  STL.64 [R1+0x2e8], R18 ;  /* 0x0002e81201007387 */ /* 0x0003e80000100a00 */
[----:B------:R-:W-:Y:S04]  /*16020*/  STL.64 [R1+0x340], R12 ;  /* 0x0003400c01007387 */ /* 0x000fe80000100a00 */
[----:B------:R2:W-:Y:S01]  /*16030*/  STL.64 [R1+0x348], R14 ;  /* 0x0003480e01007387 */ /* 0x0005e20000100a00 */
[-C--:B-1----:R-:W-:Y:S08]  /*16040*/  HMMA.1688.F32.TF32 R16, R196, R128.reuse, R152 ;  /* 0x00000080c410723c */ /* 0x082ff00000081098 */
[-C--:B--2---:R-:W-:Y:S01]  /*16050*/  HMMA.1688.F32.TF32 R12, R140, R128.reuse, R172 ;  /* 0x000000808c0c723c */ /* 0x084fe200000810ac */
[----:B------:R-:W-:Y:S04]  /*16060*/  STL.64 [R1+0x420], R8 ;  /* 0x0004200801007387 */ /* 0x000fe80000100a00 */
[----:B------:R1:W-:Y:S10]  /*16070*/  STL.64 [R1+0x428], R10 ;  /* 0x0004280a01007387 */ /* 0x0003f40000100a00 */
[----:B------:R-:W-:Y:S01]  /*16080*/  STL.64 [R1+0x4f0], R16 ;  /* 0x0004f01001007387 */ /* 0x000fe20000100a00 */
[----:B-1----:R-:W-:Y:S03]  /*16090*/  HMMA.1688.F32.TF32 R8, R192, R128, R20 ;  /* 0x00000080c008723c */ /* 0x002fe60000081014 */
[----:B------:R1:W-:Y:S04]  /*160a0*/  STL.64 [R1+0x4f8], R18 ;  /* 0x0004f81201007387 */ /* 0x0003e80000100a00 */
[----:B------:R-:W-:Y:S04]  /*160b0*/  STL.64 [R1+0x580], R12 ;  /* 0x0005800c01007387 */ /* 0x000fe80000100a00 */
[----:B------:R2:W-:Y:S01]  /*160c0*/  STL.64 [R1+0x588], R14 ;  /* 0x0005880e01007387 */ /* 0x0005e20000100a00 */
[-C--:B-1----:R-:W-:Y:S08]  /*160d0*/  HMMA.1688.F32.TF32 R16, R176, R124.reuse, R236 ;  /* 0x0000007cb010723c */ /* 0x082ff000000810ec */
[-C--:B--2---:R-:W-:Y:S03]  /*160e0*/  HMMA.1688.F32.TF32 R12, R180, R124.reuse, R232 ;  /* 0x0000007cb40c723c */ /* 0x084fe600000810e8 */
[----:B------:R-:W-:Y:S04]  /*160f0*/  STL.64 [R1+0x640], R8 ;  /* 0x0006400801007387 */ /* 0x000fe80000100a00 */
[----:B------:R1:W-:Y:S08]  /*16100*/  STL.64 [R1+0x648], R10 ;  /* 0x0006480a01007387 */ /* 0x0003f00000100a00 */
[----:B------:R-:W-:Y:S01]  /*16110*/  STL.64 [R1+0x1a0], R16 ;  /* 0x0001a01001007387 */ /* 0x000fe20000100a00 */
[-C--:B-1----:R-:W-:Y:S03]  /*16120*/  HMMA.1688.F32.TF32 R8, R184, R124.reuse, R228 ;  /* 0x0000007cb808723c */ /* 0x082fe600000810e4 */
[----:B------:R-:W-:Y:S04]  /*16130*/  STL.64 [R1+0x1a8], R18 ;  /* 0x0001a81201007387 */ /* 0x000fe80000100a00 */
[----:B------:R-:W2:Y:S04]  /*16140*/  LDL.LU.64 R84, [R1+0x590] ;  /* 0x0005900001547983 */ /* 0x000ea80000300a00 */
[----:B------:R-:W-:Y:S04]  /*16150*/  STL.64 [R1+0x180], R12 ;  /* 0x0001800c01007387 */ /* 0x000fe80000100a00 */
[----:B------:R-:W-:Y:S04]  /*16160*/  STL.64 [R1+0x188], R14 ;  /* 0x0001880e01007387 */ /* 0x000fe80000100a00 */
[----:B------:R-:W2:Y:S04]  /*16170*/  LDL.LU.64 R86, [R1+0x598] ;  /* 0x0005980001567983 */ /* 0x000ea80000300a00 */
[----:B------:R-:W-:Y:S04]  /*16180*/  LDSM.16.M88.4 R16, [R252+0x23000] ;  /* 0x02300000fc10783b */ /* 0x000fe80000000200 */
[----:B------:R-:W-:Y:S04]  /*16190*/  STL.64 [R1+0x1f0], R8 ;  /* 0x0001f00801007387 */ /* 0x000fe80000100a00 */
[----:B------:R-:W-:Y:S04]  /*161a0*/  STL.64 [R1+0x1f8], R10 ;  /* 0x0001f80a01007387 */ /* 0x000fe80000100a00 */
[----:B------:R-:W3:Y:S04]  /*161b0*/  LDL.LU.64 R152, [R1+0x260] ;  /* 0x0002600001987983 */ /* 0x000ee80000300a00 */
[----:B------:R-:W3:Y:S04]  /*161c0*/  LDL.LU.64 R154, [R1+0x268] ;  /* 0x00026800019a7983 */ /* 0x000ee80000300a00 */
[----:B------:R-:W-:Y:S04]  /*161d0*/  STL.64 [R1+0x2d0], R4 ;  /* 0x0002d00401007387 */ /* 0x000fe80000100a00 */
[----:B------:R1:W-:Y:S04]  /*161e0*/  STL.64 [R1+0x2d8], R6 ;  /* 0x0002d80601007387 */ /* 0x0003e80000100a00 */
[----:B------:R-:W4:Y:S04]  /*161f0*/  LDL.LU.64 R80, [R1+0x80] ;  /* 0x0000800001507983 */ /* 0x000f280000300a00 */
[----:B------:R-:W4:Y:S01]  /*16200*/  LDL.LU.64 R82, [R1+0x88] ;  /* 0x0000880001527983 */ /* 0x000f220000300a00 */
[-C--:B-1----:R-:W-:Y:S11]  /*16210*/  HMMA.1688.F32.TF32 R4, R136, R124.reuse, R76 ;  /* 0x0000007c8804723c */ /* 0x082ff6000008104c */
[----:B------:R-:W-:Y:S11]  /*16220*/  @!UPT UIADD3 URZ, URZ, URZ, URZ ;  /* 0x0000003f3f3ff290 */ /* 0x000ff6000fffe03f */
[----:B------:R-:W-:Y:S01]  /*16230*/  @!UPT UIADD3 URZ, URZ, URZ, URZ ;  /* 0x0000003f3f3ff290 */ /* 0x000fe2000fffe03f */
[----:B------:R-:W-:Y:S04]  /*16240*/  STL.64 [R1+0x380], R4 ;  /* 0x0003800401007387 */ /* 0x000fe80000100a00 */
[----:B------:R1:W-:Y:S04]  /*16250*/  STL.64 [R1+0x388], R6 ;  /* 0x0003880601007387 */ /* 0x0003e80000100a00 */
[----:B------:R-:W4:Y:S04]  /*16260*/  LDL.LU.64 R20, [R1+0x10] ;  /* 0x0000100001147983 */ /* 0x000f280000300a00 */
[----:B------:R-:W4:Y:S01]  /*16270*/  LDL.LU.64 R22, [R1+0x18] ;  /* 0x0000180001167983 */ /* 0x000f220000300a00 */
[-C--:B------:R-:W-:Y:S03]  /*16280*/  HMMA.1688.F32.TF32 R12, R196, R124.reuse, R148 ;  /* 0x0000007cc40c723c */ /* 0x080fe60000081094 */
[----:B------:R-:W-:Y:S05]  /*16290*/  LDSM.16.M88.4 R148, [R252+0x2b000] ;  /* 0x02b00000fc94783b */ /* 0x000fea0000000200 */
[-C--:B------:R-:W-:Y:S08]  /*162a0*/  HMMA.1688.F32.TF32 R8, R140, R124.reuse, R156 ;  /* 0x0000007c8c08723c */ /* 0x080ff0000008109c */
[----:B-1----:R-:W-:Y:S07]  /*162b0*/  HMMA.1688.F32.TF32 R4, R192, R124, R24 ;  /* 0x0000007cc004723c */ /* 0x002fee0000081018 */
[----:B------:R-:W-:Y:S04]  /*162c0*/  STL.64 [R1+0x490], R12 ;  /* 0x0004900c01007387 */ /* 0x000fe80000100a00 */
[----:B------:R-:W-:Y:S04]  /*162d0*/  STL.64 [R1+0x498], R14 ;  /* 0x0004980e01007387 */ /* 0x000fe80000100a00 */
[----:B------:R-:W-:Y:S04]  /*162e0*/  STL.64 [R1+0x510], R8 ;  /* 0x0005100801007387 */ /* 0x000fe80000100a00 */
[----:B------:R-:W1:Y:S04]  /*162f0*/  LDSM.16.M88.4 R12, [R252+0x24000] ;  /* 0x02400000fc0c783b */ /* 0x000e680000000200 */
[----:B------:R-:W-:Y:S04]  /*16300*/  STL.64 [R1+0x518], R10 ;  /* 0x0005180a01007387 */ /* 0x000fe80000100a00 */
[----:B------:R-:W-:Y:S04]  /*16310*/  STL.64 [R1+0x600], R4 ;  /* 0x0006000401007387 */ /* 0x000fe80000100a00 */
[----:B------:R-:W1:Y:S04]  /*16320*/  LDSM.16.M88.4 R8, [R252+0x25000] ;  /* 0x02500000fc08783b */ /* 0x000e680000000200 */
[----:B------:R-:W-:Y:S04]  /*16330*/  STL.64 [R1+0x608], R6 ;  /* 0x0006080601007387 */ /* 0x000fe80000100a00 */
[----:B------:R-:W1:Y:S04]  /*16340*/  LDSM.16.M88.4 R4, [R252+0x26000] ;  /* 0x02600000fc04783b */ /* 0x000e680000000200 */
[----:B-1----:R-:W-:Y:S04]  /*16350*/  STL [R1+0x1a20], R14 ;  /* 0x001a200e01007387 */ /* 0x002fe80000100800 */
[----:B------:R-:W-:Y:S04]  /*16360*/  STL [R1+0x1a1c], R15 ;  /* 0x001a1c0f01007387 */ /* 0x000fe80000100800 */
[----:B------:R-:W-:Y:S04]  /*16370*/  STL [R1+0x1a24], R10 ;  /* 0x001a240a01007387 */ /* 0x000fe80000100800 */
[----:B------:R-:W-:Y:S04]  /*16380*/  STL [R1+0x19d4], R11 ;  /* 0x0019d40b01007387 */ /* 0x000fe80000100800 */
[----:B------:R-:W-:Y:S04]  /*16390*/  STL [R1+0x19cc], R6 ;  /* 0x0019cc0601007387 */ /* 0x000fe80000100800 */
[----:B------:R-:W-:Y:S01]  /*163a0*/  STL [R1+0x19c8], R7 ;  /* 0x0019c80701007387 */ /* 0x000fe20000100800 */
[-C--:B--2---:R-:W-:Y:S03]  /*163b0*/  HMMA.1688.F32.TF32 R76, R176, R16.reuse, R84 ;  /* 0x00000010b04c723c */ /* 0x084fe60000081054 */
[----:B------:R-:W2:Y:S04]  /*163c0*/  LDL.LU.64 R84, [R1+0x670] ;  /* 0x0006700001547983 */ /* 0x000ea80000300a00 */
[----:B------:R-:W2:Y:S11]  /*163d0*/  LDL.LU.64 R86, [R1+0x678] ;  /* 0x0006780001567983 */ /* 0x000eb60000300a00 */
[----:B------:R-:W-:Y:S06]  /*163e0*/  @!UPT UIADD3 URZ, URZ, URZ, URZ ;  /* 0x0000003f3f3ff290 */ /* 0x000fec000fffe03f */
[----:B------:R-:W-:Y:S02]  /*163f0*/  IMAD.MOV.U32 R135, RZ, RZ, R76 ;  /* 0x000000ffff877224 */ /* 0x000fe400078e004c */
[----:B------:R-:W-:Y:S02]  /*16400*/  IMAD.MOV.U32 R127, RZ, RZ, R77 ;  /* 0x000000ffff7f7224 */ /* 0x000fe400078e004d */
[----:B------:R-:W-:Y:S02]  /*16410*/  IMAD.MOV.U32 R130, RZ, RZ, R78 ;  /* 0x000000ffff827224 */ /* 0x000fe400078e004e */
[----:B------:R-:W-:Y:S02]  /*16420*/  IMAD.MOV.U32 R131, RZ, RZ, R79 ;  /* 0x000000ffff837224 */ /* 0x000fe400078e004f */
[-C--:B---3--:R-:W-:Y:S08]  /*16430*/  HMMA.1688.F32.TF32 R76, R180, R16.reuse, R152 ;  /* 0x00000010b44c723c */ /* 0x088ff00000081098 */
[-C--:B----4-:R-:W-:Y:S01]  /*16440*/  HMMA.1688.F32.TF32 R24, R184, R16.reuse, R80 ;  /* 0x00000010b818723c */ /* 0x090fe20000081050 */
[----:B------:R-:W-:Y:S04]  /*16450*/  STL [R1+0x1a30], R131 ;  /* 0x001a308301007387 */ /* 0x000fe80000100800 */
[----:B------:R-:W-:Y:S04]  /*16460*/  STL [R1+0x1a2c], R130 ;  /* 0x001a2c8201007387 */ /* 0x000fe80000100800 */
[----:B------:R-:W-:Y:S04]  /*16470*/  STL [R1+0x1a28], R135 ;  /* 0x001a288701007387 */ /* 0x000fe80000100800 */
[----:B------:R-:W-:Y:S04]  /*16480*/  STL.64 [R1+0x1a10], R126 ;  /* 0x001a107e01007387 */ /* 0x000fe80000100a00 */
[----:B------:R-:W-:Y:S04]  /*16490*/  STL.64 [R1+0x130], R76 ;  /* 0x0001304c01007387 */ /* 0x000fe80000100a00 */
[----:B------:R-:W-:Y:S04]  /*164a0*/  STL.64 [R1+0x138], R78 ;  /* 0x0001384e01007387 */ /* 0x000fe80000100a00 */
[----:B------:R-:W3:Y:S04]  /*164b0*/  LDL.LU.64 R80, [R1+0x3e0] ;  /* 0x0003e00001507983 */ /* 0x000ee80000300a00 */
[----:B------:R1:W-:Y:S04]  /*164c0*/  STL.64 [R1+0x160], R24 ;  /* 0x0001601801007387 */ /* 0x0003e80000100a00 */
[----:B------:R4:W-:Y:S04]  /*164d0*/  STL.64 [R1+0x168], R26 ;  /* 0x0001681a01007387 */ /* 0x0009e80000100a00 */
[----:B------:R-:W3:Y:S01]  /*164e0*/  LDL.LU.64 R82, [R1+0x3e8] ;  /* 0x0003e80001527983 */ /* 0x000ee20000300a00 */
[-C--:B------:R-:W-:Y:S11]  /*164f0*/  HMMA.1688.F32.TF32 R20, R188, R16.reuse, R20 ;  /* 0x00000010bc14723c */ /* 0x080ff60000081014 */
[----:B------:R-:W-:Y:S11]  /*16500*/  @!UPT UIADD3 URZ, URZ, URZ, URZ ;  /* 0x0000003f3f3ff290 */ /* 0x000ff6000fffe03f */
[----:B------:R-:W-:Y:S01]  /*16510*/  @!UPT UIADD3 URZ, URZ, URZ, URZ ;  /* 0x0000003f3f3ff290 */ /* 0x000fe2000fffe03f */
[----:B------:R4:W-:Y:S04]  /*16520*/  STL.64 [R1+0x1e0], R20 ;  /* 0x0001e01401007387 */ /* 0x0009e80000100a00 */
[----:B------:R4:W-:Y:S04]  /*16530*/  STL.64 [R1+0x1e8], R22 ;  /* 0x0001e81601007387 */ /* 0x0009e80000100a00 */
[----:B-1----:R-:W3:Y:S04]  /*16540*/  LDL.LU.64 R24, [R1+0x90] ;  /* 0x0000900001187983 */ /* 0x002ee80000300a00 */
[----:B----4-:R-:W4:Y:S04]  /*16550*/  LDL.LU.64 R26, [R1+0x98] ;  /* 0x00009800011a7983 */ /* 0x010f280000300a00 */
[----:B------:R-:W4:Y:S04]  /*16560*/  LDL.LU.64 R20, [R1] ;  /* 0x0000000001147983 */ /* 0x000f280000300a00 */
[----:B------:R-:W4:Y:S01]  /*16570*/  LDL.LU.64 R22, [R1+0x8] ;  /* 0x0000080001167983 */ /* 0x000f220000300a00 */
[-C--:B------:R-:W-:Y:S03]  /*16580*/  HMMA.1688.F32.TF32 R124, R136, R16.reuse, R72 ;  /* 0x00000010887c723c */ /* 0x080fe60000081048 */
[----:B------:R-:W4:Y:S05]  /*16590*/  LDL.LU.64 R76, [R1+0x6a0] ;  /* 0x0006a000014c7983 */ /* 0x000f2a0000300a00 */
[-C--:B------:R-:W-:Y:S08]  /*165a0*/  HMMA.1688.F32.TF32 R72, R196, R16.reuse, R108 ;  /* 0x00000010c448723c */ /* 0x080ff0000008106c */
[-C--:B------:R-:W-:Y:S08]  /*165b0*/  HMMA.1688.F32.TF32 R104, R140, R16.reuse, R104 ;  /* 0x000000108c68723c */ /* 0x080ff00000081068 */
[----:B------:R-:W-:Y:S01]  /*165c0*/  HMMA.1688.F32.TF32 R28, R192, R16, R28 ;  /* 0x00000010c01c723c */ /* 0x000fe2000008101c */
[----:B------:R-:W-:Y:S04]  /*165d0*/  STL.64 [R1+0x320], R124 ;  /* 0x0003207c01007387 */ /* 0x000fe80000100a00 */
[----:B------:R-:W-:Y:S04]  /*165e0*/  STL.64 [R1+0x328], R126 ;  /* 0x0003287e01007387 */ /* 0x000fe80000100a00 */
[----:B------:R-:W4:Y:S04]  /*165f0*/  LDL.LU.64 R78, [R1+0x6a8] ;  /* 0x0006a800014e7983 */ /* 0x000f280000300a00 */
[----:B------:R-:W-:Y:S04]  /*16600*/  STL.64 [R1+0x430], R72 ;  /* 0x0004304801007387 */ /* 0x000fe80000100a00 */
[----:B------:R2:W-:Y:S04]  /*16610*/  STL.64 [R1+0x438], R74 ;  /* 0x0004384a01007387 */ /* 0x0005e80000100a00 */
[----:B------:R-:W-:Y:S04]  /*16620*/  STL.64 [R1+0x4e0], R104 ;  /* 0x0004e06801007387 */ /* 0x000fe80000100a00 */
[----:B------:R-:W-:Y:S04]  /*16630*/  STL.64 [R1+0x4e8], R106 ;  /* 0x0004e86a01007387 */ /* 0x000fe80000100a00 */
[----:B------:R-:W-:Y:S04]  /*16640*/  STL.64 [R1+0x590], R28 ;  /* 0x0005901c01007387 */ /* 0x000fe80000100a00 */
[----:B------:R3:W-:Y:S01]  /*16650*/  STL.64 [R1+0x598], R30 ;  /* 0x0005981e01007387 */ /* 0x0007e20000100a00 */
[----:B--2---:R-:W-:Y:S11]  /*16660*/  HMMA.1688.F32.TF32 R72, R176, R12, R84 ;  /* 0x0000000cb048723c */ /* 0x004ff60000081054 */
[----:B------:R-:W-:Y:S11]  /*16670*/  @!UPT UIADD3 URZ, URZ, URZ, URZ ;  /* 0x0000003f3f3ff290 */ /* 0x000ff6000fffe03f */
[----:B------:R-:W-:Y:S02]  /*16680*/  @!UPT UIADD3 URZ, URZ, URZ, URZ ;  /* 0x0000003f3f3ff290 */ /* 0x000fe4000fffe03f */
[----:B------:R-:W-:Y:S02]  /*16690*/  IMAD.MOV.U32 R10, RZ, RZ, R73 ;  /* 0x000000ffff0a7224 */ /* 0x000fe400078e0049 */
[----:B------:R-:W-:-:S03]  /*166a0*/  IMAD.MOV.U32 R135, RZ, RZ, R72 ;  /* 0x000000ffff877224 */ /* 0x000fc600078e0048 */
[----:B------:R-:W-:Y:S04]  /*166b0*/  STL [R1+0x1a38], R10 ;  /* 0x001a380a01007387 */ /* 0x000fe80000100800 */
[----:B------:R-:W-:Y:S01]  /*166c0*/  STL [R1+0x1a34], R135 ;  /* 0x001a348701007387 */ /* 0x000fe20000100800 */
[----:B------:R-:W-:Y:S02]  /*166d0*/  IMAD.MOV.U32 R14, RZ, RZ, R74 ;  /* 0x000000ffff0e7224 */ /* 0x000fe400078e004a */
[----:B------:R-:W-:Y:S01]  /*166e0*/  IMAD.MOV.U32 R15, RZ, RZ, R75 ;  /* 0x000000ffff0f7224 */ /* 0x000fe200078e004b */
[-C--:B---3--:R-:W-:Y:S11]  /*166f0*/  HMMA.1688.F32.TF32 R28, R180, R12.reuse, R80 ;  /* 0x0000000cb41c723c */ /* 0x088ff60000081050 */
[----:B------:R-:W-:Y:S11]  /*16700*/  @!UPT UIADD3 URZ, URZ, URZ, URZ ;  /* 0x0000003f3f3ff290 */ /* 0x000ff6000fffe03f */
[----:B------:R-:W-:Y:S02]  /*16710*/  @!UPT UIADD3 URZ, URZ, URZ, URZ ;  /* 0x0000003f3f3ff290 */ /* 0x000fe4000fffe03f */
[----:B------:R-:W-:Y:S02]  /*16720*/  IMAD.MOV.U32 R16, RZ, RZ, R31 ;  /* 0x000000ffff107224 */ /* 0x000fe400078e001f */
[----:B------:R-:W-:Y:S01]  /*16730*/  IMAD.MOV.U32 R17, RZ, RZ, R30 ;  /* 0x000000ffff117224 */ /* 0x000fe200078e001e */
[----:B------:R-:W-:Y:S04]  /*16740*/  STL.64 [R1+0xe0], R28 ;  /* 0x0000e01c01007387 */ /* 0x000fe80000100a00 */
[----:B------:R-:W-:Y:S04]  /*16750*/  STL [R1+0x1994], R16 ;  /* 0x0019941001007387 */ /* 0x000fe80000100800 */
[----:B------:R-:W-:Y:S01]  /*16760*/  STL [R1+0x1990], R17 ;  /* 0x0019901101007387 */ /* 0x000fe20000100800 */
[-C--:B----4-:R-:W-:Y:S03]  /*16770*/  HMMA.1688.F32.TF32 R24, R184, R12.reuse, R24 ;  /* 0x0000000cb818723c */ /* 0x090fe60000081018 */
[----:B------:R-:W2:Y:S04]  /*16780*/  LDL.LU.64 R72, [R1+0x5a0] ;  /* 0x0005a00001487983 */ /* 0x000ea80000300a00 */
[----:B------:R-:W2:Y:S11]  /*16790*/  LDL.LU.64 R74, [R1+0x5a8] ;  /* 0x0005a800014a7983 */ /* 0x000eb60000300a00 */
[----:B------:R-:W-:Y:S05]  /*167a0*/  @!UPT UIADD3 URZ, URZ, URZ, URZ ;  /* 0x0000003f3f3ff290 */ /* 0x000fea000fffe03f */
[----:B------:R-:W-:Y:S04]  /*167b0*/  STL.64 [R1+0x110], R24 ;  /* 0x0001101801007387 */ /* 0x000fe80000100a00 */
[----:B------:R1:W-:Y:S02]  /*167c0*/  STL.64 [R1+0x118], R26 ;  /* 0x0001181a01007387 */ /* 0x0003e40000100a00 */
[-C--:B-1----:R-:W-:Y:S02]  /*167d0*/  HMMA.1688.F32.TF32 R24, R188, R12.reuse, R20 ;  /* 0x0000000cbc18723c */ /* 0x082fe40000081014 */
[----:B------:R-:W3:Y:S04]  /*167e0*/  LDL.LU.64 R20, [R1+0x140] ;  /* 0x0001400001147983 */ /* 0x000ee80000300a00 */
[----:B------:R-:W3:Y:S02]  /*167f0*/  LDL.LU.64 R22, [R1+0x148] ;  /* 0x0001480001167983 */ /* 0x000ee40000300a00 */
[-C--:B------:R-:W-:Y:S08]  /*16800*/  HMMA.1688.F32.TF32 R84, R136, R12.reuse, R44 ;  /* 0x0000000c8854723c */ /* 0x080ff0000008102c */
[-C--:B------:R-:W-:Y:S08]  /*16810*/  HMMA.1688.F32.TF32 R44, R196, R12.reuse, R88 ;  /* 0x0000000cc42c723c */ /* 0x080ff00000081058 */
[-C--:B------:R-:W-:Y:S08]  /*16820*/  HMMA.1688.F32.TF32 R80, R140, R12.reuse, R168 ;  /* 0x0000000c8c50723c */ /* 0x080ff000000810a8 */
[----:B------:R-:W-:Y:S01]  /*16830*/  HMMA.1688.F32.TF32 R32, R192, R12, R32 ;  /* 0x0000000cc020723c */ /* 0x000fe20000081020 */
[----:B------:R1:W-:Y:S04]  /*16840*/  STL.64 [R1+0x150], R24 ;  /* 0x0001501801007387 */ /* 0x0003e80000100a00 */
[----:B------:R4:W-:Y:S04]  /*16850*/  STL.64 [R1+0x158], R26 ;  /* 0x0001581a01007387 */ /* 0x0009e80000100a00 */
[----:B------:R-:W3:Y:S04]  /*16860*/  LDL.LU.64 R28, [R1+0x720] ;  /* 0x00072000011c7983 */ /* 0x000ee80000300a00 */
[----:B------:R-:W3:Y:S04]  /*16870*/  LDL.LU.64 R30, [R1+0x728] ;  /* 0x00072800011e7983 */ /* 0x000ee80000300a00 */
[----:B-1----:R-:W3:Y:S04]  /*16880*/  LDL.LU.64 R24, [R1+0x650] ;  /* 0x0006500001187983 */ /* 0x002ee80000300a00 */
[----:B----4-:R-:W4:Y:S04]  /*16890*/  LDL.LU.64 R26, [R1+0x658] ;  /* 0x00065800011a7983 */ /* 0x010f280000300a00 */
[----:B------:R-:W-:Y:S04]  /*168a0*/  STL.64 [R1+0x2a0], R84 ;  /* 0x0002a05401007387 */ /* 0x000fe80000100a00 */
[----:B------:R-:W-:Y:S04]  /*168b0*/  STL.64 [R1+0x2a8], R86 ;  /* 0x0002a85601007387 */ /* 0x000fe80000100a00 */
[----:B------:R-:W-:Y:S04]  /*168c0*/  STL.64 [R1+0x3f0], R44 ;  /* 0x0003f02c01007387 */ /* 0x000fe80000100a00 */
[----:B------:R1:W-:Y:S04]  /*168d0*/  STL.64 [R1+0x3f8], R46 ;  /* 0x0003f82e01007387 */ /* 0x0003e80000100a00 */
[----:B------:R-:W-:Y:S04]  /*168e0*/  STL.64 [R1+0x4b0], R80 ;  /* 0x0004b05001007387 */ /* 0x000fe80000100a00 */
[----:B------:R-:W-:Y:S04]  /*168f0*/  STL.64 [R1+0x4b8], R82 ;  /* 0x0004b85201007387 */ /* 0x000fe80000100a00 */
[----:B------:R-:W-:Y:S04]  /*16900*/  STL.64 [R1+0x570], R32 ;  /* 0x0005702001007387 */ /* 0x000fe80000100a00 */
[----:B------:R2:W-:Y:S01]  /*16910*/  STL.64 [R1+0x578], R34 ;  /* 0x0005782201007387 */ /* 0x0005e20000100a00 */
[-C--:B-1----:R-:W-:Y:S11]  /*16920*/  HMMA.1688.F32.TF32 R44, R176, R8.reuse, R76 ;  /* 0x00000008b02c723c */ /* 0x082ff6000008104c */
[----:B------:R-:W-:Y:S11]  /*16930*/  @!UPT UIADD3 URZ, URZ, URZ, URZ ;  /* 0x0000003f3f3ff290 */ /* 0x000ff6000fffe03f */
[----:B------:R-:W-:Y:S02]  /*16940*/  @!UPT UIADD3 URZ, URZ, URZ, URZ ;  /* 0x0000003f3f3ff290 */ /* 0x000fe4000fffe03f */
[----:B------:R-:W-:Y:S02]  /*16950*/  IMAD.MOV.U32 R10, RZ, RZ, R44 ;  /* 0x000000ffff0a7224 */ /* 0x000fe400078e002c */
[----:B------:R-:W-:Y:S02]  /*16960*/  IMAD.MOV.U32 R135, RZ, RZ, R45 ;  /* 0x000000ffff877224 */ /* 0x000fe400078e002d */
[----:B------:R-:W-:Y:S02]  /*16970*/  IMAD.MOV.U32 R131, RZ, RZ, R46 ;  /* 0x000000ffff837224 */ /* 0x000fe400078e002e */
[----:B------:R-:W-:Y:S02]  /*16980*/  IMAD.MOV.U32 R130, RZ, RZ, R47 ;  /* 0x000000ffff827224 */ /* 0x000fe400078e002f */
[-C--:B------:R-:W-:Y:S08]  /*16990*/  HMMA.1688.F32.TF32 R44, R136, R8.reuse, R48 ;  /* 0x00000008882c723c */ /* 0x080ff00000081030 */
[-C--:B------:R-:W-:Y:S08]  /*169a0*/  HMMA.1688.F32.TF32 R48, R196, R8.reuse, R92 ;  /* 0x00000008c430723c */ /* 0x080ff0000008105c */
[-C--:B--2---:R-:W-:Y:S11]  /*169b0*/  HMMA.1688.F32.TF32 R32, R180, R8.reuse, R72 ;  /* 0x00000008b420723c */ /* 0x084ff60000081048 */
[----:B------:R-:W-:Y:S11]  /*169c0*/  @!UPT UIADD3 URZ, URZ, URZ, URZ ;  /* 0x0000003f3f3ff290 */ /* 0x000ff6000fffe03f */
[----:B------:R-:W-:Y:S02]  /*169d0*/  @!UPT UIADD3 URZ, URZ, URZ, URZ ;  /* 0x0000003f3f3ff290 */ /* 0x000fe4000fffe03f */
[----:B------:R-:W-:Y:S01]  /*169e0*/  IMAD.MOV.U32 R16, RZ, RZ, R33 ;  /* 0x000000ffff107224 */ /* 0x000fe200078e0021 */
[----:B------:R3:W-:Y:S01]  /*169f0*/  STL [R1+0xc0], R32 ;  /* 0x0000c02001007387 */ /* 0x0007e20000100800 */
[----:B------:R-:W-:Y:S02]  /*16a00*/  IMAD.MOV.U32 R17, RZ, RZ, R34 ;  /* 0x000000ffff117224 */ /* 0x000fe400078e0022 */
[----:B------:R-:W-:Y:S01]  /*16a10*/  IMAD.MOV.U32 R13, RZ, RZ, R35 ;  /* 0x000000ffff0d7224 */ /* 0x000fe200078e0023 */
[----:B------:R-:W-:Y:S01]  /*16a20*/  STL [R1+0x19d0], R16 ;  /* 0x0019d01001007387 */ /* 0x000fe20000100800 */
[-C--:B---3--:R-:W-:Y:S03]  /*16a30*/  HMMA.1688.F32.TF32 R32, R184, R8.reuse, R20 ;  /* 0x00000008b820723c */ /* 0x088fe60000081014 */
[----:B------:R-:W2:Y:S04]  /*16a40*/  LDL.LU.64 R20, [R1+0x3a0] ;  /* 0x0003a00001147983 */ /* 0x000ea80000300a00 */
[----:B------:R-:W2:Y:S11]  /*16a50*/  LDL.LU.64 R22, [R1+0x3a8] ;  /* 0x0003a80001167983 */ /* 0x000eb60000300a00 */
[----:B------:R-:W-:Y:S05]  /*16a60*/  @!UPT UIADD3 URZ, URZ, URZ, URZ ;  /* 0x0000003f3f3ff290 */ /* 0x000fea000fffe03f */
[----:B------:R-:W-:Y:S04]  /*16a70*/  STL.64 [R1+0xb0], R32 ;  /* 0x0000b02001007387 */ /* 0x000fe80000100a00 */
[----:B------:R1:W-:Y:S02]  /*16a80*/  STL.64 [R1+0xb8], R34 ;  /* 0x0000b82201007387 */ /* 0x0003e40000100a00 */
[-C--:B-1----:R-:W-:Y:S11]  /*16a90*/  HMMA.1688.F32.TF32 R32, R188, R8.reuse, R248 ;  /* 0x00000008bc20723c */ /* 0x082ff600000810f8 */
[----:B------:R-:W-:Y:S11]  /*16aa0*/  @!UPT UIADD3 URZ, URZ, URZ, URZ ;  /* 0x0000003f3f3ff290 */ /* 0x000ff6000fffe03f */
[----:B------:R-:W-:Y:S01]  /*16ab0*/  @!UPT UIADD3 URZ, URZ, URZ, URZ ;  /* 0x0000003f3f3ff290 */ /* 0x000fe2000fffe03f */
[----:B------:R-:W-:Y:S04]  /*16ac0*/  STL.64 [R1+0x100], R32 ;  /* 0x0001002001007387 */ /* 0x000fe80000100a00 */
[----:B------:R-:W-:Y:S04]  /*16ad0*/  STL.64 [R1+0x108], R34 ;  /* 0x0001082201007387 */ /* 0x000fe80000100a00 */
[----:B------:R1:W-:Y:S04]  /*16ae0*/  STL.64 [R1+0x1c0], R44 ;  /* 0x0001c02c01007387 */ /* 0x0003e80000100a00 */
[----:B------:R3:W-:Y:S04]  /*16af0*/  STL.64 [R1+0x1c8], R46 ;  /* 0x0001c82e01007387 */ /* 0x0007e80000100a00 */
[----:B-1----:R-:W2:Y:S04]  /*16b00*/  LDL.LU.64 R44, [R1+0x7a0] ;  /* 0x0007a000012c7983 */ /* 0x002ea80000300a00 */
[----:B------:R-:W-:Y:S04]  /*16b10*/  STL.64 [R1+0x370], R48 ;  /* 0x0003703001007387 */ /* 0x000fe80000100a00 */
[----:B------:R-:W-:Y:S04]  /*16b20*/  STL.64 [R1+0x378], R50 ;  /* 0x0003783201007387 */ /* 0x000fe80000100a00 */
[----:B---3--:R-:W3:Y:S01]  /*16b30*/  LDL.LU.64 R46, [R1+0x7a8] ;  /* 0x0007a800012e7983 */ /* 0x008ee20000300a00 */
[-C--:B------:R-:W-:Y:S11]  /*16b40*/  HMMA.1688.F32.TF32 R32, R140, R8.reuse, R112 ;  /* 0x000000088c20723c */ /* 0x080ff60000081070 */
[----:B------:R-:W-:Y:S11]  /*16b50*/  @!UPT UIADD3 URZ, URZ, URZ, URZ ;  /* 0x0000003f3f3ff290 */ /* 0x000ff6000fffe03f */
[----:B------:R-:W-:Y:S01]  /*16b60*/  @!UPT UIADD3 URZ, URZ, URZ, URZ ;  /* 0x0000003f3f3ff290 */ /* 0x000fe2000fffe03f */
[----:B------:R-:W-:Y:S04]  /*16b70*/  STL.64 [R1+0x460], R32 ;  /* 0x0004602001007387 */ /* 0x000fe80000100a00 */
[----:B------:R1:W-:Y:S02]  /*16b80*/  STL.64 [R1+0x468], R34 ;  /* 0x0004682201007387 */ /* 0x0003e40000100a00 */
[----:B-1----:R-:W-:Y:S08]  /*16b90*/  HMMA.1688.F32.TF32 R32, R192, R8, R36 ;  /* 0x00000008c020723c */ /* 0x002ff00000081024 */
[----:B----4-:R-:W-:Y:S11]  /*16ba0*/  HMMA.1688.F32.TF32 R24, R180, R4, R24 ;  /* 0x00000004b418723c */ /* 0x010ff60000081018 */
[----:B------:R-:W-:Y:S04]  /*16bb0*/  @!UPT UIADD3 URZ, URZ, URZ, URZ ;  /* 0x0000003f3f3ff290 */ /* 0x000fe8000fffe03f */
[----:B------:R-:W-:Y:S04]  /*16bc0*/  STL.64 [R1+0x540], R32 ;  /* 0x0005402001007387 */ /* 0x000fe80000100a00 */
[----:B------:R-:W-:Y:S04]  /*16bd0*/  STL.64 [R1+0x548], R34 ;  /* 0x0005482201007387 */ /* 0x000fe80000100a00 */
[----:B------:R-:W4:Y:S04]  /*16be0*/  LDL.LU.64 R36, [R1+0x6d0] ;  /* 0x0006d00001247983 */ /* 0x000f280000300a00 */
[----:B------:R-:W4:Y:S01]  /*16bf0*/  LDL.LU.64 R38, [R1+0x6d8] ;  /* 0x0006d80001267983 */ /* 0x000f220000300a00 */
[----:B------:R-:W-:-:S03]  /*16c00*/  IMAD.MOV.U32 R16, RZ, RZ, R25 ;  /* 0x000000ffff107224 */ /* 0x000fc600078e0019 */
[----:B------:R-:W4:Y:S04]  /*16c10*/  LDL.LU.64 R76, [R1+0x5d0] ;  /* 0x0005d000014c7983 */ /* 0x000f280000300a00 */
[----:B------:R-:W4:Y:S04]  /*16c20*/  LDL.LU.64 R78, [R1+0x5d8] ;  /* 0x0005d800014e7983 */ /* 0x000f280000300a00 */
[----:B------:R-:W4:Y:S04]  /*16c30*/  LDL.LU.64 R72, [R1+0x240] ;  /* 0x0002400001487983 */ /* 0x000f280000300a00 */
[----:B------:R-:W4:Y:S04]  /*16c40*/  LDL.LU.64 R74, [R1+0x248] ;  /* 0x00024800014a7983 */ /* 0x000f280000300a00 */
[----:B------:R-:W-:Y:S04]  /*16c50*/  STL.64 [R1+0x19e0], R18 ;  /* 0x0019e01201007387 */ /* 0x000fe80000100a00 */
[----:B------:R1:W-:Y:S04]  /*16c60*/  STL.64 [R1+0x19d8], R16 ;  /* 0x0019d81001007387 */ /* 0x0003e80000100a00 */
[----:B------:R-:W3:Y:S01]  /*16c70*/  LDSM.16.M88.4 R32, [R252+0x27000] ;  /* 0x02700000fc20783b */ /* 0x000ee20000000200 */
[----:B-1----:R-:W-:Y:S01]  /*16c80*/  HMMA.1688.F32.TF32 R16, R136, R4, R68 ;  /* 0x000000048810723c */ /* 0x002fe20000081044 */
[----:B------:R-:W-:-:S02]  /*16c90*/  IMAD.MOV.U32 R11, RZ, RZ, R24 ;  /* 0x000000ffff0b7224 */ /* 0x000fc400078e0018 */
[----:B------:R-:W-:Y:S02]  /*16ca0*/  IMAD.MOV.U32 R6, RZ, RZ, R26 ;  /* 0x000000ffff067224 */ /* 0x000fe400078e001a */
[----:B------:R-:W-:-:S03]  /*16cb0*/  IMAD.MOV.U32 R7, RZ, RZ, R27 ;  /* 0x000000ffff077224 */ /* 0x000fc600078e001b */
[-C--:B------:R-:W-:Y:S08]  /*16cc0*/  HMMA.1688.F32.TF32 R24, R196, R4.reuse, R96 ;  /* 0x00000004c418723c */ /* 0x080ff00000081060 */
[----:B--2---:R-:W-:Y:S11]  /*16cd0*/  HMMA.1688.F32.TF32 R20, R184, R4, R20 ;  /* 0x00000004b814723c */ /* 0x004ff60000081014 */
[----:B------:R-:W-:Y:S11]  /*16ce0*/  @!UPT UIADD3 URZ, URZ, URZ, URZ ;  /* 0x0000003f3f3ff290 */ /* 0x000ff6000fffe03f */
[----:B------:R-:W-:Y:S01]  /*16cf0*/  @!UPT UIADD3 URZ, URZ, URZ, URZ ;  /* 0x0000003f3f3ff290 */ /* 0x000fe2000fffe03f */
[----:B------:R-:W-:Y:S01]  /*16d00*/  STL.64 [R1+0x50], R20 ;  /* 0x0000501401007387 */ /* 0x000fe20000100a00 */
[----:B------:R-:W-:-:S03]  /*16d10*/  IMAD.MOV.U32 R0, RZ, RZ, R23 ;  /* 0x000000ffff007224 */ /* 0x000fc600078e0017 */
[----:B------:R1:W-:Y:S02]  /*16d20*/  STL [R1+0x58], R22 ;  /* 0x0000581601007387 */ /* 0x0003e40000100800 */
[-C--:B-1----:R-:W-:Y:S11]  /*16d30*/  HMMA.1688.F32.TF32 R20, R188, R4.reuse, R240 ;  /* 0x00000004bc14723c */ /* 0x082ff600000810f0 */
[----:B------:R-:W-:Y:S11]  /*16d40*/  @!UPT UIADD3 URZ, URZ, URZ, URZ ;  /* 0x0000003f3f3ff290 */ /* 0x000ff6000fffe03f */
[----:B------:R-:W-:Y:S01]  /*16d50*/  @!UPT UIADD3 URZ, URZ, URZ, URZ ;  /* 0x0000003f3f3ff290 */ /* 0x000fe2000fffe03f */
[----:B------:R-:W-:Y:S04]  /*16d60*/  STL.64 [R1+0xa0], R20 ;  /* 0x0000a01401007387 */ /* 0x000fe80000100a00 */
[----:B------:R1:W-:Y:S04]  /*16d70*/  STL.64 [R1+0xa8], R22 ;  /* 0x0000a81601007387 */ /* 0x0003e80000100a00 */
[----:B------:R-:W-:Y:S04]  /*16d80*/  STL.64 [R1+0x140], R16 ;  /* 0x0001401001007387 */ /* 0x000fe80000100a00 */
[----:B------:R2:W-:Y:S01]  /*16d90*/  STL.64 [R1+0x148], R18 ;  /* 0x0001481201007387 */ /* 0x0005e20000100a00 */
[-C--:B-1----:R-:W-:Y:S08]  /*16da0*/  HMMA.1688.F32.TF32 R20, R140, R4.reuse, R116 ;  /* 0x000000048c14723c */ /* 0x082ff00000081074 */
[----:B--2---:R-:W-:Y:S01]  /*16db0*/  HMMA.1688.F32.TF32 R16, R192, R4, R40 ;  /* 0x00000004c010723c */ /* 0x004fe20000081028 */
[----:B------:R-:W-:Y:S04]  /*16dc0*/  STL.64 [R1+0x310], R24 ;  /* 0x0003101801007387 */ /* 0x000fe80000100a00 */
[----:B------:R-:W-:Y:S03]  /*16dd0*/  STL.64 [R1+0x318], R26 ;  /* 0x0003181a01007387 */ /* 0x000fe60000100a00 */
[-C--:B---3--:R-:W-:Y:S01]  /*16de0*/  HMMA.1688.F32.TF32 R240, R176, R32.reuse, R44 ;  /* 0x00000020b0f0723c */ /* 0x088fe2000008102c */
[----:B------:R-:W-:Y:S04]  /*16df0*/  LDSM.16.M88.4 R24, [R252+0x29000] ;  /* 0x02900000fc18783b */ /* 0x000fe80000000200 */
[----:B------:R-:W-:Y:S04]  /*16e00*/  LDSM.16.M88.4 R116, [R252+0x2e000] ;  /* 0x02e00000fc74783b */ /* 0x000fe80000000200 */
[----:B------:R-:W-:Y:S04]  /*16e10*/  STL.64 [R1+0x410], R20 ;  /* 0x0004101401007387 */ /* 0x000fe80000100a00 */
[----:B------:R-:W-:Y:S04]  /*16e20*/  STL.64 [R1+0x418], R22 ;  /* 0x0004181601007387 */ /* 0x000fe80000100a00 */
[----:B------:R1:W-:Y:S04]  /*16e30*/  STL.64 [R1+0x4d0], R16 ;  /* 0x0004d01001007387 */ /* 0x0003e80000100a00 */
[----:B------:R2:W-:Y:S04]  /*16e40*/  STL.64 [R1+0x4d8], R18 ;  /* 0x0004d81201007387 */ /* 0x0005e80000100a00 */
[----:B------:R-:W3:Y:S04]  /*16e50*/  LDL.LU.64 R48, [R1+0x7c0] ;  /* 0x0007c00001307983 */ /* 0x000ee80000300a00 */
[----:B------:R-:W3:Y:S04]  /*16e60*/  LDL.LU.64 R50, [R1+0x7c8] ;  /* 0x0007c80001327983 */ /* 0x000ee80000300a00 */
[----:B------:R-:W3:Y:S04]  /*16e70*/  LDL.LU.64 R92, [R1+0x730] ;  /* 0x00073000015c7983 */ /* 0x000ee80000300a00 */
[----:B------:R-:W3:Y:S04]  /*16e80*/  LDL.LU.64 R94, [R1+0x738] ;  /* 0x00073800015e7983 */ /* 0x000ee80000300a00 */
[----:B------:R-:W3:Y:S04]  /*16e90*/  LDL.LU.64 R68, [R1+0x660] ;  /* 0x0006600001447983 */ /* 0x000ee80000300a00 */
[----:B------:R-:W3:Y:S04]  /*16ea0*/  LDL.LU.64 R70, [R1+0x668] ;  /* 0x0006680001467983 */ /* 0x000ee80000300a00 */
[----:B------:R-:W3:Y:S04]  /*16eb0*/  LDL.LU.64 R44, [R1+0x440] ;  /* 0x00044000012c7983 */ /* 0x000ee80000300a00 */
[----:B------:R-:W3:Y:S04]  /*16ec0*/  LDL.LU.64 R46, [R1+0x448] ;  /* 0x00044800012e7983 */ /* 0x000ee80000300a00 */
[----:B-1----:R-:W3:Y:S04]  /*16ed0*/  LDL.LU.64 R16, [R1+0x20] ;  /* 0x0000200001107983 */ /* 0x002ee80000300a00 */
[----:B--2---:R-:W2:Y:S01]  /*16ee0*/  LDL.LU.64 R18, [R1+0x28] ;  /* 0x0000280001127983 */ /* 0x004ea20000300a00 */
[----:B----4-:R-:W-:Y:S08]  /*16ef0*/  HMMA.1688.F32.TF32 R36, R180, R32, R36 ;  /* 0x00000020b424723c */ /* 0x010ff00000081024 */
[----:B------:R-:W-:Y:S01]  /*16f00*/  HMMA.1688.F32.TF32 R28, R176, R4, R28 ;  /* 0x00000004b01c723c */ /* 0x000fe2000008101c */
[----:B------:R-:W-:Y:S04]  /*16f10*/  STL.64 [R1+0x19a0], R242 ;  /* 0x0019a0f201007387 */ /* 0x000fe80000100a00 */
[----:B------:R-:W-:Y:S03]  /*16f20*/  STL.64 [R1+0x1998], R240 ;  /* 0x001998f001007387 */ /* 0x000fe60000100a00 */
[-C--:B------:R-:W-:Y:S01]  /*16f30*/  HMMA.1688.F32.TF32 R40, R184, R32.reuse, R76 ;  /* 0x00000020b828723c */ /* 0x080fe2000008104c */
[----:B------:R-:W-:Y:S06]  /*16f40*/  LDSM.16.M88.4 R20, [R252+0x2a000] ;  /* 0x02a00000fc14783b */ /* 0x000fec0000000200 */
[----:B------:R-:W-:Y:S04]  /*16f50*/  STL.64 [R1+0x19b0], R38 ;  /* 0x0019b02601007387 */ /* 0x000fe80000100a00 */
[----:B------:R1:W-:Y:S02]  /*16f60*/  STL.64 [R1+0x19a8], R36 ;  /* 0x0019a82401007387 */ /* 0x0003e40000100a00 */
[----:B-1----:R-:W-:Y:S03]  /*16f70*/  HMMA.1688.F32.TF32 R36, R188, R32, R72 ;  /* 0x00000020bc24723c */ /* 0x002fe60000081048 */
[----:B------:R-:W-:Y:S01]  /*16f80*/  MOV R134, R28 ;  /* 0x0000001c00867202 */ /* 0x000fe20000000f00 */
[----:B------:R-:W-:-:S02]  /*16f90*/  IMAD.MOV.U32 R12, RZ, RZ, R29 ;  /* 0x000000ffff0c7224 */ /* 0x000fc400078e001d */
[----:B------:R-:W-:Y:S02]  /*16fa0*/  IMAD.MOV.U32 R9, RZ, RZ, R30 ;  /* 0x000000ffff097224 */ /* 0x000fe400078e001e */
[----:B------:R-:W-:Y:S02]  /*16fb0*/  IMAD.MOV.U32 R8, RZ, RZ, R31 ;  /* 0x000000ffff087224 */ /* 0x000fe400078e001f */
[----:B------:R-:W1:Y:S04]  /*16fc0*/  LDSM.16.M88.4 R28, [R252+0x28000] ;  /* 0x02800000fc1c783b */ /* 0x000e680000000200 */
[----:B------:R-:W-:Y:S04]  /*16fd0*/  STL.64 [R1+0x19c0], R42 ;  /* 0x0019c02a01007387 */ /* 0x000fe80000100a00 */
[----:B------:R-:W-:Y:S04]  /*16fe0*/  STL.64 [R1+0x19b8], R40 ;  /* 0x0019b82801007387 */ /* 0x000fe80000100a00 */
[----:B------:R-:W4:Y:S04]  /*16ff0*/  LDL.LU.64 R72, [R1+0x820] ;  /* 0x0008200001487983 */ /* 0x000f280000300a00 */
[----:B------:R-:W4:Y:S04]  /*17000*/  LDL.LU.64 R74, [R1+0x828] ;  /* 0x00082800014a7983 */ /* 0x000f280000300a00 */
[----:B------:R-:W-:Y:S04]  /*17010*/  STL.64 [R1+0x40], R36 ;  /* 0x0000402401007387 */ /* 0x000fe80000100a00 */
[----:B------:R1:W-:Y:S01]  /*17020*/  STL.64 [R1+0x48], R38 ;  /* 0x0000482601007387 */ /* 0x0003e20000100a00 */
[-C--:B------:R-:W-:Y:S03]  /*17030*/  HMMA.1688.F32.TF32 R96, R196, R32.reuse, R100 ;  /* 0x00000020c460723c */ /* 0x080fe60000081064 */
[----:B------:R-:W4:Y:S04]  /*17040*/  LDL.LU.64 R76, [R1+0x790] ;  /* 0x00079000014c7983 */ /* 0x000f280000300a00 */
[----:B------:R-:W4:Y:S01]  /*17050*/  LDL.LU.64 R78, [R1+0x798] ;  /* 0x00079800014e7983 */ /* 0x000f220000300a00 */
[-C--:B-1----:R-:W-:Y:S03]  /*17060*/  HMMA.1688.F32.TF32 R36, R136, R32.reuse, R204 ;  /* 0x000000208824723c */ /* 0x082fe600000810cc */
[----:B------:R-:W4:Y:S04]  /*17070*/  LDL.LU.64 R80, [R1+0x690] ;  /* 0x0006900001507983 */ /* 0x000f280000300a00 */
[----:B------:R-:W4:Y:S04]  /*17080*/  LDL.LU.64 R82, [R1+0x698] ;  /* 0x0006980001527983 */ /* 0x000f280000300a00 */
[----:B------:R-:W4:Y:S01]  /*17090*/  LDL.LU.64 R88, [R1+0x450] ;  /* 0x0004500001587983 */ /* 0x000f220000300a00 */
[----:B------:R-:W-:Y:S03]  /*170a0*/  HMMA.1688.F32.TF32 R40, R140, R32, R120 ;  /* 0x000000208c28723c */ /* 0x000fe60000081078 */
[----:B------:R-:W4:Y:S04]  /*170b0*/  LDL.LU.64 R90, [R1+0x458] ;  /* 0x00045800015a7983 */ /* 0x000f280000300a00 */
[----:B------:R-:W4:Y:S04]  /*170c0*/  LDL.LU.64 R84, [R1+0x170] ;  /* 0x0001700001547983 */ /* 0x000f280000300a00 */
[----:B------:R-:W4:Y:S04]  /*170d0*/  LDL.LU.64 R86, [R1+0x178] ;  /* 0x0001780001567983 */ /* 0x000f280000300a00 */
[----:B------:R-:W-:Y:S04]  /*170e0*/  STL.64 [R1+0xf0], R36 ;  /* 0x0000f02401007387 */ /* 0x000fe80000100a00 */
[----:B------:R1:W-:Y:S01]  /*170f0*/  STL.64 [R1+0xf8], R38 ;  /* 0x0000f82601007387 */ /* 0x0003e20000100a00 */
[C---:B------:R-:W-:Y:S03]  /*17100*/  HMMA.1688.F32.TF32 R56, R192.reuse, R28, R56 ;  /* 0x0000001cc038723c */ /* 0x040fe60000081038 */
[----:B------:R-:W2:Y:S05]  /*17110*/  LDSM.16.M88.4 R120, [R252+0x2d000] ;  /* 0x02d00000fc78783b */ /* 0x000eaa0000000200 */
[----:B-1----:R-:W-:Y:S01]  /*17120*/  HMMA.1688.F32.TF32 R36, R192, R32, R52 ;  /* 0x00000020c024723c */ /* 0x002fe20000081034 */
[----:B------:R-:W-:Y:S04]  /*17130*/  STL.64 [R1+0x290], R96 ;  /* 0x0002906001007387 */ /* 0x000fe80000100a00 */
[----:B------:R-:W-:Y:S04]  /*17140*/  STL.64 [R1+0x298], R98 ;  /* 0x0002986201007387 */ /* 0x000fe80000100a00 */
[----:B------:R1:W-:Y:S02]  /*17150*/  STL.64 [R1+0x19e8], R34 ;  /* 0x0019e82201007387 */ /* 0x0003e40000100a00 */
[-C--:B-1----:R-:W-:Y:S02]  /*17160*/  HMMA.1688.F32.TF32 R32, R196, R28.reuse, R200 ;  /* 0x0000001cc420723c */ /* 0x082fe400000810c8 */
[----:B------:R-:W-:Y:S04]  /*17170*/  STL.64 [R1+0x3e0], R40 ;  /* 0x0003e02801007387 */ /* 0x000fe80000100a00 */
[----:B------:R-:W-:Y:S06]  /*17180*/  STL.64 [R1+0x3e8], R42 ;  /* 0x0003e82a01007387 */ /* 0x000fec0000100a00 */
[----:B------:R-:W-:Y:S04]  /*17190*/  STL.64 [R1+0x4a0], R36 ;  /* 0x0004a02401007387 */ /* 0x000fe80000100a00 */
[----:B------:R-:W-:Y:S01]  /*171a0*/  STL.64 [R1+0x4a8], R38 ;  /* 0x0004a82601007387 */ /* 0x000fe20000100a00 */
[-C--:B---3--:R-:W-:Y:S08]  /*171b0*/  HMMA.1688.F32.TF32 R48, R176, R28.reuse, R48 ;  /* 0x0000001cb030723c */ /* 0x088ff00000081030 */
[-C--:B--2---:R-:W-:Y:S11]  /*171c0*/  HMMA.1688.F32.TF32 R16, R136, R28.reuse, R16 ;  /* 0x0000001c8810723c */ /* 0x084ff60000081010 */
[----:B------:R-:W-:Y:S04]  /*171d0*/  @!UPT UIADD3 URZ, URZ, URZ, URZ ;  /* 0x0000003f3f3ff290 */ /* 0x000fe8000fffe03f */
[----:B------:R-:W-:Y:S04]  /*171e0*/  STL.64 [R1+0x19f8], R50 ;  /* 0x0019f83201007387 */ /* 0x000fe80000100a00 */
[----:B------:R1:W-:Y:S04]  /*171f0*/  STL.64 [R1+0x19f0], R48 ;  /* 0x0019f03001007387 */ /* 0x0003e80000100a00 */
[----:B-1----:R-:W2:Y:S04]  /*17200*/  LDL.LU.64 R48, [R1+0x880] ;  /* 0x0008800001307983 */ /* 0x002ea80000300a00 */
[----:B------:R-:W2:Y:S04]  /*17210*/  LDL.LU.64 R50, [R1+0x888] ;  /* 0x0008880001327983 */ /* 0x000ea80000300a00 */
[----:B------:R1:W-:Y:S04]  /*17220*/  STL.64 [R1+0x90], R16 ;  /* 0x0000901001007387 */ /* 0x0003e80000100a00 */
[----:B------:R3:W-:Y:S04]  /*17230*/  STL.64 [R1+0x98], R18 ;  /* 0x0000981201007387 */ /* 0x0007e80000100a00 */
[----:B-1----:R-:W2:Y:S04]  /*17240*/  LDL.LU.64 R16, [R1+0x7b0] ;  /* 0x0007b00001107983 */ /* 0x002ea80000300a00 */
[----:B---3--:R-:W2:Y:S04]  /*17250*/  LDL.LU.64 R18, [R1+0x7b8] ;  /* 0x0007b80001127983 */ /* 0x008ea80000300a00 */
[----:B------:R-:W3:Y:S04]  /*17260*/  LDL.LU.64 R40, [R1+0x710] ;  /* 0x0007100001287983 */ /* 0x000ee80000300a00 */
[----:B------:R-:W3:Y:S04]  /*17270*/  LDL.LU.64 R42, [R1+0x718] ;  /* 0x00071800012a7983 */ /* 0x000ee80000300a00 */
[----:B------:R-:W-:Y:S04]  /*17280*/  STL.64 [R1+0x230], R32 ;  /* 0x0002302001007387 */ /* 0x000fe80000100a00 */
[----:B------:R1:W-:Y:S04]  /*17290*/  STL.64 [R1+0x238], R34 ;  /* 0x0002382201007387 */ /* 0x0003e80000100a00 */
[----:B------:R-:W3:Y:S04]  /*172a0*/  LDL.LU.64 R36, [R1+0x610] ;  /* 0x0006100001247983 */ /* 0x000ee80000300a00 */
[----:B------:R-:W3:Y:S01]  /*172b0*/  LDL.LU.64 R38, [R1+0x618] ;  /* 0x0006180001267983 */ /* 0x000ee20000300a00 */
[-C--:B-1----:R-:W-:Y:S03]  /*172c0*/  HMMA.1688.F32.TF32 R32, R140, R28.reuse, R144 ;  /* 0x0000001c8c20723c */ /* 0x082fe60000081090 */
[----:B------:R-:W1:Y:S11]  /*172d0*/  LDSM.16.M88.4 R144, [R252+0x2c000] ;  /* 0x02c00000fc90783b */ /* 0x000e760000000200 */
[----:B------:R-:W-:Y:S09]  /*172e0*/  @!UPT UIADD3 URZ, URZ, URZ, URZ ;  /* 0x0000003f3f3ff290 */ /* 0x000ff2000fffe03f */
[----:B------:R1:W-:Y:S04]  /*172f0*/  STL.64 [R1+0x3d0], R32 ;  /* 0x0003d02001007387 */ /* 0x0003e80000100a00 */
[----:B------:R1:W-:Y:S04]  /*17300*/  STL.64 [R1+0x3d8], R34 ;  /* 0x0003d82201007387 */ /* 0x0003e80000100a00 */
[----:B-1----:R-:W3:Y:S04]  /*17310*/  LDL.LU.64 R32, [R1+0x280] ;  /* 0x0002800001207983 */ /* 0x002ee80000300a00 */
[----:B------:R-:W3:Y:S01]  /*17320*/  LDL.LU.64 R34, [R1+0x288] ;  /* 0x0002880001227983 */ /* 0x000ee20000300a00 */
[----:B------:R-:W-:Y:S03]  /*17330*/  HMMA.1688.F32.TF32 R52, R180, R28, R92 ;  /* 0x0000001cb434723c */ /* 0x000fe6000008105c */
[----:B------:R-:W-:Y:S04]  /*17340*/  STL.64 [R1+0x480], R56 ;  /* 0x0004803801007387 */ /* 0x000fe80000100a00 */
[----:B------:R1:W-:Y:S01]  /*17350*/  STL.64 [R1+0x488], R58 ;  /* 0x0004883a01007387 */ /* 0x0003e20000100a00 */
[-C--:B----4-:R-:W-:Y:S08]  /*17360*/  HMMA.1688.F32.TF32 R92, R136, R24.reuse, R84 ;  /* 0x00000018885c723c */ /* 0x090ff00000081054 */
[-C--:B------:R-:W-:Y:S08]  /*17370*/  HMMA.1688.F32.TF32 R84, R140, R24.reuse, R208 ;  /* 0x000000188c54723c */ /* 0x080ff000000810d0 */
[-C--:B-1----:R-:W-:Y:S08]  /*17380*/  HMMA.1688.F32.TF32 R56, R188, R24.reuse, R88 ;  /* 0x00000018bc38723c */ /* 0x082ff00000081058 */
[-C--:B------:R-:W-:Y:S08]  /*17390*/  HMMA.1688.F32.TF32 R88, R196, R24.reuse, R212 ;  /* 0x00000018c458723c */ /* 0x080ff000000810d4 */
[----:B------:R-:W-:Y:S01]  /*173a0*/  HMMA.1688.F32.TF32 R60, R192, R24, R60 ;  /* 0x00000018c03c723c */ /* 0x000fe2000008103c */
[----:B------:R-:W-:Y:S04]  /*173b0*/  STL.64 [R1+0x30], R92 ;  /* 0x0000305c01007387 */ /* 0x000fe80000100a00 */
[----:B------:R2:W-:Y:S10]  /*173c0*/  STL.64 [R1+0x38], R94 ;  /* 0x0000385e01007387 */ /* 0x0005f40000100a00 */
[----:B------:R-:W-:Y:S04]  /*173d0*/  STL.64 [R1+0x1b0], R88 ;  /* 0x0001b05801007387 */ /* 0x000fe80000100a00 */
[----:B------:R1:W-:Y:S04]  /*173e0*/  STL.64 [R1+0x1b8], R90 ;  /* 0x0001b85a01007387 */ /* 0x0003e80000100a00 */
[----:B------:R-:W-:Y:S04]  /*173f0*/  STL.64 [R1+0x360], R84 ;  /* 0x0003605401007387 */ /* 0x000fe80000100a00 */
[----:B------:R-:W-:Y:S04]  /*17400*/  STL.64 [R1+0x368], R86 ;  /* 0x0003685601007387 */ /* 0x000fe80000100a00 */
[----:B------:R-:W-:Y:S04]  /*17410*/  STL.64 [R1+0x450], R60 ;  /* 0x0004503c01007387 */ /* 0x000fe80000100a00 */
        /* <DEDUP_REMOVED lines=12> */
[----:B------:R-:W3:Y:S01]  /*174e0*/  LDL.LU.64 R158, [R1+0x878] ;  /* 0x00087800019e7983 */ /* 0x000ee20000300a00 */
[-C--:B------:R-:W-:Y:S08]  /*174f0*/  HMMA.1688.F32.TF32 R112, R140, R20.reuse, R216 ;  /* 0x000000148c70723c */ /* 0x080ff000000810d8 */
[-C--:B--2---:R-:W-:Y:S01]  /*17500*/  HMMA.1688.F32.TF32 R92, R180, R20.reuse, R16 ;  /* 0x00000014b45c723c */ /* 0x084fe20000081010 */
[----:B------:R-:W2:Y:S04]  /*17510*/  LDL.LU.64 R16, [R1+0x860] ;  /* 0x0008600001107983 */ /* 0x000ea80000300a00 */
[----:B------:R-:W2:Y:S04]  /*17520*/  LDL.LU.64 R18, [R1+0x868] ;  /* 0x0008680001127983 */ /* 0x000ea80000300a00 */
[----:B------:R-:W2:Y:S01]  /*17530*/  LDL.LU.64 R152, [R1+0x850] ;  /* 0x0008500001987983 */ /* 0x000ea20000300a00 */
[-C--:B-1----:R-:W-:Y:S03]  /*17540*/  HMMA.1688.F32.TF32 R88, R176, R20.reuse, R48 ;  /* 0x00000014b058723c */ /* 0x082fe60000081030 */
[----:B------:R-:W2:Y:S04]  /*17550*/  LDL.LU.64 R154, [R1+0x858] ;  /* 0x00085800019a7983 */ /* 0x000ea80000300a00 */
[----:B------:R-:W2:Y:S01]  /*17560*/  LDL.LU.64 R124, [R1+0x840] ;  /* 0x00084000017c7983 */ /* 0x000ea20000300a00 */
[-C--:B---3--:R-:W-:Y:S03]  /*17570*/  HMMA.1688.F32.TF32 R96, R184, R20.reuse, R40 ;  /* 0x00000014b860723c */ /* 0x088fe60000081028 */
[----:B------:R-:W3:Y:S04]  /*17580*/  LDL.LU.64 R126, [R1+0x848] ;  /* 0x00084800017e7983 */ /* 0x000ee80000300a00 */
[----:B------:R-:W3:Y:S01]  /*17590*/  LDL.LU.64 R48, [R1+0x830] ;  /* 0x0008300001307983 */ /* 0x000ee20000300a00 */
[-C--:B----4-:R-:W-:Y:S03]  /*175a0*/  HMMA.1688.F32.TF32 R60, R188, R20.reuse, R36 ;  /* 0x00000014bc3c723c */ /* 0x090fe60000081024 */
[----:B------:R-:W4:Y:S04]  /*175b0*/  LDL.LU.64 R50, [R1+0x838] ;  /* 0x0008380001327983 */ /* 0x000f280000300a00 */
[----:B------:R-:W3:Y:S04]  /*175c0*/  LDL.LU.64 R40, [R1+0x810] ;  /* 0x0008100001287983 */ /* 0x000ee80000300a00 */
[----:B------:R-:W3:Y:S04]  /*175d0*/  LDL.LU.64 R42, [R1+0x818] ;  /* 0x00081800012a7983 */ /* 0x000ee80000300a00 */
[----:B------:R-:W3:Y:S04]  /*175e0*/  LDL.LU.64 R36, [R1+0x800] ;  /* 0x0008000001247983 */ /* 0x000ee80000300a00 */
[----:B------:R-:W4:Y:S01]  /*175f0*/  LDL.LU.64 R38, [R1+0x808] ;  /* 0x0008080001267983 */ /* 0x000f220000300a00 */
[-C--:B------:R-:W-:Y:S08]  /*17600*/  HMMA.1688.F32.TF32 R84, R136, R20.reuse, R32 ;  /* 0x000000148854723c */ /* 0x080ff00000081020 */
[-C--:B------:R-:W-:Y:S11]  /*17610*/  HMMA.1688.F32.TF32 R32, R196, R20.reuse, R220 ;  /* 0x00000014c420723c */ /* 0x080ff600000810dc */
[----:B------:R-:W-:Y:S11]  /*17620*/  @!UPT UIADD3 URZ, URZ, URZ, URZ ;  /* 0x0000003f3f3ff290 */ /* 0x000ff6000fffe03f */
[----:B------:R-:W-:Y:S01]  /*17630*/  @!UPT UIADD3 URZ, URZ, URZ, URZ ;  /* 0x0000003f3f3ff290 */ /* 0x000fe2000fffe03f */
[----:B------:R1:W-:Y:S04]  /*17640*/  STL.64 [R1+0x170], R32 ;  /* 0x0001702001007387 */ /* 0x0003e80000100a00 */
[----:B------:R1:W-:Y:S04]  /*17650*/  STL.64 [R1+0x178], R34 ;  /* 0x0001782201007387 */ /* 0x0003e80000100a00 */
[----:B-1----:R-:W4:Y:S04]  /*17660*/  LDL.LU.64 R32, [R1+0x7f0] ;  /* 0x0007f00001207983 */ /* 0x002f280000300a00 */
[----:B------:R-:W-:Y:S04]  /*17670*/  STL.64 [R1+0x330], R112 ;  /* 0x0003307001007387 */ /* 0x000fe80000100a00 */
[----:B------:R-:W-:Y:S04]  /*17680*/  STL.64 [R1+0x338], R114 ;  /* 0x0003387201007387 */ /* 0x000fe80000100a00 */
[----:B------:R-:W4:Y:S01]  /*17690*/  LDL.LU.64 R34, [R1+0x7f8] ;  /* 0x0007f80001227983 */ /* 0x000f220000300a00 */
[----:B------:R-:W-:Y:S03]  /*176a0*/  HMMA.1688.F32.TF32 R64, R192, R20, R64 ;  /* 0x00000014c040723c */ /* 0x000fe60000081040 */
[----:B------:R-:W1:Y:S11]  /*176b0*/  LDSM.16.M88.4 R112, [R252+0x2f000] ;  /* 0x02f00000fc70783b */ /* 0x000e760000000200 */
[----:B------:R-:W-:Y:S09]  /*176c0*/  @!UPT UIADD3 URZ, URZ, URZ, URZ ;  /* 0x0000003f3f3ff290 */ /* 0x000ff2000fffe03f */
[----:B------:R-:W-:Y:S04]  /*176d0*/  STL.64 [R1+0x440], R64 ;  /* 0x0004404001007387 */ /* 0x000fe80000100a00 */
[----:B------:R1:W-:Y:S04]  /*176e0*/  STL.64 [R1+0x448], R66 ;  /* 0x0004484201007387 */ /* 0x0003e80000100a00 */
[----:B------:R-:W-:Y:S01]  /*176f0*/  STL [R1+0x1750], R252 ;  /* 0x001750fc01007387 */ /* 0x000fe20000100800 */
[C---:B-1----:R-:W-:Y:S08]  /*17700*/  HMMA.1688.F32.TF32 R64, R176.reuse, R120, R164 ;  /* 0x00000078b040723c */ /* 0x042ff000000810a4 */
[C---:B------:R-:W-:Y:S08]  /*17710*/  HMMA.1688.F32.TF32 R72, R176.reuse, R24, R72 ;  /* 0x00000018b048723c */ /* 0x040ff00000081048 */
[C---:B------:R-:W-:Y:S08]  /*17720*/  HMMA.1688.F32.TF32 R100, R176.reuse, R148, R100 ;  /* 0x00000094b064723c */ /* 0x040ff00000081064 */
[C---:B------:R-:W-:Y:S08]  /*17730*/  HMMA.1688.F32.TF32 R104, R176.reuse, R144, R104 ;  /* 0x00000090b068723c */ /* 0x040ff00000081068 */
[C---:B------:R-:W-:Y:S08]  /*17740*/  HMMA.1688.F32.TF32 R108, R176.reuse, R116, R108 ;  /* 0x00000074b06c723c */ /* 0x040ff0000008106c */
[----:B------:R-:W-:Y:S08]  /*17750*/  HMMA.1688.F32.TF32 R176, R176, R112, R160 ;  /* 0x00000070b0b0723c */ /* 0x000ff000000810a0 */
[C---:B------:R-:W-:Y:S08]  /*17760*/  HMMA.1688.F32.TF32 R160, R180.reuse, R148, R156 ;  /* 0x00000094b4a0723c */ /* 0x040ff0000008109c */
[C---:B------:R-:W-:Y:S08]  /*17770*/  HMMA.1688.F32.TF32 R76, R180.reuse, R24, R76 ;  /* 0x00000018b44c723c */ /* 0x040ff0000008104c */
[C---:B--2---:R-:W-:Y:S01]  /*17780*/  HMMA.1688.F32.TF32 R164, R180.reuse, R144, R16 ;  /* 0x00000090b4a4723c */ /* 0x044fe20000081010 */
[----:B------:R-:W2:Y:S04]  /*17790*/  LDL.LU.64 R16, [R1+0x7e0] ;  /* 0x0007e00001107983 */ /* 0x000ea80000300a00 */
        /* <DEDUP_REMOVED lines=8> */
[----:B------:R-:W2:Y:S01]  /*17820*/  LDL.LU.64 R218, [R1+0x768] ;  /* 0x0007680001da7983 */ /* 0x000ea20000300a00 */
[C---:B---3--:R-:W-:Y:S03]  /*17830*/  HMMA.1688.F32.TF32 R156, R180.reuse, R116, R124 ;  /* 0x00000074b49c723c */ /* 0x048fe6000008107c */
[----:B------:R-:W3:Y:S04]  /*17840*/  LDL.LU.64 R220, [R1+0x750] ;  /* 0x0007500001dc7983 */ /* 0x000ee80000300a00 */
[----:B------:R-:W3:Y:S01]  /*17850*/  LDL.LU.64 R222, [R1+0x758] ;  /* 0x0007580001de7983 */ /* 0x000ee20000300a00 */
[C---:B------:R-:W-:Y:S03]  /*17860*/  HMMA.1688.F32.TF32 R152, R180.reuse, R120, R152 ;  /* 0x00000078b498723c */ /* 0x040fe60000081098 */
[----:B------:R-:W3:Y:S04]  /*17870*/  LDL.LU.64 R228, [R1+0x740] ;  /* 0x0007400001e47983 */ /* 0x000ee80000300a00 */
[----:B------:R-:W3:Y:S01]  /*17880*/  LDL.LU.64 R230, [R1+0x748] ;  /* 0x0007480001e67983 */ /* 0x000ee20000300a00 */
[----:B----4-:R-:W-:Y:S03]  /*17890*/  HMMA.1688.F32.TF32 R180, R180, R112, R48 ;  /* 0x00000070b4b4723c */ /* 0x010fe60000081030 */
[----:B------:R-:W4:Y:S04]  /*178a0*/  LDL.LU.64 R124, [R1+0x700] ;  /* 0x00070000017c7983 */ /* 0x000f280000300a00 */
[----:B------:R-:W4:Y:S04]  /*178b0*/  LDL.LU.64 R126, [R1+0x708] ;  /* 0x00070800017e7983 */ /* 0x000f280000300a00 */
[----:B------:R-:W3:Y:S04]  /*178c0*/  LDL.LU.64 R48, [R1+0x6f0] ;  /* 0x0006f00001307983 */ /* 0x000ee80000300a00 */
[----:B------:R-:W3:Y:S01]  /*178d0*/  LDL.LU.64 R50, [R1+0x6f8] ;  /* 0x0006f80001327983 */ /* 0x000ee20000300a00 */
[C---:B------:R-:W-:Y:S03]  /*178e0*/  HMMA.1688.F32.TF32 R168, R184.reuse, R120, R32 ;  /* 0x00000078b8a8723c */ /* 0x040fe60000081020 */
[----:B------:R-:W3:Y:S04]  /*178f0*/  LDL.LU.64 R32, [R1+0x6e0] ;  /* 0x0006e00001207983 */ /* 0x000ee80000300a00 */
[----:B------:R-:W3:Y:S01]  /*17900*/  LDL.LU.64 R34, [R1+0x6e8] ;  /* 0x0006e80001227983 */ /* 0x000ee20000300a00 */
[C---:B------:R-:W-:Y:S03]  /*17910*/  HMMA.1688.F32.TF32 R200, R184.reuse, R148, R40 ;  /* 0x00000094b8c8723c */ /* 0x040fe60000081028 */
[----:B------:R-:W4:Y:S04]  /*17920*/  LDL.LU.64 R40, [R1+0x6b0] ;  /* 0x0006b00001287983 */ /* 0x000f280000300a00 */
[----:B------:R-:W4:Y:S01]  /*17930*/  LDL.LU.64 R42, [R1+0x6b8] ;  /* 0x0006b800012a7983 */ /* 0x000f220000300a00 */
[C---:B------:R-:W-:Y:S03]  /*17940*/  HMMA.1688.F32.TF32 R204, R184.reuse, R144, R36 ;  /* 0x00000090b8cc723c */ /* 0x040fe60000081024 */
[----:B------:R-:W4:Y:S04]  /*17950*/  LDL.LU.64 R36, [R1+0x5f0] ;  /* 0x0005f00001247983 */ /* 0x000f280000300a00 */
[----:B------:R-:W4:Y:S01]  /*17960*/  LDL.LU.64 R38, [R1+0x5f8] ;  /* 0x0005f80001267983 */ /* 0x000f220000300a00 */
[-C--:B--2---:R-:W-:Y:S03]  /*17970*/  HMMA.1688.F32.TF32 R172, R184, R116.reuse, R16 ;  /* 0x00000074b8ac723c */ /* 0x084fe60000081010 */
[----:B------:R-:W2:Y:S04]  /*17980*/  LDL.LU.64 R16, [R1+0x5e0] ;  /* 0x0005e00001107983 */ /* 0x000ea80000300a00 */
[----:B------:R-:W2:Y:S04]  /*17990*/  LDL.LU.64 R18, [R1+0x5e8] ;  /* 0x0005e80001127983 */ /* 0x000ea80000300a00 */
[----:B------:R-:W2:Y:S04]  /*179a0*/  LDL.LU.64 R248, [R1+0x560] ;  /* 0x0005600001f87983 */ /* 0x000ea80000300a00 */
[----:B------:R-:W2:Y:S01]  /*179b0*/  LDL.LU.64 R250, [R1+0x568] ;  /* 0x0005680001fa7983 */ /* 0x000ea20000300a00 */
[----:B---3--:R-:W-:Y:S03]  /*179c0*/  HMMA.1688.F32.TF32 R236, R136, R116, R32 ;  /* 0x0000007488ec723c */ /* 0x008fe60000081020 */
[----:B------:R-:W3:Y:S04]  /*179d0*/  LDL.LU.64 R32, [R1+0x500] ;  /* 0x0005000001207983 */ /* 0x000ee80000300a00 */
[----:B------:R-:W3:Y:S04]  /*179e0*/  LDL.LU.64 R34, [R1+0x508] ;  /* 0x0005080001227983 */ /* 0x000ee80000300a00 */
[----:B------:R-:W3:Y:S01]  /*179f0*/  LDL.LU.64 R240, [R1+0x250] ;  /* 0x0002500001f07983 */ /* 0x000ee20000300a00 */
[----:B----4-:R-:W-:Y:S11]  /*17a00*/  HMMA.1688.F32.TF32 R36, R196, R148, R36 ;  /* 0x00000094c424723c */ /* 0x010ff60000081024 */
[----:B------:R-:W-:Y:S11]  /*17a10*/  @!UPT UIADD3 URZ, URZ, URZ, URZ ;  /* 0x0000003f3f3ff290 */ /* 0x000ff6000fffe03f */
[----:B------:R-:W-:Y:S01]  /*17a20*/  @!UPT UIADD3 URZ, URZ, URZ, URZ ;  /* 0x0000003f3f3ff290 */ /* 0x000fe2000fffe03f */
[----:B------:R-:W-:Y:S04]  /*17a30*/  STL.64 [R1+0x20], R36 ;  /* 0x0000202401007387 */ /* 0x000fe80000100a00 */
[----:B------:R-:W-:Y:S04]  /*17a40*/  STL.64 [R1+0x28], R38 ;  /* 0x0000282601007387 */ /* 0x000fe80000100a00 */
[----:B------:R-:W3:Y:S01]  /*17a50*/  LDL.LU.64 R242, [R1+0x258] ;  /* 0x0002580001f27983 */ /* 0x000ee20000300a00 */
[C---:B------:R-:W-:Y:S08]  /*17a60*/  HMMA.1688.F32.TF32 R68, R184.reuse, R28, R68 ;  /* 0x0000001cb844723c */ /* 0x040ff00000081044 */
[C---:B------:R-:W-:Y:S08]  /*17a70*/  HMMA.1688.F32.TF32 R80, R184.reuse, R24, R80 ;  /* 0x00000018b850723c */ /* 0x040ff00000081050 */
[----:B------:R-:W-:Y:S08]  /*17a80*/  HMMA.1688.F32.TF32 R212, R184, R112, R212 ;  /* 0x00000070b8d4723c */ /* 0x000ff000000810d4 */
[C---:B------:R-:W-:Y:S08]  /*17a90*/  HMMA.1688.F32.TF32 R44, R188.reuse, R28, R44 ;  /* 0x0000001cbc2c723c */ /* 0x040ff0000008102c */
[C---:B------:R-:W-:Y:S08]  /*17aa0*/  HMMA.1688.F32.TF32 R184, R188.reuse, R148, R232 ;  /* 0x00000094bcb8723c */ /* 0x040ff000000810e8 */
[C---:B------:R-:W-:Y:S08]  /*17ab0*/  HMMA.1688.F32.TF32 R208, R188.reuse, R144, R208 ;  /* 0x00000090bcd0723c */ /* 0x040ff000000810d0 */
[C---:B------:R-:W-:Y:S08]  /*17ac0*/  HMMA.1688.F32.TF32 R216, R188.reuse, R120, R216 ;  /* 0x00000078bcd8723c */ /* 0x040ff000000810d8 */
[C---:B------:R-:W-:Y:S08]  /*17ad0*/  HMMA.1688.F32.TF32 R220, R188.reuse, R116, R220 ;  /* 0x00000074bcdc723c */ /* 0x040ff000000810dc */
[----:B------:R-:W-:Y:S08]  /*17ae0*/  HMMA.1688.F32.TF32 R228, R188, R112, R228 ;  /* 0x00000070bce4723c */ /* 0x000ff000000810e4 */
[C---:B------:R-:W-:Y:S08]  /*17af0*/  HMMA.1688.F32.TF32 R188, R136.reuse, R148, R124 ;  /* 0x0000009488bc723c */ /* 0x040ff0000008107c */
[C---:B------:R-:W-:Y:S08]  /*17b00*/  HMMA.1688.F32.TF32 R232, R136.reuse, R120, R48 ;  /* 0x0000007888e8723c */ /* 0x040ff00000081030 */
[C---:B------:R-:W-:Y:S08]  /*17b10*/  HMMA.1688.F32.TF32 R224, R136.reuse, R144, R224 ;  /* 0x0000009088e0723c */ /* 0x040ff000000810e0 */
[----:B------:R-:W-:Y:S08]  /*17b20*/  HMMA.1688.F32.TF32 R136, R136, R112, R40 ;  /* 0x000000708888723c */ /* 0x000ff00000081028 */
[C---:B--2---:R-:W-:Y:S08]  /*17b30*/  HMMA.1688.F32.TF32 R16, R196.reuse, R144, R16 ;  /* 0x00000090c410723c */ /* 0x044ff00000081010 */
[C---:B------:R-:W-:Y:S11]  /*17b40*/  HMMA.1688.F32.TF32 R248, R196.reuse, R120, R248 ;  /* 0x00000078c4f8723c */ /* 0x040ff600000810f8 */
[----:B------:R-:W-:Y:S04]  /*17b50*/  @!UPT UIADD3 URZ, URZ, URZ, URZ ;  /* 0x0000003f3f3ff290 */ /* 0x000fe8000fffe03f */
[----:B------:R1:W-:Y:S04]  /*17b60*/  STL.64 [R1+0x10], R16 ;  /* 0x0000101001007387 */ /* 0x0003e80000100a00 */
[----:B------:R2:W-:Y:S04]  /*17b70*/  STL.64 [R1+0x18], R18 ;  /* 0x0000181201007387 */ /* 0x0005e80000100a00 */
[----:B------:R-:W4:Y:S04]  /*17b80*/  LDL.LU.64 R124, [R1+0x4c0] ;  /* 0x0004c000017c7983 */ /* 0x000f280000300a00 */
[----:B------:R-:W4:Y:S04]  /*17b90*/  LDL.LU.64 R126, [R1+0x4c8] ;  /* 0x0004c800017e7983 */ /* 0x000f280000300a00 */
[----:B-1----:R-:W4:Y:S04]  /*17ba0*/  LDL.LU.64 R16, [R1+0x270] ;  /* 0x0002700001107983 */ /* 0x002f280000300a00 */
[----:B--2---:R-:W2:Y:S04]  /*17bb0*/  LDL.LU.64 R18, [R1+0x278] ;  /* 0x0002780001127983 */ /* 0x004ea80000300a00 */
[----:B------:R-:W2:Y:S04]  /*17bc0*/  LDL.LU.64 R48, [R1+0x3c0] ;  /* 0x0003c00001307983 */ /* 0x000ea80000300a00 */
[----:B------:R-:W2:Y:S04]  /*17bd0*/  LDL.LU.64 R50, [R1+0x3c8] ;  /* 0x0003c80001327983 */ /* 0x000ea80000300a00 */
[----:B------:R-:W2:Y:S04]  /*17be0*/  LDL.LU.64 R40, [R1+0x390] ;  /* 0x0003900001287983 */ /* 0x000ea80000300a00 */
[----:B------:R-:W2:Y:S04]  /*17bf0*/  LDL.LU.64 R42, [R1+0x398] ;  /* 0x00039800012a7983 */ /* 0x000ea80000300a00 */
[----:B------:R-:W2:Y:S04]  /*17c00*/  LDL.LU.64 R36, [R1+0x220] ;  /* 0x0002200001247983 */ /* 0x000ea80000300a00 */
[----:B------:R-:W2:Y:S04]  /*17c10*/  LDL.LU.64 R38, [R1+0x228] ;  /* 0x0002280001267983 */ /* 0x000ea80000300a00 */
[----:B------:R-:W-:Y:S04]  /*17c20*/  STL.64 [R1], R248 ;  /* 0x000000f801007387 */ /* 0x000fe80000100a00 */
[----:B------:R3:W-:Y:S02]  /*17c30*/  STL.64 [R1+0x8], R250 ;  /* 0x000008fa01007387 */ /* 0x0007e40000100a00 */
[----:B---3--:R-:W-:Y:S02]  /*17c40*/  HMMA.1688.F32.TF32 R248, R196, R116, R32 ;  /* 0x00000074c4f8723c */ /* 0x008fe40000081020 */
[----:B------:R-:W3:Y:S04]  /*17c50*/  LDL.LU.64 R32, [R1+0x210] ;  /* 0x0002100001207983 */ /* 0x000ee80000300a00 */
[----:B------:R-:W3:Y:S02]  /*17c60*/  LDL.LU.64 R34, [R1+0x218] ;  /* 0x0002180001227983 */ /* 0x000ee40000300a00 */
[C---:B------:R-:W-:Y:S11]  /*17c70*/  HMMA.1688.F32.TF32 R240, R140.reuse, R148, R240 ;  /* 0x000000948cf0723c */ /* 0x040ff600000810f0 */
[----:B------:R-:W-:Y:S11]  /*17c80*/  @!UPT UIADD3 URZ, URZ, URZ, URZ ;  /* 0x0000003f3f3ff290 */ /* 0x000ff6000fffe03f */
[----:B------:R-:W-:Y:S01]  /*17c90*/  @!UPT UIADD3 URZ, URZ, URZ, URZ ;  /* 0x0000003f3f3ff290 */ /* 0x000fe2000fffe03f */
[----:B------:R-:W-:Y:S04]  /*17ca0*/  STL.64 [R1+0x250], R240 ;  /* 0x000250f001007387 */ /* 0x000fe80000100a00 */
[----:B------:R4:W-:Y:S02]  /*17cb0*/  STL.64 [R1+0x258], R242 ;  /* 0x000258f201007387 */ /* 0x0009e40000100a00 */
[C---:B----4-:R-:W-:Y:S08]  /*17cc0*/  HMMA.1688.F32.TF32 R240, R140.reuse, R144, R124 ;  /* 0x000000908cf0723c */ /* 0x050ff0000008107c */
[C---:B--2---:R-:W-:Y:S01]  /*17cd0*/  HMMA.1688.F32.TF32 R124, R140.reuse, R120, R16 ;  /* 0x000000788c7c723c */ /* 0x044fe20000081010 */
[----:B------:R-:W2:Y:S07]  /*17ce0*/  LDL.LU.64 R16, [R1+0x200] ;  /* 0x0002000001107983 */ /* 0x000eae0000300a00 */
[C---:B------:R-:W-:Y:S08]  /*17cf0*/  HMMA.1688.F32.TF32 R48, R140.reuse, R116, R48 ;  /* 0x000000748c30723c */ /* 0x040ff00000081030 */
[----:B------:R-:W-:Y:S08]  /*17d00*/  HMMA.1688.F32.TF32 R40, R140, R112, R40 ;  /* 0x000000708c28723c */ /* 0x000ff00000081028 */
[----:B------:R-:W-:Y:S01]  /*17d10*/  HMMA.1688.F32.TF32 R36, R192, R148, R36 ;  /* 0x00000094c024723c */ /* 0x000fe20000081024 */
[----:B------:R-:W-:Y:S04]  /*17d20*/  STL.64 [R1+0x280], R240 ;  /* 0x000280f001007387 */ /* 0x000fe80000100a00 */
[----:B------:R-:W-:Y:S04]  /*17d30*/  STL.64 [R1+0x288], R242 ;  /* 0x000288f201007387 */ /* 0x000fe80000100a00 */
[----:B------:R-:W2:Y:S04]  /*17d40*/  LDL.LU.64 R18, [R1+0x208] ;  /* 0x0002080001127983 */ /* 0x000ea80000300a00 */
[----:B------:R1:W-:Y:S04]  /*17d50*/  STL.64 [R1+0x270], R124 ;  /* 0x0002707c01007387 */ /* 0x0003e80000100a00 */
[----:B------:R4:W-:Y:S04]  /*17d60*/  STL.64 [R1+0x278], R126 ;  /* 0x0002787e01007387 */ /* 0x0009e80000100a00 */
[----:B------:R1:W-:Y:S03]  /*17d70*/  STL.64 [R1+0x260], R48 ;  /* 0x0002603001007387 */ /* 0x0003e60000100a00 */
[----:B------:R-:W-:Y:S01]  /*17d80*/  IMAD.MOV.U32 R128, RZ, RZ, R39 ;  /* 0x000000ffff807224 */ /* 0x000fe200078e0027 */
[----:B------:R1:W-:Y:S01]  /*17d90*/  STL.64 [R1+0x268], R50 ;  /* 0x0002683201007387 */ /* 0x0003e20000100a00 */
[----:B------:R-:W-:-:S02]  /*17da0*/  IMAD.MOV.U32 R129, RZ, RZ, R38 ;  /* 0x000000ffff817224 */ /* 0x000fc400078e0026 */
[----:B------:R-:W-:Y:S01]  /*17db0*/  IMAD.MOV.U32 R132, RZ, RZ, R37 ;  /* 0x000000ffff847224 */ /* 0x000fe200078e0025 */
[----:B------:R-:W-:Y:S01]  /*17dc0*/  STL.64 [R1+0x240], R40 ;  /* 0x0002402801007387 */ /* 0x000fe20000100a00 */
[----:B------:R-:W-:Y:S01]  /*17dd0*/  IMAD.MOV.U32 R133, RZ, RZ, R36 ;  /* 0x000000ffff857224 */ /* 0x000fe200078e0024 */
[----:B---3--:R-:W-:Y:S02]  /*17de0*/  HMMA.1688.F32.TF32 R32, R192, R144, R32 ;  /* 0x00000090c020723c */ /* 0x008fe40000081020 */
[----:B------:R3:W-:Y:S04]  /*17df0*/  STL.64 [R1+0x248], R42 ;  /* 0x0002482a01007387 */ /* 0x0007e80000100a00 */
[----:B------:R1:W-:Y:S04]  /*17e00*/  STL [R1+0x1984], R128 ;  /* 0x0019848001007387 */ /* 0x0003e80000100800 */
[----:B------:R1:W-:Y:S04]  /*17e10*/  STL [R1+0x1980], R129 ;  /* 0x0019808101007387 */ /* 0x0003e80000100800 */
[----:B------:R1:W-:Y:S04]  /*17e20*/  STL [R1+0x197c], R132 ;  /* 0x00197c8401007387 */ /* 0x0003e80000100800 */
[----:B------:R1:W-:Y:S06]  /*17e30*/  STL [R1+0x1978], R133 ;  /* 0x0019788501007387 */ /* 0x0003ec0000100800 */
[----:B------:R-:W-:-:S02]  /*17e40*/  IMAD.MOV.U32 R148, RZ, RZ, R35 ;  /* 0x000000ffff947224 */ /* 0x000fc400078e0023 */
[----:B------:R-:W-:Y:S01]  /*17e50*/  IMAD.MOV.U32 R149, RZ, RZ, R34 ;  /* 0x000000ffff957224 */ /* 0x000fe200078e0022 */
[----:B------:R1:W-:Y:S04]  /*17e60*/  STL.64 [R1+0x3b0], R32 ;  /* 0x0003b02001007387 */ /* 0x0003e80000100a00 */
[----:B------:R2:W-:Y:S04]  /*17e70*/  STL [R1+0x198c], R148 ;  /* 0x00198c9401007387 */ /* 0x0005e80000100800 */
[----:B------:R2:W-:Y:S04]  /*17e80*/  STL [R1+0x1988], R149 ;  /* 0x0019889501007387 */ /* 0x0005e80000100800 */
[----:B-1----:R-:W2:Y:S04]  /*17e90*/  LDL.LU.64 R124, [R1+0x1d0] ;  /* 0x0001d000017c7983 */ /* 0x002ea80000300a00 */
[----:B----4-:R-:W4:Y:S01]  /*17ea0*/  LDL.LU.64 R126, [R1+0x1d8] ;  /* 0x0001d800017e7983 */ /* 0x010f220000300a00 */
[----:B------:R-:W-:Y:S01]  /*17eb0*/  MOV R36, R10 ;  /* 0x0000000a00247202 */ /* 0x000fe20000000f00 */
[----:B------:R-:W-:-:S02]  /*17ec0*/  IMAD.MOV.U32 R37, RZ, RZ, R135 ;  /* 0x000000ffff257224 */ /* 0x000fc400078e0087 */
[----:B------:R-:W4:Y:S04]  /*17ed0*/  LDL.LU R10, [R1+0x1a38] ;  /* 0x001a3800010a7983 */ /* 0x000f280000300800 */
[----:B------:R-:W4:Y:S01]  /*17ee0*/  LDL.LU R135, [R1+0x1a34] ;  /* 0x001a340001877983 */ /* 0x000f220000300800 */
[----:B------:R-:W-:Y:S02]  /*17ef0*/  IMAD.MOV.U32 R38, RZ, RZ, R131 ;  /* 0x000000ffff267224 */ /* 0x000fe400078e0083 */
[----:B------:R-:W-:Y:S01]  /*17f00*/  IMAD.MOV.U32 R39, RZ, RZ, R130 ;  /* 0x000000ffff277224 */ /* 0x000fe200078e0082 */
[----:B------:R-:W4:Y:S04]  /*17f10*/  LDL.LU R131, [R1+0x1a30] ;  /* 0x001a300001837983 */ /* 0x000f280000300800 */
[----:B------:R-:W4:Y:S04]  /*17f20*/  LDL.LU R130, [R1+0x1a2c] ;  /* 0x001a2c0001827983 */ /* 0x000f280000300800 */
[----:B------:R-:W4:Y:S04]  /*17f30*/  LDL.LU R48, [R1+0x300] ;  /* 0x0003000001307983 */ /* 0x000f280000300800 */
[----:B------:R-:W4:Y:S04]  /*17f40*/  LDL.LU R49, [R1+0x304] ;  /* 0x0003040001317983 */ /* 0x000f280000300800 */
[----:B------:R-:W4:Y:S04]  /*17f50*/  LDL.LU R50, [R1+0x308] ;  /* 0x0003080001327983 */ /* 0x000f280000300800 */
[----:B------:R-:W4:Y:S01]  /*17f60*/  LDL.LU R51, [R1+0x30c] ;  /* 0x00030c0001337983 */ /* 0x000f220000300800 */
[----:B---3--:R-:W-:-:S03]  /*17f70*/  IMAD.MOV.U32 R42, RZ, RZ, R14 ;  /* 0x000000ffff2a7224 */ /* 0x008fc600078e000e */
[----:B------:R-:W3:Y:S01]  /*17f80*/  LDL.LU.64 R140, [R1+0x190] ;  /* 0x00019000018c7983 */ /* 0x000ee20000300a00 */
[----:B------:R-:W-:-:S03]  /*17f90*/  IMAD.MOV.U32 R43, RZ, RZ, R15 ;  /* 0x000000ffff2b7224 */ /* 0x000fc600078e000f */
[----:B------:R-:W3:Y:S01]  /*17fa0*/  LDL.LU.64 R142, [R1+0x198] ;  /* 0x00019800018e7983 */ /* 0x000ee20000300a00 */
[----:B------:R-:W-:Y:S01]  /*17fb0*/  IMAD.MOV.U32 R240, RZ, RZ, R134 ;  /* 0x000000fffff07224 */ /* 0x000fe200078e0086 */
[C---:B--2---:R-:W-:Y:S11]  /*17fc0*/  HMMA.1688.F32.TF32 R16, R192.reuse, R120, R16 ;  /* 0x00000078c010723c */ /* 0x044ff60000081010 */
[----:B------:R-:W-:Y:S11]  /*17fd0*/  @!UPT UIADD3 URZ, URZ, URZ, URZ ;  /* 0x0000003f3f3ff290 */ /* 0x000ff6000fffe03f */
[----:B------:R-:W-:Y:S02]  /*17fe0*/  @!UPT UIADD3 URZ, URZ, URZ, URZ ;  /* 0x0000003f3f3ff290 */ /* 0x000fe4000fffe03f */
[----:B------:R-:W-:Y:S02]  /*17ff0*/  IMAD.MOV.U32 R128, RZ, RZ, R16 ;  /* 0x000000ffff807224 */ /* 0x000fe400078e0010 */
[----:B------:R-:W-:Y:S02]  /*18000*/  IMAD.MOV.U32 R129, RZ, RZ, R17 ;  /* 0x000000ffff817224 */ /* 0x000fe400078e0011 */
[----:B------:R-:W-:Y:S02]  /*18010*/  IMAD.MOV.U32 R132, RZ, RZ, R18 ;  /* 0x000000ffff847224 */ /* 0x000fe400078e0012 */
[----:B------:R-:W-:Y:S01]  /*18020*/  IMAD.MOV.U32 R133, RZ, RZ, R19 ;  /* 0x000000ffff857224 */ /* 0x000fe200078e0013 */
[----:B----4-:R-:W-:Y:S01]  /*18030*/  HMMA.1688.F32.TF32 R124, R192, R116, R124 ;  /* 0x00000074c07c723c */ /* 0x010fe2000008107c */
[----:B------:R-:W-:Y:S02]  /*18040*/  IMAD.MOV.U32 R41, RZ, RZ, R10 ;  /* 0x000000ffff297224 */ /* 0x000fe400078e000a */
[----:B------:R-:W-:-:S02]  /*18050*/  IMAD.MOV.U32 R40, RZ, RZ, R135 ;  /* 0x000000ffff287224 */ /* 0x000fc400078e0087 */
[----:B------:R-:W2:Y:S04]  /*18060*/  LDL.LU R135, [R1+0x1a28] ;  /* 0x001a280001877983 */ /* 0x000ea80000300800 */
[----:B------:R-:W4:Y:S04]  /*18070*/  LDL.LU R10, [R1+0x1a24] ;  /* 0x001a2400010a7983 */ /* 0x000f280000300800 */
[----:B------:R-:W4:Y:S04]  /*18080*/  LDL.LU R14, [R1+0x1a20] ;  /* 0x001a2000010e7983 */ /* 0x000f280000300800 */
[----:B------:R-:W4:Y:S04]  /*18090*/  LDL.LU R15, [R1+0x1a1c] ;  /* 0x001a1c00010f7983 */ /* 0x000f280000300800 */
[----:B------:R-:W4:Y:S04]  /*180a0*/  LDL.LU R32, [R1+0x2c0] ;  /* 0x0002c00001207983 */ /* 0x000f280000300800 */
[----:B------:R-:W4:Y:S04]  /*180b0*/  LDL.LU R33, [R1+0x2c4] ;  /* 0x0002c40001217983 */ /* 0x000f280000300800 */
[----:B------:R-:W4:Y:S04]  /*180c0*/  LDL.LU R34, [R1+0x2c8] ;  /* 0x0002c80001227983 */ /* 0x000f280000300800 */
[----:B------:R-:W4:Y:S04]  /*180d0*/  LDL.LU R35, [R1+0x2cc] ;  /* 0x0002cc0001237983 */ /* 0x000f280000300800 */
[----:B------:R-:W4:Y:S04]  /*180e0*/  LDL.LU R16, [R1+0x1a0] ;  /* 0x0001a00001107983 */ /* 0x000f280000300800 */
[----:B------:R-:W4:Y:S01]  /*180f0*/  LDL.LU R17, [R1+0x1a4] ;  /* 0x0001a40001117983 */ /* 0x000f220000300800 */
[----:B------:R-:W-:-:S03]  /*18100*/  IMAD.MOV.U32 R148, RZ, RZ, R126 ;  /* 0x000000ffff947224 */ /* 0x000fc600078e007e */
[----:B------:R-:W4:Y:S01]  /*18110*/  LDL.LU R18, [R1+0x1a8] ;  /* 0x0001a80001127983 */ /* 0x000f220000300800 */
[----:B------:R-:W-:-:S03]  /*18120*/  IMAD.MOV.U32 R149, RZ, RZ, R127 ;  /* 0x000000ffff957224 */ /* 0x000fc600078e007f */
[----:B------:R-:W4:Y:S04]  /*18130*/  LDL.LU R19, [R1+0x1ac] ;  /* 0x0001ac0001137983 */ /* 0x000f280000300800 */
[----:B------:R-:W4:Y:S04]  /*18140*/  LDL.LU R134, [R1+0x1a18] ;  /* 0x001a180001867983 */ /* 0x000f280000300800 */
[----:B------:R-:W-:Y:S04]  /*18150*/  STL.64 [R1+0x390], R124 ;  /* 0x0003907c01007387 */ /* 0x000fe80000100a00 */
[----:B------:R-:W4:Y:S01]  /*18160*/  LDL.LU.64 R126, [R1+0x1a10] ;  /* 0x001a1000017e7983 */ /* 0x000f220000300a00 */
[----:B---3--:R-:W-:Y:S07]  /*18170*/  HMMA.1688.F32.TF32 R140, R192, R112, R140 ;  /* 0x00000070c08c723c */ /* 0x008fee000008108c */
[----:B------:R-:W-:-:S02]  /*18180*/  IMAD.MOV.U32 R194, RZ, RZ, R130 ;  /* 0x000000ffffc27224 */ /* 0x000fc400078e0082 */
[----:B------:R-:W-:Y:S02]  /*18190*/  IMAD.MOV.U32 R195, RZ, RZ, R131 ;  /* 0x000000ffffc37224 */ /* 0x000fe400078e0083 */
[----:B--2---:R-:W-:Y:S02]  /*181a0*/  IMAD.MOV.U32 R192, RZ, RZ, R135 ;  /* 0x000000ffffc07224 */ /* 0x004fe400078e0087 */
[----:B------:R-:W2:Y:S01]  /*181b0*/  LDL.LU R135, [R1+0x1a0c] ;  /* 0x001a0c0001877983 */ /* 0x000ea20000300800 */
[----:B----4-:R-:W-:-:S03]  /*181c0*/  MOV R193, R127 ;  /* 0x0000007f00c17202 */ /* 0x010fc60000000f00 */
[----:B------:R-:W3:Y:S04]  /*181d0*/  LDL.LU R127, [R1+0x1a08] ;  /* 0x001a0800017f7983 */ /* 0x000ee80000300800 */
[----:B------:R-:W4:Y:S04]  /*181e0*/  LDL.LU R130, [R1+0x1a04] ;  /* 0x001a040001827983 */ /* 0x000f280000300800 */
[----:B------:R-:W4:Y:S01]  /*181f0*/  LDL.LU R131, [R1+0x1a00] ;  /* 0x001a000001837983 */ /* 0x000f220000300800 */
[----:B------:R-:W-:Y:S03]  /*18200*/  HMMA.1688.F32.TF32 R244, R196, R112, R244 ;  /* 0x00000070c4f4723c */ /* 0x000fe600000810f4 */
[----:B------:R-:W-:Y:S04]  /*18210*/  LDS R196, [R2+0x2000] ;  /* 0x0020000002c47984 */ /* 0x000fe80000000800 */
[----:B------:R-:W-:Y:S04]  /*18220*/  LDS R198, [R2+0x3000] ;  /* 0x0030000002c67984 */ /* 0x000fe80000000800 */
[----:B------:R-:W-:Y:S04]  /*18230*/  LDS R197, [R3+0x2000] ;  /* 0x0020000003c57984 */ /* 0x000fe80000000800 */
[----:B------:R-:W2:Y:S01]  /*18240*/  LDS R199, [R3+0x3000] ;  /* 0x0030000003c77984 */ /* 0x000ea20000000800 */
[----:B------:R-:W-:-:S02]  /*18250*/  IMAD.MOV.U32 R242, RZ, RZ, R9 ;  /* 0x000000fffff27224 */ /* 0x000fc400078e0009 */
[----:B------:R-:W-:Y:S02]  /*18260*/  IMAD.MOV.U32 R241, RZ, RZ, R12 ;  /* 0x000000fffff17224 */ /* 0x000fe400078e000c */
[----:B------:R-:W-:Y:S01]  /*18270*/  IMAD.MOV.U32 R243, RZ, RZ, R8 ;  /* 0x000000fffff37224 */ /* 0x000fe200078e0008 */
[C---:B--2---:R-:W-:Y:S11]  /*18280*/  HMMA.1688.F32.TF32 R48, R196.reuse, R134, R48 ;  /* 0x00000086c430723c */ /* 0x044ff60000081030 */
[----:B------:R-:W-:Y:S11]  /*18290*/  @!UPT UIADD3 URZ, URZ, URZ, URZ ;  /* 0x0000003f3f3ff290 */ /* 0x000ff6000fffe03f */
[----:B------:R-:W-:Y:S02]  /*182a0*/  @!UPT UIADD3 URZ, URZ, URZ, URZ ;  /* 0x0000003f3f3ff290 */ /* 0x000fe4000fffe03f */
[----:B------:R-:W-:Y:S02]  /*182b0*/  IMAD.MOV.U32 R5, RZ, RZ, R51 ;  /* 0x000000ffff057224 */ /* 0x000fe400078e0033 */
[----:B------:R-:W-:Y:S02]  /*182c0*/  IMAD.MOV.U32 R9, RZ, RZ, R49 ;  /* 0x000000ffff097224 */ /* 0x000fe400078e0031 */
[----:B------:R-:W-:Y:S02]  /*182d0*/  IMAD.MOV.U32 R12, RZ, RZ, R48 ;  /* 0x000000ffff0c7224 */ /* 0x000fe400078e0030 */
[----:B------:R-:W-:Y:S02]  /*182e0*/  IMAD.MOV.U32 R8, RZ, RZ, R50 ;  /* 0x000000ffff087224 */ /* 0x000fe400078e0032 */
[----:B------:R-:W2:Y:S04]  /*182f0*/  LDL.LU.64 R50, [R1+0x19f8] ;  /* 0x0019f80001327983 */ /* 0x000ea80000300a00 */
[----:B------:R-:W2:Y:S04]  /*18300*/  LDL.LU.64 R48, [R1+0x19f0] ;  /* 0x0019f00001307983 */ /* 0x000ea80000300a00 */
[----:B------:R-:W-:Y:S01]  /*18310*/  STL [R1+0x1944], R5 ;  /* 0x0019440501007387 */ /* 0x000fe20000100800 */
[C---:B---3--:R-:W-:Y:S08]  /*18320*/  HMMA.1688.F32.TF32 R16, R196.reuse, R126, R16 ;  /* 0x0000007ec410723c */ /* 0x048ff00000081010 */
[C---:B----4-:R-:W-:Y:S01]  /*18330*/  HMMA.1688.F32.TF32 R32, R196.reuse, R130, R32 ;  /* 0x00000082c420723c */ /* 0x050fe20000081020 */
[----:B------:R-:W-:Y:S04]  /*18340*/  STL [R1+0x1940], R9 ;  /* 0x0019400901007387 */ /* 0x000fe80000100800 */
[----:B------:R-:W-:Y:S04]  /*18350*/  STL [R1+0x193c], R12 ;  /* 0x00193c0c01007387 */ /* 0x000fe80000100800 */
[----:B------:R-:W-:Y:S11]  /*18360*/  STL [R1+0x1938], R8 ;  /* 0x0019380801007387 */ /* 0x000ff60000100800 */
[----:B------:R-:W-:Y:S03]  /*18370*/  @!UPT UIADD3 URZ, URZ, URZ, URZ ;  /* 0x0000003f3f3ff290 */ /* 0x000fe6000fffe03f */
[----:B------:R-:W-:Y:S04]  /*18380*/  STL.64 [R1+0x4c0], R32 ;  /* 0x0004c02001007387 */ /* 0x000fe80000100a00 */
[----:B------:R1:W-:Y:S04]  /*18390*/  STL.64 [R1+0x4c8], R34 ;  /* 0x0004c82201007387 */ /* 0x0003e80000100a00 */
[----:B-1----:R-:W3:Y:S04]  /*183a0*/  LDL.LU.64 R34, [R1+0x19e8] ;  /* 0x0019e80001227983 */ /* 0x002ee80000300a00 */
[----:B------:R-:W-:Y:S04]  /*183b0*/  STL.64 [R1+0x500], R16 ;  /* 0x0005001001007387 */ /* 0x000fe80000100a00 */
[----:B------:R1:W-:Y:S04]  /*183c0*/  STL.64 [R1+0x508], R18 ;  /* 0x0005081201007387 */ /* 0x0003e80000100a00 */
[----:B-1----:R-:W4:Y:S04]  /*183d0*/  LDL.LU.64 R18, [R1+0x19e0] ;  /* 0x0019e00001127983 */ /* 0x002f280000300a00 */
[----:B------:R-:W2:Y:S01]  /*183e0*/  LDL.LU.64 R16, [R1+0x19d8] ;  /* 0x0019d80001107983 */ /* 0x000ea20000300a00 */
[----:B----4-:R-:W-:Y:S11]  /*183f0*/  HMMA.1688.F32.TF32 R192, R196, R18, R192 ;  /* 0x00000012c4c0723c */ /* 0x010ff600000810c0 */
[----:B------:R-:W-:Y:S11]  /*18400*/  @!UPT UIADD3 URZ, URZ, URZ, URZ ;  /* 0x0000003f3f3ff290 */ /* 0x000ff6000fffe03f */
[----:B------:R-:W-:Y:S01]  /*18410*/  @!UPT UIADD3 URZ, URZ, URZ, URZ ;  /* 0x0000003f3f3ff290 */ /* 0x000fe2000fffe03f */
[----:B------:R1:W-:Y:S04]  /*18420*/  STL.64 [R1+0x560], R192 ;  /* 0x000560c001007387 */ /* 0x0003e80000100a00 */
[----:B------:R4:W-:Y:S01]  /*18430*/  STL.64 [R1+0x568], R194 ;  /* 0x000568c201007387 */ /* 0x0009e20000100a00 */
[----:B-1----:R-:W-:-:S03]  /*18440*/  IMAD.MOV.U32 R192, RZ, RZ, R11 ;  /* 0x000000ffffc07224 */ /* 0x002fc600078e000b */
[----:B------:R-:W3:Y:S01]  /*18450*/  LDL.LU R11, [R1+0x19d4] ;  /* 0x0019d400010b7983 */ /* 0x000ee20000300800 */
[----:B--2---:R-:W-:Y:S02]  /*18460*/  IMAD.MOV.U32 R193, RZ, RZ, R16 ;  /* 0x000000ffffc17224 */ /* 0x004fe400078e0010 */
[----:B----4-:R-:W-:Y:S01]  /*18470*/  IMAD.MOV.U32 R194, RZ, RZ, R6 ;  /* 0x000000ffffc27224 */ /* 0x010fe200078e0006 */
[----:B------:R-:W2:Y:S01]  /*18480*/  LDL.LU R16, [R1+0x19d0] ;  /* 0x0019d00001107983 */ /* 0x000ea20000300800 */
[----:B------:R-:W-:-:S03]  /*18490*/  IMAD.MOV.U32 R195, RZ, RZ, R7 ;  /* 0x000000ffffc37224 */ /* 0x000fc600078e0007 */
[----:B------:R-:W4:Y:S04]  /*184a0*/  LDL.LU R6, [R1+0x19cc] ;  /* 0x0019cc0001067983 */ /* 0x000f280000300800 */
[----:B------:R-:W4:Y:S01]  /*184b0*/  LDL.LU R7, [R1+0x19c8] ;  /* 0x0019c80001077983 */ /* 0x000f220000300800 */
[C---:B------:R-:W-:Y:S11]  /*184c0*/  HMMA.1688.F32.TF32 R40, R196.reuse, R14, R40 ;  /* 0x0000000ec428723c */ /* 0x040ff60000081028 */
[----:B------:R-:W-:Y:S11]  /*184d0*/  @!UPT UIADD3 URZ, URZ, URZ, URZ ;  /* 0x0000003f3f3ff290 */ /* 0x000ff6000fffe03f */
[----:B------:R-:W-:Y:S01]  /*184e0*/  @!UPT UIADD3 URZ, URZ, URZ, URZ ;  /* 0x0000003f3f3ff290 */ /* 0x000fe2000fffe03f */
[----:B------:R-:W-:Y:S04]  /*184f0*/  STL.64 [R1+0x610], R40 ;  /* 0x0006102801007387 */ /* 0x000fe80000100a00 */
[----:B------:R1:W-:Y:S04]  /*18500*/  STL.64 [R1+0x618], R42 ;  /* 0x0006182a01007387 */ /* 0x0003e80000100a00 */
[----:B-1----:R-:W2:Y:S04]  /*18510*/  LDL.LU.64 R42, [R1+0x19c0] ;  /* 0x0019c000012a7983 */ /* 0x002ea80000300a00 */
[----:B------:R-:W2:Y:S01]  /*18520*/  LDL.LU.64 R40, [R1+0x19b8] ;  /* 0x0019b80001287983 */ /* 0x000ea20000300a00 */
[C---:B---3--:R-:W-:Y:S08]  /*18530*/  HMMA.1688.F32.TF32 R36, R196.reuse, R10, R36 ;  /* 0x0000000ac424723c */ /* 0x048ff00000081024 */
[C---:B----4-:R-:W-:Y:S11]  /*18540*/  HMMA.1688.F32.TF32 R240, R196.reuse, R6, R240 ;  /* 0x00000006c4f0723c */ /* 0x050ff600000810f0 */
[----:B------:R-:W-:Y:S04]  /*18550*/  @!UPT UIADD3 URZ, URZ, URZ, URZ ;  /* 0x0000003f3f3ff290 */ /* 0x000fe8000fffe03f */
[----:B------:R-:W-:Y:S04]  /*18560*/  STL.64 [R1+0x660], R36 ;  /* 0x0006602401007387 */ /* 0x000fe80000100a00 */
[----:B------:R1:W-:Y:S04]  /*18570*/  STL.64 [R1+0x668], R38 ;  /* 0x0006682601007387 */ /* 0x0003e80000100a00 */
[----:B-1----:R-:W3:Y:S04]  /*18580*/  LDL.LU.64 R38, [R1+0x19b0] ;  /* 0x0019b00001267983 */ /* 0x002ee80000300a00 */
[----:B------:R-:W3:Y:S04]  /*18590*/  LDL.LU.64 R36, [R1+0x19a8] ;  /* 0x0019a80001247983 */ /* 0x000ee80000300a00 */
[----:B------:R-:W-:Y:S04]  /*185a0*/  STL.64 [R1+0x6d0], R240 ;  /* 0x0006d0f001007387 */ /* 0x000fe80000100a00 */
[----:B------:R1:W-:Y:S04]  /*185b0*/  STL.64 [R1+0x6d8], R242 ;  /* 0x0006d8f201007387 */ /* 0x0003e80000100a00 */
[----:B-1----:R-:W4:Y:S04]  /*185c0*/  LDL.LU.64 R242, [R1+0x19a0] ;  /* 0x0019a00001f27983 */ /* 0x002f280000300a00 */
[----:B------:R-:W4:Y:S01]  /*185d0*/  LDL.LU.64 R240, [R1+0x1998] ;  /* 0x0019980001f07983 */ /* 0x000f220000300a00 */
[C---:B------:R-:W-:Y:S08]  /*185e0*/  HMMA.1688.F32.TF32 R48, R196.reuse, R30, R48 ;  /* 0x0000001ec430723c */ /* 0x040ff00000081030 */
[----:B----4-:R-:W-:Y:S11]  /*185f0*/  HMMA.1688.F32.TF32 R240, R196, R34, R240 ;  /* 0x00000022c4f0723c */ /* 0x010ff600000810f0 */
[----:B------:R-:W-:Y:S11]  /*18600*/  @!UPT UIADD3 URZ, URZ, URZ, URZ ;  /* 0x0000003f3f3ff290 */ /* 0x000ff6000fffe03f */
[----:B------:R-:W-:Y:S01]  /*18610*/  @!UPT UIADD3 URZ, URZ, URZ, URZ ;  /* 0x0000003f3f3ff290 */ /* 0x000fe2000fffe03f */
[----:B------:R1:W-:Y:S04]  /*18620*/  STL.64 [R1+0x700], R240 ;  /* 0x000700f001007387 */ /* 0x0003e80000100a00 */
[----:B------:R4:W-:Y:S04]  /*18630*/  STL.64 [R1+0x708], R242 ;  /* 0x000708f201007387 */ /* 0x0009e80000100a00 */
[----:B-1----:R-:W3:Y:S01]  /*18640*/  LDL.LU R240, [R1+0xc0] ;  /* 0x0000c00001f07983 */ /* 0x002ee20000300800 */
[----:B--2---:R-:W-:-:S03]  /*18650*/  IMAD.MOV.U32 R241, RZ, RZ, R16 ;  /* 0x000000fffff17224 */ /* 0x004fc600078e0010 */
[----:B------:R-:W2:Y:S01]  /*18660*/  LDL.LU R16, [R1+0x1994] ;  /* 0x0019940001107983 */ /* 0x000ea20000300800 */
[----:B----4-:R-:W-:-:S03]  /*18670*/  IMAD.MOV.U32 R242, RZ, RZ, R17 ;  /* 0x000000fffff27224 */ /* 0x010fc600078e0011 */
[----:B------:R-:W4:Y:S04]  /*18680*/  LDL.LU R17, [R1+0x1990] ;  /* 0x0019900001117983 */ /* 0x000f280000300800 */
[----:B------:R-:W-:Y:S04]  /*18690*/  STL.64 [R1+0x790], R48 ;  /* 0x0007903001007387 */ /* 0x000fe80000100a00 */
[----:B------:R1:W-:Y:S02]  /*186a0*/  STL.64 [R1+0x798], R50 ;  /* 0x0007983201007387 */ /* 0x0003e40000100a00 */
[C---:B-1----:R-:W-:Y:S02]  /*186b0*/  HMMA.1688.F32.TF32 R48, R196.reuse, R26, R72 ;  /* 0x0000001ac430723c */ /* 0x042fe40000081048 */
[----:B------:R-:W3:Y:S11]  /*186c0*/  LDL.LU R72, [R1+0xe0] ;  /* 0x0000e00001487983 */ /* 0x000ef60000300800 */
[----:B------:R-:W-:Y:S10]  /*186d0*/  @!UPT UIADD3 URZ, URZ, URZ, URZ ;  /* 0x0000003f3f3ff290 */ /* 0x000ff4000fffe03f */
[----:B------:R-:W-:Y:S04]  /*186e0*/  STL.64 [R1+0x810], R48 ;  /* 0x0008103001007387 */ /* 0x000fe80000100a00 */
[----:B------:R1:W-:Y:S04]  /*186f0*/  STL.64 [R1+0x818], R50 ;  /* 0x0008183201007387 */ /* 0x0003e80000100a00 */
[----:B------:R-:W3:Y:S01]  /*18700*/  LDL.LU R73, [R1+0xe4] ;  /* 0x0000e40001497983 */ /* 0x000ee20000300800 */
[C---:B-1----:R-:W-:Y:S11]  /*18710*/  HMMA.1688.F32.TF32 R48, R196.reuse, R22, R88 ;  /* 0x00000016c430723c */ /* 0x042ff60000081058 */
[----:B------:R-:W-:Y:S11]  /*18720*/  @!UPT UIADD3 URZ, URZ, URZ, URZ ;  /* 0x0000003f3f3ff290 */ /* 0x000ff6000fffe03f */
[----:B------:R-:W-:Y:S01]  /*18730*/  @!UPT UIADD3 URZ, URZ, URZ, URZ ;  /* 0x0000003f3f3ff290 */ /* 0x000fe2000fffe03f */
[----:B------:R1:W-:Y:S01]  /*18740*/  STL.64 [R1+0x828], R50 ;  /* 0x0008283201007387 */ /* 0x0003e20000100a00 */
[----:B------:R-:W-:Y:S02]  /*18750*/  IMAD.MOV.U32 R112, RZ, RZ, R48 ;  /* 0x000000ffff707224 */ /* 0x000fe400078e0030 */
[----:B------:R-:W-:Y:S01]  /*18760*/  IMAD.MOV.U32 R113, RZ, RZ, R49 ;  /* 0x000000ffff717224 */ /* 0x000fe200078e0031 */
[----:B------:R-:W3:Y:S04]  /*18770*/  LDL.LU R88, [R1+0x130] ;  /* 0x0001300001587983 */ /* 0x000ee80000300800 */
[----:B------:R-:W3:Y:S01]  /*18780*/  LDL.LU R89, [R1+0x134] ;  /* 0x0001340001597983 */ /* 0x000ee20000300800 */
[C---:B-1----:R-:W-:Y:S03]  /*18790*/  HMMA.1688.F32.TF32 R48, R196.reuse, R150, R100 ;  /* 0x00000096c430723c */ /* 0x042fe60000081064 */
[----:B------:R-:W3:Y:S04]  /*187a0*/  LDL.LU R90, [R1+0x138] ;  /* 0x00013800015a7983 */ /* 0x000ee80000300800 */
[----:B------:R-:W3:Y:S04]  /*187b0*/  LDL.LU R91, [R1+0x13c] ;  /* 0x00013c00015b7983 */ /* 0x000ee80000300800 */
[----:B------:R-:W-:Y:S04]  /*187c0*/  STL [R1+0x187c], R113 ;  /* 0x00187c7101007387 */ /* 0x000fe80000100800 */
[----:B------:R-:W-:Y:S04]  /*187d0*/  STL [R1+0x1878], R112 ;  /* 0x0018787001007387 */ /* 0x000fe80000100800 */
[----:B------:R-:W3:Y:S04]  /*187e0*/  LDL.LU R100, [R1+0x180] ;  /* 0x0001800001647983 */ /* 0x000ee80000300800 */
[----:B------:R-:W-:Y:S04]  /*187f0*/  STL.64 [R1+0x870], R48 ;  /* 0x0008703001007387 */ /* 0x000fe80000100a00 */
[----:B------:R1:W-:Y:S04]  /*18800*/  STL.64 [R1+0x878], R50 ;  /* 0x0008783201007387 */ /* 0x0003e80000100a00 */
[----:B------:R-:W3:Y:S04]  /*18810*/  LDL.LU R101, [R1+0x184] ;  /* 0x0001840001657983 */ /* 0x000ee80000300800 */
[----:B------:R-:W3:Y:S01]  /*18820*/  LDL.LU R102, [R1+0x188] ;  /* 0x0001880001667983 */ /* 0x000ee20000300800 */
[C---:B-1----:R-:W-:Y:S03]  /*18830*/  HMMA.1688.F32.TF32 R48, R196.reuse, R146, R104 ;  /* 0x00000092c430723c */ /* 0x042fe60000081068 */
[----:B------:R-:W3:Y:S04]  /*18840*/  LDL.LU R103, [R1+0x18c] ;  /* 0x00018c0001677983 */ /* 0x000ee80000300800 */
[----:B------:R-:W3:Y:S11]  /*18850*/  LDL.LU R104, [R1+0x2b0] ;  /* 0x0002b00001687983 */ /* 0x000ef60000300800 */
[----:B------:R-:W-:Y:S05]  /*18860*/  @!UPT UIADD3 URZ, URZ, URZ, URZ ;  /* 0x0000003f3f3ff290 */ /* 0x000fea000fffe03f */
[----:B------:R-:W-:Y:S04]  /*18870*/  STL.64 [R1+0x8e0], R48 ;  /* 0x0008e03001007387 */ /* 0x000fe80000100a00 */
[----:B------:R1:W-:Y:S04]  /*18880*/  STL.64 [R1+0x8e8], R50 ;  /* 0x0008e83201007387 */ /* 0x0003e80000100a00 */
[----:B------:R-:W3:Y:S04]  /*18890*/  LDL.LU R105, [R1+0x2b4] ;  /* 0x0002b40001697983 */ /* 0x000ee80000300800 */
[----:B------:R-:W3:Y:S01]  /*188a0*/  LDL.LU R106, [R1+0x2b8] ;  /* 0x0002b800016a7983 */ /* 0x000ee20000300800 */
[----:B-1----:R-:W-:Y:S03]  /*188b0*/  HMMA.1688.F32.TF32 R48, R196, R122, R64 ;  /* 0x0000007ac430723c */ /* 0x002fe60000081040 */
[----:B------:R-:W3:Y:S04]  /*188c0*/  LDL.LU R107, [R1+0x2bc] ;  /* 0x0002bc00016b7983 */ /* 0x000ee80000300800 */
[----:B------:R-:W3:Y:S11]  /*188d0*/  LDL.LU R64, [R1+0x2f0] ;  /* 0x0002f00001407983 */ /* 0x000ef60000300800 */
[----:B------:R-:W-:Y:S05]  /*188e0*/  @!UPT UIADD3 URZ, URZ, URZ, URZ ;  /* 0x0000003f3f3ff290 */ /* 0x000fea000fffe03f */
[----:B------:R-:W-:Y:S04]  /*188f0*/  STL.64 [R1+0x8d0], R48 ;  /* 0x0008d03001007387 */ /* 0x000fe80000100a00 */
[----:B------:R1:W-:Y:S04]  /*18900*/  STL.64 [R1+0x8d8], R50 ;  /* 0x0008d83201007387 */ /* 0x0003e80000100a00 */
[----:B------:R-:W3:Y:S04]  /*18910*/  LDL.LU R65, [R1+0x2f4] ;  /* 0x0002f40001417983 */ /* 0x000ee80000300800 */
[----:B------:R-:W3:Y:S04]  /*18920*/  LDL.LU R66, [R1+0x2f8] ;  /* 0x0002f80001427983 */ /* 0x000ee80000300800 */
[----:B------:R-:W3:Y:S01]  /*18930*/  LDL.LU R67, [R1+0x2fc] ;  /* 0x0002fc0001437983 */ /* 0x000ee20000300800 */
[----:B------:R-:W-:-:S02]  /*18940*/  IMAD.MOV.U32 R125, RZ, RZ, R140 ;  /* 0x000000ffff7d7224 */ /* 0x000fc400078e008c */
[----:B------:R-:W-:Y:S01]  /*18950*/  IMAD.MOV.U32 R124, RZ, RZ, R141 ;  /* 0x000000ffff7c7224 */ /* 0x000fe200078e008d */
[----:B------:R-:W-:Y:S01]  /*18960*/  LDS R140, [R2+0x2080] ;  /* 0x00208000028c7984 */ /* 0x000fe20000000800 */
[----:B------:R-:W-:Y:S02]  /*18970*/  IMAD.MOV.U32 R28, RZ, RZ, R142 ;  /* 0x000000ffff1c7224 */ /* 0x000fe400078e008e */
[----:B------:R-:W-:Y:S01]  /*18980*/  IMAD.MOV.U32 R4, RZ, RZ, R143 ;  /* 0x000000ffff047224 */ /* 0x000fe200078e008f */
[----:B------:R-:W-:Y:S04]  /*18990*/  LDS R142, [R2+0x3080] ;  /* 0x00308000028e7984 */ /* 0x000fe80000000800 */
[----:B------:R-:W-:Y:S04]  /*189a0*/  LDS R141, [R3+0x2080] ;  /* 0x00208000038d7984 */ /* 0x000fe80000000800 */
[----:B------:R-:W2:Y:S01]  /*189b0*/  LDS R143, [R3+0x3080] ;  /* 0x00308000038f7984 */ /* 0x000ea20000000800 */
[----:B-1----:R-:W-:Y:S01]  /*189c0*/  HMMA.1688.F32.TF32 R48, R196, R118, R108 ;  /* 0x00000076c430723c */ /* 0x002fe2000008106c */
[----:B------:R-:W-:-:S07]  /*189d0*/  IMAD.MOV.U32 R243, RZ, RZ, R13 ;  /* 0x000000fffff37224 */ /* 0x000fce00078e000d */
[----:B------:R-:W-:Y:S11]  /*189e0*/  HMMA.1688.F32.TF32 R108, R196, R114, R176 ;  /* 0x00000072c46c723c */ /* 0x000ff600000810b0 */
[----:B------:R-:W-:Y:S04]  /*189f0*/  @!UPT UIADD3 URZ, URZ, URZ, URZ ;  /* 0x0000003f3f3ff290 */ /* 0x000fe8000fffe03f */
[----:B------:R-:W-:Y:S04]  /*18a00*/  STL.64 [R1+0x8c0], R48 ;  /* 0x0008c03001007387 */ /* 0x000fe80000100a00 */
[----:B------:R-:W-:Y:S04]  /*18a10*/  STL.64 [R1+0x8c8], R50 ;  /* 0x0008c83201007387 */ /* 0x000fe80000100a00 */
[----:B------:R-:W-:Y:S04]  /*18a20*/  STL.64 [R1+0x8b0], R108 ;  /* 0x0008b06c01007387 */ /* 0x000fe80000100a00 */
[----:B------:R-:W-:Y:S01]  /*18a30*/  STL.64 [R1+0x8b8], R110 ;  /* 0x0008b86e01007387 */ /* 0x000fe20000100a00 */
[----:B--2---:R-:W-:-:S02]  /*18a40*/  IMAD.MOV.U32 R75, RZ, RZ, R16 ;  /* 0x000000ffff4b7224 */ /* 0x004fc400078e0010 */
[----:B----4-:R-:W-:Y:S01]  /*18a50*/  IMAD.MOV.U32 R74, RZ, RZ, R17 ;  /* 0x000000ffff4a7224 */ /* 0x010fe200078e0011 */
[C---:B------:R-:W-:Y:S01]  /*18a60*/  HMMA.1688.F32.TF32 R52, R140.reuse, R30, R52 ;  /* 0x0000001e8c34723c */ /* 0x040fe20000081034 */
[----:B------:R-:W-:Y:S04]  /*18a70*/  LDS R48, [R2+0x2100] ;  /* 0x0021000002307984 */ /* 0x000fe80000000800 */
[----:B------:R-:W-:Y:S04]  /*18a80*/  LDS R50, [R2+0x3100] ;  /* 0x0031000002327984 */ /* 0x000fe80000000800 */
[----:B------:R-:W-:Y:S04]  /*18a90*/  LDS R49, [R3+0x2100] ;  /* 0x0021000003317984 */ /* 0x000fe80000000800 */
[----:B------:R-:W1:Y:S01]  /*18aa0*/  LDS R51, [R3+0x3100] ;  /* 0x0031000003337984 */ /* 0x000e620000000800 */
[C---:B---3--:R-:W-:Y:S11]  /*18ab0*/  HMMA.1688.F32.TF32 R64, R140.reuse, R134, R64 ;  /* 0x000000868c40723c */ /* 0x048ff60000081040 */
[----:B------:R-:W-:Y:S11]  /*18ac0*/  @!UPT UIADD3 URZ, URZ, URZ, URZ ;  /* 0x0000003f3f3ff290 */ /* 0x000ff6000fffe03f */
[----:B------:R-:W-:Y:S02]  /*18ad0*/  @!UPT UIADD3 URZ, URZ, URZ, URZ ;  /* 0x0000003f3f3ff290 */ /* 0x000fe4000fffe03f */
[----:B------:R-:W-:Y:S01]  /*18ae0*/  IMAD.MOV.U32 R20, RZ, RZ, R64 ;  /* 0x000000ffff147224 */ /* 0x000fe200078e0040 */
[----:B------:R-:W-:Y:S01]  /*18af0*/  MOV R17, R65 ;  /* 0x0000004100117202 */ /* 0x000fe20000000f00 */
[----:B------:R-:W-:Y:S02]  /*18b00*/  IMAD.MOV.U32 R16, RZ, RZ, R66 ;  /* 0x000000ffff107224 */ /* 0x000fe400078e0042 */
[----:B------:R-:W-:Y:S02]  /*18b10*/  IMAD.MOV.U32 R13, RZ, RZ, R67 ;  /* 0x000000ffff0d7224 */ /* 0x000fe400078e0043 */
[C---:B------:R-:W-:Y:S08]  /*18b20*/  HMMA.1688.F32.TF32 R64, R140.reuse, R130, R104 ;  /* 0x000000828c40723c */ /* 0x040ff00000081068 */
[C---:B------:R-:W-:Y:S08]  /*18b30*/  HMMA.1688.F32.TF32 R104, R140.reuse, R126, R100 ;  /* 0x0000007e8c68723c */ /* 0x040ff00000081064 */
[C---:B------:R-:W-:Y:S07]  /*18b40*/  HMMA.1688.F32.TF32 R100, R140.reuse, R18, R88 ;  /* 0x000000128c64723c */ /* 0x040fee0000081058 */
[----:B------:R-:W-:Y:S04]  /*18b50*/  STL.64 [R1+0x120], R64 ;  /* 0x0001204001007387 */ /* 0x000fe80000100a00 */
[----:B------:R2:W-:Y:S02]  /*18b60*/  STL.64 [R1+0x128], R66 ;  /* 0x0001284201007387 */ /* 0x0005e40000100a00 */
[C---:B--2---:R-:W-:Y:S02]  /*18b70*/  HMMA.1688.F32.TF32 R64, R140.reuse, R14, R72 ;  /* 0x0000000e8c40723c */ /* 0x044fe40000081048 */
[----:B------:R-:W-:Y:S04]  /*18b80*/  STL.64 [R1+0x210], R104 ;  /* 0x0002106801007387 */ /* 0x000fe80000100a00 */
[----:B------:R-:W-:Y:S02]  /*18b90*/  STL.64 [R1+0x218], R106 ;  /* 0x0002186a01007387 */ /* 0x000fe40000100a00 */
[C---:B------:R-:W-:Y:S02]  /*18ba0*/  HMMA.1688.F32.TF32 R88, R140.reuse, R10, R240 ;  /* 0x0000000a8c58723c */ /* 0x040fe400000810f0 */
[----:B------:R-:W-:Y:S04]  /*18bb0*/  STL.64 [R1+0x130], R100 ;  /* 0x0001306401007387 */ /* 0x000fe80000100a00 */
[----:B------:R-:W-:Y:S02]  /*18bc0*/  STL.64 [R1+0x138], R102 ;  /* 0x0001386601007387 */ /* 0x000fe40000100a00 */
[C---:B------:R-:W-:Y:S07]  /*18bd0*/  HMMA.1688.F32.TF32 R72, R140.reuse, R6, R192 ;  /* 0x000000068c48723c */ /* 0x040fee00000810c0 */
[----:B------:R-:W-:Y:S04]  /*18be0*/  STL.64 [R1+0xe0], R64 ;  /* 0x0000e04001007387 */ /* 0x000fe80000100a00 */
[----:B------:R2:W-:Y:S02]  /*18bf0*/  STL.64 [R1+0xe8], R66 ;  /* 0x0000e84201007387 */ /* 0x0005e40000100a00 */
[C---:B--2---:R-:W-:Y:S08]  /*18c00*/  HMMA.1688.F32.TF32 R64, R140.reuse, R34, R36 ;  /* 0x000000228c40723c */ /* 0x044ff00000081024 */
[C---:B------:R-:W-:Y:S01]  /*18c10*/  HMMA.1688.F32.TF32 R36, R140.reuse, R26, R76 ;  /* 0x0000001a8c24723c */ /* 0x040fe2000008104c */
[----:B------:R2:W-:Y:S04]  /*18c20*/  STL.64 [R1+0x550], R88 ;  /* 0x0005505801007387 */ /* 0x0005e80000100a00 */
[----:B------:R3:W-:Y:S04]  /*18c30*/  STL.64 [R1+0x558], R90 ;  /* 0x0005585a01007387 */ /* 0x0007e80000100a00 */
[----:B------:R-:W-:Y:S04]  /*18c40*/  STL.64 [R1+0x5a0], R72 ;  /* 0x0005a04801007387 */ /* 0x000fe80000100a00 */
[----:B------:R-:W-:Y:S04]  /*18c50*/  STL.64 [R1+0x5a8], R74 ;  /* 0x0005a84a01007387 */ /* 0x000fe80000100a00 */
[----:B------:R4:W-:Y:S04]  /*18c60*/  STL.64 [R1+0x630], R64 ;  /* 0x0006304001007387 */ /* 0x0009e80000100a00 */
[----:B------:R1:W-:Y:S04]  /*18c70*/  STL.64 [R1+0x638], R66 ;  /* 0x0006384201007387 */ /* 0x0003e80000100a00 */
[----:B--2---:R-:W2:Y:S04]  /*18c80*/  LDL.LU R88, [R1+0x160] ;  /* 0x0001600001587983 */ /* 0x004ea80000300800 */
[----:B------:R-:W-:Y:S04]  /*18c90*/  STL.64 [R1+0x6e0], R52 ;  /* 0x0006e03401007387 */ /* 0x000fe80000100a00 */
[----:B------:R-:W-:Y:S04]  /*18ca0*/  STL.64 [R1+0x6e8], R54 ;  /* 0x0006e83601007387 */ /* 0x000fe80000100a00 */
[----:B------:R-:W-:Y:S04]  /*18cb0*/  STL.64 [R1+0x720], R36 ;  /* 0x0007202401007387 */ /* 0x000fe80000100a00 */
[----:B------:R1:W-:Y:S04]  /*18cc0*/  STL.64 [R1+0x728], R38 ;  /* 0x0007282601007387 */ /* 0x0003e80000100a00 */
[----:B------:R-:W2:Y:S04]  /*18cd0*/  LDL.LU R89, [R1+0x164] ;  /* 0x0001640001597983 */ /* 0x000ea80000300800 */
[----:B---3--:R-:W2:Y:S04]  /*18ce0*/  LDL.LU R90, [R1+0x168] ;  /* 0x00016800015a7983 */ /* 0x008ea80000300800 */
[----:B------:R-:W2:Y:S04]  /*18cf0*/  LDL.LU R91, [R1+0x16c] ;  /* 0x00016c00015b7983 */ /* 0x000ea80000300800 */
[----:B------:R-:W3:Y:S04]  /*18d00*/  LDL.LU R100, [R1+0x1f0] ;  /* 0x0001f00001647983 */ /* 0x000ee80000300800 */
[----:B------:R-:W3:Y:S04]  /*18d10*/  LDL.LU R101, [R1+0x1f4] ;  /* 0x0001f40001657983 */ /* 0x000ee80000300800 */
[----:B------:R-:W3:Y:S04]  /*18d20*/  LDL.LU R102, [R1+0x1f8] ;  /* 0x0001f80001667983 */ /* 0x000ee80000300800 */
[----:B------:R-:W3:Y:S04]  /*18d30*/  LDL.LU R103, [R1+0x1fc] ;  /* 0x0001fc0001677983 */ /* 0x000ee80000300800 */
[----:B----4-:R-:W4:Y:S04]  /*18d40*/  LDL.LU R64, [R1+0x350] ;  /* 0x0003500001407983 */ /* 0x010f280000300800 */
[----:B------:R-:W4:Y:S04]  /*18d50*/  LDL.LU R65, [R1+0x354] ;  /* 0x0003540001417983 */ /* 0x000f280000300800 */
[----:B-1----:R-:W4:Y:S04]  /*18d60*/  LDL.LU R66, [R1+0x358] ;  /* 0x0003580001427983 */ /* 0x002f280000300800 */
[----:B------:R-:W4:Y:S04]  /*18d70*/  LDL.LU R67, [R1+0x35c] ;  /* 0x00035c0001437983 */ /* 0x000f280000300800 */
[----:B------:R-:W2:Y:S04]  /*18d80*/  LDL.LU R104, [R1+0x2e0] ;  /* 0x0002e00001687983 */ /* 0x000ea80000300800 */
[----:B------:R-:W2:Y:S04]  /*18d90*/  LDL.LU R105, [R1+0x2e4] ;  /* 0x0002e40001697983 */ /* 0x000ea80000300800 */
[----:B------:R-:W2:Y:S04]  /*18da0*/  LDL.LU R106, [R1+0x2e8] ;  /* 0x0002e800016a7983 */ /* 0x000ea80000300800 */
[----:B------:R-:W2:Y:S04]  /*18db0*/  LDL.LU R107, [R1+0x2ec] ;  /* 0x0002ec00016b7983 */ /* 0x000ea80000300800 */
[----:B------:R-:W2:Y:S04]  /*18dc0*/  LDL.LU R240, [R1+0xb0] ;  /* 0x0000b00001f07983 */ /* 0x000ea80000300800 */
[----:B------:R-:W2:Y:S04]  /*18dd0*/  LDL.LU R241, [R1+0xb4] ;  /* 0x0000b40001f17983 */ /* 0x000ea80000300800 */
[----:B------:R-:W2:Y:S01]  /*18de0*/  LDL.LU R242, [R1+0xb8] ;  /* 0x0000b80001f27983 */ /* 0x000ea20000300800 */
[C---:B------:R-:W-:Y:S03]  /*18df0*/  HMMA.1688.F32.TF32 R36, R140.reuse, R22, R92 ;  /* 0x000000168c24723c */ /* 0x040fe6000008105c */
[----:B------:R-:W2:Y:S04]  /*18e00*/  LDL.LU R243, [R1+0xbc] ;  /* 0x0000bc0001f37983 */ /* 0x000ea80000300800 */
[----:B------:R-:W2:Y:S04]  /*18e10*/  LDL.LU R72, [R1+0x110] ;  /* 0x0001100001487983 */ /* 0x000ea80000300800 */
[----:B------:R-:W2:Y:S04]  /*18e20*/  LDL.LU R73, [R1+0x114] ;  /* 0x0001140001497983 */ /* 0x000ea80000300800 */
[----:B------:R-:W2:Y:S04]  /*18e30*/  LDL.LU R74, [R1+0x118] ;  /* 0x00011800014a7983 */ /* 0x000ea80000300800 */
[----:B------:R-:W2:Y:S04]  /*18e40*/  LDL.LU R75, [R1+0x11c] ;  /* 0x00011c00014b7983 */ /* 0x000ea80000300800 */
[----:B------:R1:W-:Y:S04]  /*18e50*/  STL.64 [R1+0x788], R38 ;  /* 0x0007882601007387 */ /* 0x0003e80000100a00 */
[----:B------:R-:W2:Y:S04]  /*18e60*/  LDL.LU R192, [R1+0x50] ;  /* 0x0000500001c07983 */ /* 0x000ea80000300800 */
[----:B------:R-:W2:Y:S04]  /*18e70*/  LDL.LU R193, [R1+0x54] ;  /* 0x0000540001c17983 */ /* 0x000ea80000300800 */
[----:B------:R-:W2:Y:S01]  /*18e80*/  LDL.LU R194, [R1+0x58] ;  /* 0x0000580001c27983 */ /* 0x000ea20000300800 */
[----:B------:R-:W-:Y:S01]  /*18e90*/  HMMA.1688.F32.TF32 R76, R140, R150, R160 ;  /* 0x000000968c4c723c */ /* 0x000fe200000810a0 */
[----:B------:R-:W-:-:S02]  /*18ea0*/  IMAD.MOV.U32 R116, RZ, RZ, R36 ;  /* 0x000000ffff747224 */ /* 0x000fc400078e0024 */
[----:B------:R-:W-:-:S05]  /*18eb0*/  IMAD.MOV.U32 R117, RZ, RZ, R37 ;  /* 0x000000ffff757224 */ /* 0x000fca00078e0025 */
[C---:B-1----:R-:W-:Y:S01]  /*18ec0*/  HMMA.1688.F32.TF32 R36, R140.reuse, R146, R164 ;  /* 0x000000928c24723c */ /* 0x042fe200000810a4 */
[----:B------:R-:W-:Y:S04]  /*18ed0*/  STL [R1+0x18b4], R117 ;  /* 0x0018b47501007387 */ /* 0x000fe80000100800 */
[----:B------:R-:W-:Y:S03]  /*18ee0*/  STL [R1+0x18b0], R116 ;  /* 0x0018b07401007387 */ /* 0x000fe60000100800 */
[C---:B------:R-:W-:Y:S07]  /*18ef0*/  HMMA.1688.F32.TF32 R52, R140.reuse, R122, R152 ;  /* 0x0000007a8c34723c */ /* 0x040fee0000081098 */
[----:B------:R-:W-:Y:S04]  /*18f00*/  STL.64 [R1+0x7b0], R76 ;  /* 0x0007b04c01007387 */ /* 0x000fe80000100a00 */
[----:B------:R1:W-:Y:S04]  /*18f10*/  STL.64 [R1+0x7b8], R78 ;  /* 0x0007b84e01007387 */ /* 0x0003e80000100a00 */
[----:B------:R-:W-:Y:S04]  /*18f20*/  STL.64 [R1+0x860], R36 ;  /* 0x0008602401007387 */ /* 0x000fe80000100a00 */
[----:B------:R1:W-:Y:S02]  /*18f30*/  STL.64 [R1+0x868], R38 ;  /* 0x0008682601007387 */ /* 0x0003e40000100a00 */
[C---:B-1----:R-:W-:Y:S08]  /*18f40*/  HMMA.1688.F32.TF32 R76, R140.reuse, R118, R156 ;  /* 0x000000768c4c723c */ /* 0x042ff0000008109c */
[----:B------:R-:W-:Y:S01]  /*18f50*/  HMMA.1688.F32.TF32 R36, R140, R114, R180 ;  /* 0x000000728c24723c */ /* 0x000fe200000810b4 */
[----:B------:R-:W-:Y:S04]  /*18f60*/  STL.64 [R1+0x850], R52 ;  /* 0x0008503401007387 */ /* 0x000fe80000100a00 */
[----:B------:R-:W-:Y:S01]  /*18f70*/  STL.64 [R1+0x858], R54 ;  /* 0x0008583601007387 */ /* 0x000fe20000100a00 */
[----:B------:R-:W-:-:S02]  /*18f80*/  IMAD.MOV.U32 R195, RZ, RZ, R0 ;  /* 0x000000ffffc37224 */ /* 0x000fc400078e0000 */
[C---:B------:R-:W-:Y:S01]  /*18f90*/  HMMA.1688.F32.TF32 R40, R48.reuse, R34, R40 ;  /* 0x000000223028723c */ /* 0x040fe20000081028 */
[----:B------:R-:W-:Y:S04]  /*18fa0*/  LDS R52, [R2+0x2180] ;  /* 0x0021800002347984 */ /* 0x000fe80000000800 */
[----:B------:R-:W-:Y:S04]  /*18fb0*/  LDS R54, [R2+0x3180] ;  /* 0x0031800002367984 */ /* 0x000fe80000000800 */
[----:B------:R-:W-:Y:S04]  /*18fc0*/  STL.64 [R1+0x840], R76 ;  /* 0x0008404c01007387 */ /* 0x000fe80000100a00 */
[----:B------:R-:W-:Y:S04]  /*18fd0*/  STL.64 [R1+0x848], R78 ;  /* 0x0008484e01007387 */ /* 0x000fe80000100a00 */
[----:B------:R-:W-:Y:S04]  /*18fe0*/  STL.64 [R1+0x830], R36 ;  /* 0x0008302401007387 */ /* 0x000fe80000100a00 */
[----:B------:R4:W-:Y:S04]  /*18ff0*/  STL.64 [R1+0x838], R38 ;  /* 0x0008382601007387 */ /* 0x0009e80000100a00 */
[----:B------:R-:W-:Y:S04]  /*19000*/  LDS R53, [R3+0x2180] ;  /* 0x0021800003357984 */ /* 0x000fe80000000800 */
[----:B------:R-:W1:Y:S01]  /*19010*/  LDS R55, [R3+0x3180] ;  /* 0x0031800003377984 */ /* 0x000e620000000800 */
[C---:B----4-:R-:W-:Y:S08]  /*19020*/  HMMA.1688.F32.TF32 R36, R48.reuse, R134, R64 ;  /* 0x000000863024723c */ /* 0x050ff00000081040 */
[C---:B---3--:R-:W-:Y:S08]  /*19030*/  HMMA.1688.F32.TF32 R64, R48.reuse, R126, R100 ;  /* 0x0000007e3040723c */ /* 0x048ff00000081064 */
[----:B--2---:R-:W-:Y:S08]  /*19040*/  HMMA.1688.F32.TF32 R76, R48, R130, R104 ;  /* 0x00000082304c723c */ /* 0x004ff00000081068 */
[----:B------:R-:W-:-:S02]  /*19050*/  IMAD.MOV.U32 R29, RZ, RZ, R36 ;  /* 0x000000ffff1d7224 */ /* 0x000fc400078e0024 */
[----:B------:R-:W-:Y:S02]  /*19060*/  IMAD.MOV.U32 R25, RZ, RZ, R37 ;  /* 0x000000ffff197224 */ /* 0x000fe400078e0025 */
[----:B------:R-:W-:Y:S02]  /*19070*/  IMAD.MOV.U32 R24, RZ, RZ, R38 ;  /* 0x000000ffff187224 */ /* 0x000fe400078e0026 */
[----:B------:R-:W-:Y:S02]  /*19080*/  IMAD.MOV.U32 R21, RZ, RZ, R39 ;  /* 0x000000ffff157224 */ /* 0x000fe400078e0027 */
[----:B------:R-:W-:Y:S07]  /*19090*/  HMMA.1688.F32.TF32 R36, R48, R18, R88 ;  /* 0x000000123024723c */ /* 0x000fee0000081058 */
[----:B------:R-:W-:Y:S04]  /*190a0*/  STL.64 [R1+0x80], R76 ;  /* 0x0000804c01007387 */ /* 0x000fe80000100a00 */
[----:B------:R-:W-:Y:S04]  /*190b0*/  STL.64 [R1+0x88], R78 ;  /* 0x0000884e01007387 */ /* 0x000fe80000100a00 */
[----:B------:R-:W-:Y:S04]  /*190c0*/  STL.64 [R1+0x70], R64 ;  /* 0x0000704001007387 */ /* 0x000fe80000100a00 */
[----:B------:R2:W-:Y:S05]  /*190d0*/  STL.64 [R1+0x78], R66 ;  /* 0x0000784201007387 */ /* 0x0005ea0000100a00 */
[----:B------:R-:W-:-:S02]  /*190e0*/  IMAD.MOV.U32 R5, RZ, RZ, R36 ;  /* 0x000000ffff057224 */ /* 0x000fc400078e0024 */
[----:B------:R-:W-:Y:S02]  /*190f0*/  IMAD.MOV.U32 R9, RZ, RZ, R37 ;  /* 0x000000ffff097224 */ /* 0x000fe400078e0025 */
[----:B------:R-:W-:Y:S01]  /*19100*/  IMAD.MOV.U32 R12, RZ, RZ, R38 ;  /* 0x000000ffff0c7224 */ /* 0x000fe200078e0026 */
[----:B--2---:R-:W-:Y:S01]  /*19110*/  HMMA.1688.F32.TF32 R64, R48, R14, R72 ;  /* 0x0000000e3040723c */ /* 0x004fe20000081048 */
[----:B------:R-:W-:-:S07]  /*19120*/  IMAD.MOV.U32 R8, RZ, RZ, R39 ;  /* 0x000000ffff087224 */ /* 0x000fce00078e0027 */
[----:B------:R-:W-:Y:S11]  /*19130*/  HMMA.1688.F32.TF32 R36, R48, R10, R240 ;  /* 0x0000000a3024723c */ /* 0x000ff600000810f0 */
[----:B------:R-:W-:Y:S04]  /*19140*/  @!UPT UIADD3 URZ, URZ, URZ, URZ ;  /* 0x0000003f3f3ff290 */ /* 0x000fe8000fffe03f */
[----:B------:R-:W-:Y:S04]  /*19150*/  STL.64 [R1+0x110], R64 ;  /* 0x0001104001007387 */ /* 0x000fe80000100a00 */
[----:B------:R2:W-:Y:S04]  /*19160*/  STL.64 [R1+0x118], R66 ;  /* 0x0001184201007387 */ /* 0x0005e80000100a00 */
[----:B------:R3:W-:Y:S01]  /*19170*/  STL [R1+0xb0], R36 ;  /* 0x0000b02401007387 */ /* 0x0007e20000100800 */
[----:B------:R-:W-:Y:S02]  /*19180*/  IMAD.MOV.U32 R33, RZ, RZ, R37 ;  /* 0x000000ffff217224 */ /* 0x000fe400078e0025 */
[----:B------:R-:W-:-:S02]  /*19190*/  IMAD.MOV.U32 R32, RZ, RZ, R38 ;  /* 0x000000ffff207224 */ /* 0x000fc400078e0026 */
[----:B------:R-:W-:Y:S01]  /*191a0*/  IMAD.MOV.U32 R0, RZ, RZ, R39 ;  /* 0x000000ffff007224 */ /* 0x000fe200078e0027 */
[C---:B--2---:R-:W-:Y:S08]  /*191b0*/  HMMA.1688.F32.TF32 R64, R48.reuse, R6, R192 ;  /* 0x000000063040723c */ /* 0x044ff000000810c0 */
[----:B---3--:R-:W-:Y:S01]  /*191c0*/  HMMA.1688.F32.TF32 R36, R48, R30, R68 ;  /* 0x0000001e3024723c */ /* 0x008fe20000081044 */
[----:B------:R-:W-:Y:S04]  /*191d0*/  STL [R1+0x18d4], R0 ;  /* 0x0018d40001007387 */ /* 0x000fe80000100800 */
[----:B------:R-:W-:Y:S04]  /*191e0*/  STL [R1+0x18d0], R32 ;  /* 0x0018d02001007387 */ /* 0x000fe80000100800 */
[----:B------:R-:W-:Y:S06]  /*191f0*/  STL [R1+0x18cc], R33 ;  /* 0x0018cc2101007387 */ /* 0x000fec0000100800 */
[----:B------:R-:W-:Y:S04]  /*19200*/  STL.64 [R1+0x2b0], R64 ;  /* 0x0002b04001007387 */ /* 0x000fe80000100a00 */
[----:B------:R-:W-:Y:S04]  /*19210*/  STL.64 [R1+0x2b8], R66 ;  /* 0x0002b84201007387 */ /* 0x000fe80000100a00 */
[----:B------:R-:W-:Y:S01]  /*19220*/  STL.64 [R1+0x2c0], R40 ;  /* 0x0002c02801007387 */ /* 0x000fe20000100a00 */
[----:B------:R-:W-:-:S03]  /*19230*/  IMAD.MOV.U32 R113, RZ, RZ, R38 ;  /* 0x000000ffff717224 */ /* 0x000fc600078e0026 */
[----:B------:R2:W-:Y:S01]  /*19240*/  STL.64 [R1+0x2c8], R42 ;  /* 0x0002c82a01007387 */ /* 0x0005e20000100a00 */
[----:B------:R-:W-:-:S03]  /*19250*/  IMAD.MOV.U32 R112, RZ, RZ, R39 ;  /* 0x000000ffff707224 */ /* 0x000fc600078e0027 */
[----:B------:R3:W-:Y:S01]  /*19260*/  STL.64 [R1+0x5f0], R36 ;  /* 0x0005f02401007387 */ /* 0x0007e20000100a00 */
[C---:B--2---:R-:W-:Y:S08]  /*19270*/  HMMA.1688.F32.TF32 R40, R48.reuse, R26, R80 ;  /* 0x0000001a3028723c */ /* 0x044ff00000081050 */
[C---:B---3--:R-:W-:Y:S01]  /*19280*/  HMMA.1688.F32.TF32 R36, R48.reuse, R22, R96 ;  /* 0x000000163024723c */ /* 0x048fe20000081060 */
[----:B------:R-:W-:Y:S04]  /*19290*/  STL [R1+0x1884], R112 ;  /* 0x0018847001007387 */ /* 0x000fe80000100800 */
[----:B------:R-:W-:Y:S03]  /*192a0*/  STL [R1+0x1880], R113 ;  /* 0x0018807101007387 */ /* 0x000fe60000100800 */
[C---:B------:R-:W-:Y:S01]  /*192b0*/  HMMA.1688.F32.TF32 R64, R48.reuse, R122, R168 ;  /* 0x0000007a3040723c */ /* 0x040fe200000810a8 */
[----:B------:R-:W-:Y:S04]  /*192c0*/  LDS R96, [R2+0x2300] ;  /* 0x0023000002607984 */ /* 0x000fe80000000800 */
[----:B------:R-:W-:Y:S04]  /*192d0*/  LDS R98, [R2+0x3300] ;  /* 0x0033000002627984 */ /* 0x000fe80000000800 */
[----:B------:R-:W-:Y:S04]  /*192e0*/  STL.64 [R1+0x650], R40 ;  /* 0x0006502801007387 */ /* 0x000fe80000100a00 */
[----:B------:R2:W-:Y:S04]  /*192f0*/  STL.64 [R1+0x658], R42 ;  /* 0x0006582a01007387 */ /* 0x0005e80000100a00 */
[----:B------:R3:W-:Y:S04]  /*19300*/  STL.64 [R1+0x6c8], R38 ;  /* 0x0006c82601007387 */ /* 0x0007e80000100a00 */
[----:B------:R-:W4:Y:S04]  /*19310*/  LDL.LU R192, [R1+0x40] ;  /* 0x0000400001c07983 */ /* 0x000f280000300800 */
[----:B------:R-:W4:Y:S04]  /*19320*/  LDL.LU R193, [R1+0x44] ;  /* 0x0000440001c17983 */ /* 0x000f280000300800 */
[----:B------:R-:W4:Y:S04]  /*19330*/  LDL.LU R194, [R1+0x48] ;  /* 0x0000480001c27983 */ /* 0x000f280000300800 */
[----:B------:R-:W4:Y:S04]  /*19340*/  LDL.LU R195, [R1+0x4c] ;  /* 0x00004c0001c37983 */ /* 0x000f280000300800 */
[----:B------:R-:W1:Y:S04]  /*19350*/  LDL.LU R104, [R1+0x2d0] ;  /* 0x0002d00001687983 */ /* 0x000e680000300800 */
[----:B------:R-:W1:Y:S04]  /*19360*/  LDL.LU R105, [R1+0x2d4] ;  /* 0x0002d40001697983 */ /* 0x000e680000300800 */
[----:B------:R-:W1:Y:S04]  /*19370*/  LDL.LU R106, [R1+0x2d8] ;  /* 0x0002d800016a7983 */ /* 0x000e680000300800 */
[----:B------:R-:W1:Y:S04]  /*19380*/  LDL.LU R107, [R1+0x2dc] ;  /* 0x0002dc00016b7983 */ /* 0x000e680000300800 */
        /* <DEDUP_REMOVED lines=24> */
[C---:B--2---:R-:W-:Y:S01]  /*19510*/  HMMA.1688.F32.TF32 R40, R48.reuse, R150, R200 ;  /* 0x000000963028723c */ /* 0x044fe200000810c8 */
[----:B------:R-:W-:Y:S01]  /*19520*/  MOV R120, R36 ;  /* 0x0000002400787202 */ /* 0x000fe20000000f00 */
[----:B------:R-:W-:Y:S01]  /*19530*/  IMAD.MOV.U32 R121, RZ, RZ, R37 ;  /* 0x000000ffff797224 */ /* 0x000fe200078e0025 */
[----:B------:R-:W-:Y:S04]  /*19540*/  LDS R97, [R3+0x2300] ;  /* 0x0023000003617984 */ /* 0x000fe80000000800 */
[----:B------:R-:W-:Y:S01]  /*19550*/  LDS R99, [R3+0x3300] ;  /* 0x0033000003637984 */ /* 0x000fe20000000800 */
[C---:B---3--:R-:W-:Y:S03]  /*19560*/  HMMA.1688.F32.TF32 R36, R48.reuse, R146, R204 ;  /* 0x000000923024723c */ /* 0x048fe600000810cc */
[----:B------:R-:W-:Y:S04]  /*19570*/  STL [R1+0x188c], R121 ;  /* 0x00188c7901007387 */ /* 0x000fe80000100800 */
[----:B------:R-:W-:Y:S08]  /*19580*/  STL [R1+0x1888], R120 ;  /* 0x0018887801007387 */ /* 0x000ff00000100800 */
[----:B------:R-:W-:Y:S04]  /*19590*/  STL.64 [R1+0x6f0], R40 ;  /* 0x0006f02801007387 */ /* 0x000fe80000100a00 */
[----:B------:R2:W-:Y:S04]  /*195a0*/  STL.64 [R1+0x6f8], R42 ;  /* 0x0006f82a01007387 */ /* 0x0005e80000100a00 */
[----:B------:R-:W-:Y:S04]  /*195b0*/  STL.64 [R1+0x800], R36 ;  /* 0x0008002401007387 */ /* 0x000fe80000100a00 */
[----:B------:R3:W-:Y:S01]  /*195c0*/  STL.64 [R1+0x808], R38 ;  /* 0x0008082601007387 */ /* 0x0007e20000100a00 */
[C---:B--2---:R-:W-:Y:S08]  /*195d0*/  HMMA.1688.F32.TF32 R40, R48.reuse, R118, R172 ;  /* 0x000000763028723c */ /* 0x044ff000000810ac */
[----:B---3--:R-:W-:Y:S01]  /*195e0*/  HMMA.1688.F32.TF32 R36, R48, R114, R212 ;  /* 0x000000723024723c */ /* 0x008fe200000810d4 */
[----:B------:R-:W-:Y:S04]  /*195f0*/  STL.64 [R1+0x7e0], R64 ;  /* 0x0007e04001007387 */ /* 0x000fe80000100a00 */
[----:B------:R-:W-:Y:S04]  /*19600*/  STL.64 [R1+0x7e8], R66 ;  /* 0x0007e84201007387 */ /* 0x000fe80000100a00 */
[----:B------:R-:W-:Y:S04]  /*19610*/  LDS R64, [R2+0x2200] ;  /* 0x0022000002407984 */ /* 0x000fe80000000800 */
[----:B------:R-:W-:Y:S04]  /*19620*/  LDS R66, [R2+0x3200] ;  /* 0x0032000002427984 */ /* 0x000fe80000000800 */
[----:B------:R-:W-:Y:S04]  /*19630*/  STL.64 [R1+0x7c0], R40 ;  /* 0x0007c02801007387 */ /* 0x000fe80000100a00 */
[----:B------:R1:W-:Y:S04]  /*19640*/  STL.64 [R1+0x7c8], R42 ;  /* 0x0007c82a01007387 */ /* 0x0003e80000100a00 */
[----:B------:R-:W-:Y:S04]  /*19650*/  STL.64 [R1+0x7a0], R36 ;  /* 0x0007a02401007387 */ /* 0x000fe80000100a00 */
[----:B------:R2:W-:Y:S04]  /*19660*/  STL.64 [R1+0x7a8], R38 ;  /* 0x0007a82601007387 */ /* 0x0005e80000100a00 */
[----:B------:R-:W-:Y:S04]  /*19670*/  LDS R65, [R3+0x2200] ;  /* 0x0022000003417984 */ /* 0x000fe80000000800 */
[----:B------:R-:W3:Y:S04]  /*19680*/  LDS R67, [R3+0x3200] ;  /* 0x0032000003437984 */ /* 0x000ee80000000800 */
[----:B------:R-:W-:Y:S04]  /*19690*/  LDS R172, [R2+0x2380] ;  /* 0x0023800002ac7984 */ /* 0x000fe80000000800 */
[----:B------:R-:W-:Y:S04]  /*196a0*/  LDS R174, [R2+0x3380] ;  /* 0x0033800002ae7984 */ /* 0x000fe80000000800 */
[----:B------:R-:W-:Y:S04]  /*196b0*/  LDS R173, [R3+0x2380] ;  /* 0x0023800003ad7984 */ /* 0x000fe80000000800 */
[----:B------:R-:W-:Y:S01]  /*196c0*/  LDS R175, [R3+0x3380] ;  /* 0x0033800003af7984 */ /* 0x000fe20000000800 */
[C---:B-1----:R-:W-:Y:S08]  /*196d0*/  HMMA.1688.F32.TF32 R40, R52.reuse, R126, R104 ;  /* 0x0000007e3428723c */ /* 0x042ff00000081068 */
[C---:B----4-:R-:W-:Y:S08]  /*196e0*/  HMMA.1688.F32.TF32 R212, R52.reuse, R134, R176 ;  /* 0x0000008634d4723c */ /* 0x050ff000000810b0 */
[C---:B------:R-:W-:Y:S08]  /*196f0*/  HMMA.1688.F32.TF32 R48, R52.reuse, R130, R108 ;  /* 0x000000823430723c */ /* 0x040ff0000008106c */
[C---:B--2---:R-:W-:Y:S07]  /*19700*/  HMMA.1688.F32.TF32 R36, R52.reuse, R18, R100 ;  /* 0x000000123424723c */ /* 0x044fee0000081064 */
[----:B------:R-:W-:Y:S04]  /*19710*/  STL.64 [R1+0x1910], R214 ;  /* 0x001910d601007387 */ /* 0x000fe80000100a00 */
[----:B------:R-:W-:Y:S04]  /*19720*/  STL.64 [R1+0x1908], R212 ;  /* 0x001908d401007387 */ /* 0x000fe80000100a00 */
[----:B------:R-:W-:Y:S04]  /*19730*/  STL.64 [R1+0x18e0], R50 ;  /* 0x0018e03201007387 */ /* 0x000fe80000100a00 */
[----:B------:R-:W-:Y:S04]  /*19740*/  STL.64 [R1+0x18d8], R48 ;  /* 0x0018d83001007387 */ /* 0x000fe80000100a00 */
[----:B------:R-:W-:Y:S01]  /*19750*/  STL.64 [R1+0x18f0], R42 ;  /* 0x0018f02a01007387 */ /* 0x000fe20000100a00 */
[C---:B------:R-:W-:Y:S03]  /*19760*/  HMMA.1688.F32.TF32 R240, R52.reuse, R14, R240 ;  /* 0x0000000e34f0723c */ /* 0x040fe600000810f0 */
[----:B------:R1:W-:Y:S04]  /*19770*/  STL.64 [R1+0x18e8], R40 ;  /* 0x0018e82801007387 */ /* 0x0003e80000100a00 */
[----:B------:R-:W-:Y:S04]  /*19780*/  STL.64 [R1+0x1900], R38 ;  /* 0x0019002601007387 */ /* 0x000fe80000100a00 */
[----:B------:R2:W-:Y:S01]  /*19790*/  STL.64 [R1+0x18f8], R36 ;  /* 0x0018f82401007387 */ /* 0x0005e20000100a00 */
[C---:B-1----:R-:W-:Y:S08]  /*197a0*/  HMMA.1688.F32.TF32 R40, R52.reuse, R34, R192 ;  /* 0x000000223428723c */ /* 0x042ff000000810c0 */
[C---:B--2---:R-:W-:Y:S08]  /*197b0*/  HMMA.1688.F32.TF32 R36, R52.reuse, R10, R88 ;  /* 0x0000000a3424723c */ /* 0x044ff00000081058 */
[----:B------:R-:W-:Y:S01]  /*197c0*/  HMMA.1688.F32.TF32 R48, R52, R6, R72 ;  /* 0x000000063430723c */ /* 0x000fe20000081048 */
[----:B------:R-:W-:Y:S04]  /*197d0*/  STL.64 [R1+0x1920], R242 ;  /* 0x001920f201007387 */ /* 0x000fe80000100a00 */
[----:B------:R-:W-:Y:S04]  /*197e0*/  STL.64 [R1+0x1918], R240 ;  /* 0x001918f001007387 */ /* 0x000fe80000100a00 */
[----:B------:R-:W-:Y:S04]  /*197f0*/  LDS R72, [R2+0x2280] ;  /* 0x0022800002487984 */ /* 0x000fe80000000800 */
[----:B------:R-:W-:Y:S04]  /*19800*/  LDS R74, [R2+0x3280] ;  /* 0x00328000024a7984 */ /* 0x000fe80000000800 */
[----:B------:R1:W-:Y:S01]  /*19810*/  STL [R1+0x60], R36 ;  /* 0x0000602401007387 */ /* 0x0003e20000100800 */
[----:B------:R-:W-:-:S02]  /*19820*/  IMAD.MOV.U32 R0, RZ, RZ, R37 ;  /* 0x000000ffff007224 */ /* 0x000fc400078e0025 */
[----:B------:R-:W-:Y:S01]  /*19830*/  IMAD.MOV.U32 R32, RZ, RZ, R38 ;  /* 0x000000ffff207224 */ /* 0x000fe200078e0026 */
[----:B------:R-:W-:Y:S04]  /*19840*/  LDS R73, [R3+0x2280] ;  /* 0x0022800003497984 */ /* 0x000fe80000000800 */
[----:B------:R-:W-:Y:S04]  /*19850*/  STL.64 [R1+0xa0], R48 ;  /* 0x0000a03001007387 */ /* 0x000fe80000100a00 */
[----:B------:R-:W-:Y:S04]  /*19860*/  STL.64 [R1+0xa8], R50 ;  /* 0x0000a83201007387 */ /* 0x000fe80000100a00 */
[----:B------:R-:W-:Y:S04]  /*19870*/  STL.64 [R1+0x150], R40 ;  /* 0x0001502801007387 */ /* 0x000fe80000100a00 */
[----:B------:R2:W-:Y:S04]  /*19880*/  STL.64 [R1+0x158], R42 ;  /* 0x0001582a01007387 */ /* 0x0005e80000100a00 */
[----:B------:R-:W4:Y:S04]  /*19890*/  LDL.LU R192, [R1+0x90] ;  /* 0x0000900001c07983 */ /* 0x000f280000300800 */
[----:B------:R-:W4:Y:S04]  /*198a0*/  LDL.LU R193, [R1+0x94] ;  /* 0x0000940001c17983 */ /* 0x000f280000300800 */
[----:B------:R-:W4:Y:S04]  /*198b0*/  LDL.LU R194, [R1+0x98] ;  /* 0x0000980001c27983 */ /* 0x000f280000300800 */
[----:B------:R-:W4:Y:S04]  /*198c0*/  LDL.LU R195, [R1+0x9c] ;  /* 0x00009c0001c37983 */ /* 0x000f280000300800 */
[----:B------:R-:W3:Y:S04]  /*198d0*/  LDL.LU R104, [R1+0x140] ;  /* 0x0001400001687983 */ /* 0x000ee80000300800 */
        /* <DEDUP_REMOVED lines=31> */
[----:B------:R-:W-:-:S02]  /*19ad0*/  IMAD.MOV.U32 R33, RZ, RZ, R39 ;  /* 0x000000ffff217224 */ /* 0x000fc400078e0027 */
[C---:B-1----:R-:W-:Y:S01]  /*19ae0*/  HMMA.1688.F32.TF32 R36, R52.reuse, R30, R44 ;  /* 0x0000001e3424723c */ /* 0x042fe2000008102c */
[----:B------:R-:W1:Y:S11]  /*19af0*/  LDS R75, [R3+0x3280] ;  /* 0x00328000034b7984 */ /* 0x000e760000000800 */
[----:B------:R-:W-:Y:S11]  /*19b00*/  @!UPT UIADD3 URZ, URZ, URZ, URZ ;  /* 0x0000003f3f3ff290 */ /* 0x000ff6000fffe03f */
[----:B------:R-:W-:Y:S01]  /*19b10*/  @!UPT UIADD3 URZ, URZ, URZ, URZ ;  /* 0x0000003f3f3ff290 */ /* 0x000fe2000fffe03f */
[----:B------:R-:W-:Y:S02]  /*19b20*/  IMAD.MOV.U32 R121, RZ, RZ, R36 ;  /* 0x000000ffff797224 */ /* 0x000fe400078e0024 */
[----:B------:R-:W-:Y:S02]  /*19b30*/  IMAD.MOV.U32 R120, RZ, RZ, R37 ;  /* 0x000000ffff787224 */ /* 0x000fe400078e0025 */
[----:B------:R-:W-:Y:S02]  /*19b40*/  IMAD.MOV.U32 R112, RZ, RZ, R38 ;  /* 0x000000ffff707224 */ /* 0x000fe400078e0026 */
[----:B------:R-:W-:Y:S02]  /*19b50*/  IMAD.MOV.U32 R113, RZ, RZ, R39 ;  /* 0x000000ffff717224 */ /* 0x000fe400078e0027 */
[C---:B------:R-:W-:Y:S01]  /*19b60*/  HMMA.1688.F32.TF32 R36, R52.reuse, R26, R56 ;  /* 0x0000001a3424723c */ /* 0x040fe20000081038 */
[----:B------:R-:W-:Y:S04]  /*19b70*/  STL [R1+0x189c], R120 ;  /* 0x00189c7801007387 */ /* 0x000fe80000100800 */
[----:B------:R-:W-:Y:S03]  /*19b80*/  STL [R1+0x1898], R121 ;  /* 0x0018987901007387 */ /* 0x000fe60000100800 */
[C---:B------:R-:W-:Y:S01]  /*19b90*/  HMMA.1688.F32.TF32 R44, R52.reuse, R22, R60 ;  /* 0x00000016342c723c */ /* 0x040fe2000008103c */
[----:B------:R-:W-:Y:S04]  /*19ba0*/  STL [R1+0x1894], R112 ;  /* 0x0018947001007387 */ /* 0x000fe80000100800 */
[----:B------:R-:W-:Y:S03]  /*19bb0*/  STL [R1+0x1890], R113 ;  /* 0x0018907101007387 */ /* 0x000fe60000100800 */
[C---:B--2---:R-:W-:Y:S07]  /*19bc0*/  HMMA.1688.F32.TF32 R40, R52.reuse, R150, R184 ;  /* 0x000000963428723c */ /* 0x044fee00000810b8 */
[----:B------:R-:W-:Y:S04]  /*19bd0*/  STL.64 [R1+0x530], R36 ;  /* 0x0005302401007387 */ /* 0x000fe80000100a00 */
[----:B------:R2:W-:Y:S02]  /*19be0*/  STL.64 [R1+0x538], R38 ;  /* 0x0005382601007387 */ /* 0x0005e40000100a00 */
[C---:B--2---:R-:W-:Y:S02]  /*19bf0*/  HMMA.1688.F32.TF32 R36, R52.reuse, R146, R208 ;  /* 0x000000923424723c */ /* 0x044fe400000810d0 */
[----:B------:R-:W-:Y:S04]  /*19c00*/  STL.64 [R1+0x5b0], R44 ;  /* 0x0005b02c01007387 */ /* 0x000fe80000100a00 */
[----:B------:R2:W-:Y:S04]  /*19c10*/  STL.64 [R1+0x5b8], R46 ;  /* 0x0005b82e01007387 */ /* 0x0005e80000100a00 */
[----:B------:R-:W-:Y:S04]  /*19c20*/  STL.64 [R1+0x620], R40 ;  /* 0x0006202801007387 */ /* 0x000fe80000100a00 */
[----:B------:R1:W-:Y:S01]  /*19c30*/  STL.64 [R1+0x628], R42 ;  /* 0x0006282a01007387 */ /* 0x0003e20000100a00 */
[C---:B--2---:R-:W-:Y:S08]  /*19c40*/  HMMA.1688.F32.TF32 R44, R52.reuse, R122, R216 ;  /* 0x0000007a342c723c */ /* 0x044ff000000810d8 */
[----:B------:R-:W-:Y:S01]  /*19c50*/  STL.64 [R1+0x770], R36 ;  /* 0x0007702401007387 */ /* 0x000fe20000100a00 */
[C---:B-1----:R-:W-:Y:S03]  /*19c60*/  HMMA.1688.F32.TF32 R40, R52.reuse, R118, R220 ;  /* 0x000000763428723c */ /* 0x042fe600000810dc */
[----:B------:R1:W-:Y:S05]  /*19c70*/  STL.64 [R1+0x778], R38 ;  /* 0x0007782601007387 */ /* 0x0003ea0000100a00 */
[----:B-1----:R-:W-:Y:S06]  /*19c80*/  HMMA.1688.F32.TF32 R36, R52, R114, R228 ;  /* 0x000000723424723c */ /* 0x002fec00000810e4 */
[----:B------:R-:W-:Y:S04]  /*19c90*/  STL.64 [R1+0x760], R44 ;  /* 0x0007602c01007387 */ /* 0x000fe80000100a00 */
[----:B------:R1:W-:Y:S05]  /*19ca0*/  STL.64 [R1+0x768], R46 ;  /* 0x0007682e01007387 */ /* 0x0003ea0000100a00 */
[----:B------:R-:W-:Y:S04]  /*19cb0*/  STL.64 [R1+0x750], R40 ;  /* 0x0007502801007387 */ /* 0x000fe80000100a00 */
[----:B------:R-:W-:Y:S04]  /*19cc0*/  STL.64 [R1+0x758], R42 ;  /* 0x0007582a01007387 */ /* 0x000fe80000100a00 */
[----:B------:R-:W-:Y:S04]  /*19cd0*/  STL.64 [R1+0x740], R36 ;  /* 0x0007402401007387 */ /* 0x000fe80000100a00 */
[----:B------:R2:W-:Y:S01]  /*19ce0*/  STL.64 [R1+0x748], R38 ;  /* 0x0007482601007387 */ /* 0x0005e20000100a00 */
[C---:B---3--:R-:W-:Y:S08]  /*19cf0*/  HMMA.1688.F32.TF32 R76, R64.reuse, R126, R76 ;  /* 0x0000007e404c723c */ /* 0x048ff0000008104c */
[C---:B----4-:R-:W-:Y:S08]  /*19d00*/  HMMA.1688.F32.TF32 R88, R64.reuse, R134, R88 ;  /* 0x000000864058723c */ /* 0x050ff00000081058 */
[C---:B------:R-:W-:Y:S08]  /*19d10*/  HMMA.1688.F32.TF32 R80, R64.reuse, R130, R92 ;  /* 0x000000824050723c */ /* 0x040ff0000008105c */
[C---:B-1----:R-:W-:Y:S07]  /*19d20*/  HMMA.1688.F32.TF32 R44, R64.reuse, R18, R196 ;  /* 0x00000012402c723c */ /* 0x042fee00000810c4 */
[----:B------:R-:W-:Y:S04]  /*19d30*/  STL.64 [R1+0x1930], R90 ;  /* 0x0019305a01007387 */ /* 0x000fe80000100a00 */
[----:B------:R-:W-:Y:S04]  /*19d40*/  STL.64 [R1+0x1928], R88 ;  /* 0x0019285801007387 */ /* 0x000fe80000100a00 */
[----:B------:R-:W-:Y:S04]  /*19d50*/  STL.64 [R1+0x1950], R82 ;  /* 0x0019505201007387 */ /* 0x000fe80000100a00 */
[----:B------:R-:W-:Y:S01]  /*19d60*/  STL.64 [R1+0x1948], R80 ;  /* 0x0019485001007387 */ /* 0x000fe20000100a00 */
[----:B--2---:R-:W-:Y:S03]  /*19d70*/  HMMA.1688.F32.TF32 R36, R64, R34, R100 ;  /* 0x000000224024723c */ /* 0x004fe60000081064 */
[----:B------:R-:W-:Y:S04]  /*19d80*/  STL.64 [R1+0x1960], R78 ;  /* 0x0019604e01007387 */ /* 0x000fe80000100a00 */
[----:B------:R-:W-:Y:S04]  /*19d90*/  STL.64 [R1+0x1958], R76 ;  /* 0x0019584c01007387 */ /* 0x000fe80000100a00 */
[----:B------:R-:W-:Y:S04]  /*19da0*/  STL.64 [R1+0x1970], R46 ;  /* 0x0019702e01007387 */ /* 0x000fe80000100a00 */
[----:B------:R-:W-:Y:S08]  /*19db0*/  STL.64 [R1+0x1968], R44 ;  /* 0x0019682c01007387 */ /* 0x000ff00000100a00 */
[----:B------:R-:W-:Y:S01]  /*19dc0*/  STL.64 [R1+0x50], R36 ;  /* 0x0000502401007387 */ /* 0x000fe20000100a00 */
[----:B------:R-:W-:-:S03]  /*19dd0*/  IMAD.MOV.U32 R252, RZ, RZ, R39 ;  /* 0x000000fffffc7224 */ /* 0x000fc600078e0027 */
[----:B------:R1:W-:Y:S02]  /*19de0*/  STL [R1+0x58], R38 ;  /* 0x0000582601007387 */ /* 0x0003e40000100800 */
[C---:B-1----:R-:W-:Y:S11]  /*19df0*/  HMMA.1688.F32.TF32 R36, R64.reuse, R30, R192 ;  /* 0x0000001e4024723c */ /* 0x042ff600000810c0 */
[----:B------:R-:W-:Y:S11]  /*19e00*/  @!UPT UIADD3 URZ, URZ, URZ, URZ ;  /* 0x0000003f3f3ff290 */ /* 0x000ff6000fffe03f */
[----:B------:R-:W-:Y:S01]  /*19e10*/  @!UPT UIADD3 URZ, URZ, URZ, URZ ;  /* 0x0000003f3f3ff290 */ /* 0x000fe2000fffe03f */
[----:B------:R1:W-:Y:S04]  /*19e20*/  STL.64 [R1+0x148], R38 ;  /* 0x0001482601007387 */ /* 0x0003e80000100a00 */
[----:B------:R-:W2:Y:S04]  /*19e30*/  LDL.LU R192, [R1+0x230] ;  /* 0x0002300001c07983 */ /* 0x000ea80000300800 */
[----:B------:R-:W2:Y:S04]  /*19e40*/  LDL.LU R193, [R1+0x234] ;  /* 0x0002340001c17983 */ /* 0x000ea80000300800 */
[----:B------:R-:W2:Y:S04]  /*19e50*/  LDL.LU R194, [R1+0x238] ;  /* 0x0002380001c27983 */ /* 0x000ea80000300800 */
[----:B------:R-:W2:Y:S04]  /*19e60*/  LDL.LU R195, [R1+0x23c] ;  /* 0x00023c0001c37983 */ /* 0x000ea80000300800 */
[----:B------:R-:W3:Y:S04]  /*19e70*/  LDL.LU R100, [R1+0x290] ;  /* 0x0002900001647983 */ /* 0x000ee80000300800 */
[----:B------:R-:W3:Y:S04]  /*19e80*/  LDL.LU R101, [R1+0x294] ;  /* 0x0002940001657983 */ /* 0x000ee80000300800 */
[----:B------:R-:W3:Y:S04]  /*19e90*/  LDL.LU R102, [R1+0x298] ;  /* 0x0002980001667983 */ /* 0x000ee80000300800 */
[----:B------:R-:W3:Y:S04]  /*19ea0*/  LDL.LU R103, [R1+0x29c] ;  /* 0x00029c0001677983 */ /* 0x000ee80000300800 */
[----:B------:R-:W1:Y:S04]  /*19eb0*/  LDL.LU R152, [R1+0x30] ;  /* 0x0000300001987983 */ /* 0x000e680000300800 */
[----:B------:R-:W1:Y:S04]  /*19ec0*/  LDL.LU R153, [R1+0x34] ;  /* 0x0000340001997983 */ /* 0x000e680000300800 */
[----:B------:R-:W1:Y:S04]  /*19ed0*/  LDL.LU R154, [R1+0x38] ;  /* 0x00003800019a7983 */ /* 0x000e680000300800 */
[----:B------:R-:W1:Y:S01]  /*19ee0*/  LDL.LU R155, [R1+0x3c] ;  /* 0x00003c00019b7983 */ /* 0x000e620000300800 */
[C---:B------:R-:W-:Y:S03]  /*19ef0*/  HMMA.1688.F32.TF32 R228, R64.reuse, R6, R104 ;  /* 0x0000000640e4723c */ /* 0x040fe60000081068 */
[----:B------:R-:W4:Y:S04]  /*19f00*/  LDL.LU R104, [R1+0x310] ;  /* 0x0003100001687983 */ /* 0x000f280000300800 */
[----:B------:R-:W4:Y:S01]  /*19f10*/  LDL.LU R105, [R1+0x314] ;  /* 0x0003140001697983 */ /* 0x000f220000300800 */
[C---:B------:R-:W-:Y:S03]  /*19f20*/  HMMA.1688.F32.TF32 R52, R64.reuse, R14, R176 ;  /* 0x0000000e4034723c */ /* 0x040fe600000810b0 */
[----:B------:R-:W4:Y:S04]  /*19f30*/  LDL.LU R106, [R1+0x318] ;  /* 0x00031800016a7983 */ /* 0x000f280000300800 */
[----:B------:R-:W4:Y:S04]  /*19f40*/  LDL.LU R107, [R1+0x31c] ;  /* 0x00031c00016b7983 */ /* 0x000f280000300800 */
[----:B------:R-:W2:Y:S04]  /*19f50*/  LDL.LU R176, [R1+0x3f0] ;  /* 0x0003f00001b07983 */ /* 0x000ea80000300800 */
        /* <DEDUP_REMOVED lines=14> */
[----:B------:R-:W2:Y:S01]  /*1a040*/  LDL.LU R95, [R1+0x49c] ;  /* 0x00049c00015f7983 */ /* 0x000ea20000300800 */
[----:B------:R-:W-:Y:S03]  /*1a050*/  HMMA.1688.F32.TF32 R56, R64, R10, R108 ;  /* 0x0000000a4038723c */ /* 0x000fe6000008106c */
        /* <DEDUP_REMOVED lines=8> */
[----:B------:R-:W-:-:S02]  /*1a0e0*/  IMAD.MOV.U32 R112, RZ, RZ, R36 ;  /* 0x000000ffff707224 */ /* 0x000fc400078e0024 */
[----:B------:R-:W-:-:S05]  /*1a0f0*/  IMAD.MOV.U32 R113, RZ, RZ, R37 ;  /* 0x000000ffff717224 */ /* 0x000fca00078e0025 */
[----:B------:R-:W-:Y:S04]  /*1a100*/  STL [R1+0x18a4], R113 ;  /* 0x0018a47101007387 */ /* 0x000fe80000100800 */
[----:B------:R-:W-:Y:S01]  /*1a110*/  STL [R1+0x18a0], R112 ;  /* 0x0018a07001007387 */ /* 0x000fe20000100800 */
[C---:B------:R-:W-:Y:S08]  /*1a120*/  HMMA.1688.F32.TF32 R40, R64.reuse, R150, R188 ;  /* 0x000000964028723c */ /* 0x040ff000000810bc */
[C---:B------:R-:W-:Y:S08]  /*1a130*/  HMMA.1688.F32.TF32 R44, R64.reuse, R122, R232 ;  /* 0x0000007a402c723c */ /* 0x040ff000000810e8 */
[C---:B-1----:R-:W-:Y:S11]  /*1a140*/  HMMA.1688.F32.TF32 R36, R64.reuse, R26, R152 ;  /* 0x0000001a4024723c */ /* 0x042ff60000081098 */
[----:B------:R-:W-:Y:S11]  /*1a150*/  @!UPT UIADD3 URZ, URZ, URZ, URZ ;  /* 0x0000003f3f3ff290 */ /* 0x000ff6000fffe03f */
[----:B------:R-:W-:Y:S01]  /*1a160*/  @!UPT UIADD3 URZ, URZ, URZ, URZ ;  /* 0x0000003f3f3ff290 */ /* 0x000fe2000fffe03f */
[----:B------:R1:W-:Y:S01]  /*1a170*/  STL.64 [R1+0x190], R36 ;  /* 0x0001902401007387 */ /* 0x0003e20000100a00 */
[----:B------:R-:W-:Y:S02]  /*1a180*/  IMAD.MOV.U32 R120, RZ, RZ, R38 ;  /* 0x000000ffff787224 */ /* 0x000fe400078e0026 */
[----:B------:R-:W-:Y:S02]  /*1a190*/  IMAD.MOV.U32 R121, RZ, RZ, R39 ;  /* 0x000000ffff797224 */ /* 0x000fe400078e0027 */
[C---:B-1----:R-:W-:Y:S01]  /*1a1a0*/  HMMA.1688.F32.TF32 R36, R64.reuse, R22, R84 ;  /* 0x000000164024723c */ /* 0x042fe20000081054 */
[----:B------:R-:W-:Y:S04]  /*1a1b0*/  STL [R1+0x18ac], R120 ;  /* 0x0018ac7801007387 */ /* 0x000fe80000100800 */
[----:B------:R-:W-:Y:S11]  /*1a1c0*/  STL [R1+0x18a8], R121 ;  /* 0x0018a87901007387 */ /* 0x000ff60000100800 */
[----:B------:R-:W-:Y:S07]  /*1a1d0*/  @!UPT UIADD3 URZ, URZ, URZ, URZ ;  /* 0x0000003f3f3ff290 */ /* 0x000fee000fffe03f */
[----:B------:R-:W-:Y:S01]  /*1a1e0*/  STL [R1+0x2a0], R36 ;  /* 0x0002a02401007387 */ /* 0x000fe20000100800 */
[----:B------:R-:W-:Y:S02]  /*1a1f0*/  IMAD.MOV.U32 R117, RZ, RZ, R37 ;  /* 0x000000ffff757224 */ /* 0x000fe400078e0025 */
[----:B------:R-:W-:Y:S01]  /*1a200*/  IMAD.MOV.U32 R116, RZ, RZ, R38 ;  /* 0x000000ffff747224 */ /* 0x000fe200078e0026 */
[----:B------:R1:W-:Y:S02]  /*1a210*/  STL [R1+0x2ac], R39 ;  /* 0x0002ac2701007387 */ /* 0x0003e40000100800 */
[C---:B-1----:R-:W-:Y:S02]  /*1a220*/  HMMA.1688.F32.TF32 R36, R64.reuse, R146, R224 ;  /* 0x000000924024723c */ /* 0x042fe400000810e0 */
[----:B------:R-:W-:Y:S04]  /*1a230*/  STL [R1+0x18bc], R117 ;  /* 0x0018bc7501007387 */ /* 0x000fe80000100800 */
[----:B------:R-:W-:Y:S04]  /*1a240*/  STL [R1+0x18b8], R116 ;  /* 0x0018b87401007387 */ /* 0x000fe80000100800 */
[----:B------:R-:W-:Y:S04]  /*1a250*/  STL.64 [R1+0x400], R40 ;  /* 0x0004002801007387 */ /* 0x000fe80000100a00 */
[----:B------:R1:W-:Y:S09]  /*1a260*/  STL.64 [R1+0x408], R42 ;  /* 0x0004082a01007387 */ /* 0x0003f20000100a00 */
[----:B------:R-:W-:Y:S01]  /*1a270*/  STL.64 [R1+0x6b0], R36 ;  /* 0x0006b02401007387 */ /* 0x000fe20000100a00 */
[C---:B-1----:R-:W-:Y:S03]  /*1a280*/  HMMA.1688.F32.TF32 R40, R64.reuse, R118, R236 ;  /* 0x000000764028723c */ /* 0x042fe600000810ec */
[----:B------:R1:W-:Y:S05]  /*1a290*/  STL.64 [R1+0x6b8], R38 ;  /* 0x0006b82601007387 */ /* 0x0003ea0000100a00 */
[----:B-1----:R-:W-:Y:S01]  /*1a2a0*/  HMMA.1688.F32.TF32 R36, R64, R114, R136 ;  /* 0x000000724024723c */ /* 0x002fe20000081088 */
[----:B------:R-:W-:Y:S04]  /*1a2b0*/  STL.64 [R1+0x6a0], R44 ;  /* 0x0006a02c01007387 */ /* 0x000fe80000100a00 */
[----:B------:R-:W-:Y:S10]  /*1a2c0*/  STL.64 [R1+0x6a8], R46 ;  /* 0x0006a82e01007387 */ /* 0x000ff40000100a00 */
[----:B------:R1:W-:Y:S01]  /*1a2d0*/  STL.64 [R1+0x690], R40 ;  /* 0x0006902801007387 */ /* 0x0003e20000100a00 */
[C---:B--2---:R-:W-:Y:S03]  /*1a2e0*/  HMMA.1688.F32.TF32 R232, R72.reuse, R30, R192 ;  /* 0x0000001e48e8723c */ /* 0x044fe600000810c0 */
[----:B------:R2:W-:Y:S05]  /*1a2f0*/  STL.64 [R1+0x698], R42 ;  /* 0x0006982a01007387 */ /* 0x0005ea0000100a00 */
[C---:B------:R-:W-:Y:S01]  /*1a300*/  HMMA.1688.F32.TF32 R136, R72.reuse, R126, R92 ;  /* 0x0000007e4888723c */ /* 0x040fe2000008105c */
[----:B------:R-:W-:Y:S04]  /*1a310*/  STL.64 [R1+0x670], R36 ;  /* 0x0006702401007387 */ /* 0x000fe80000100a00 */
[----:B------:R1:W-:Y:S03]  /*1a320*/  STL.64 [R1+0x678], R38 ;  /* 0x0006782601007387 */ /* 0x0003e60000100a00 */
[C---:B------:R-:W-:Y:S01]  /*1a330*/  HMMA.1688.F32.TF32 R92, R72.reuse, R10, R108 ;  /* 0x0000000a485c723c */ /* 0x040fe2000008106c */
[----:B------:R-:W4:Y:S04]  /*1a340*/  LDL.LU R192, [R1+0x360] ;  /* 0x0003600001c07983 */ /* 0x000f280000300800 */
[----:B------:R-:W4:Y:S04]  /*1a350*/  LDL.LU R193, [R1+0x364] ;  /* 0x0003640001c17983 */ /* 0x000f280000300800 */
[----:B------:R-:W4:Y:S04]  /*1a360*/  LDL.LU R194, [R1+0x368] ;  /* 0x0003680001c27983 */ /* 0x000f280000300800 */
[----:B------:R-:W4:Y:S01]  /*1a370*/  LDL.LU R195, [R1+0x36c] ;  /* 0x00036c0001c37983 */ /* 0x000f220000300800 */
[C---:B------:R-:W-:Y:S03]  /*1a380*/  HMMA.1688.F32.TF32 R168, R72.reuse, R18, R196 ;  /* 0x0000001248a8723c */ /* 0x040fe600000810c4 */
        /* <DEDUP_REMOVED lines=8> */
[C---:B---3--:R-:W-:Y:S03]  /*1a410*/  HMMA.1688.F32.TF32 R68, R72.reuse, R34, R100 ;  /* 0x000000224844723c */ /* 0x048fe60000081064 */
        /* <DEDUP_REMOVED lines=16> */
[----:B-1----:R-:W3:Y:S04]  /*1a520*/  LDL.LU R40, [R1+0x1b0] ;  /* 0x0001b00001287983 */ /* 0x002ee80000300800 */
[----:B------:R-:W3:Y:S04]  /*1a530*/  LDL.LU R41, [R1+0x1b4] ;  /* 0x0001b40001297983 */ /* 0x000ee80000300800 */
[----:B--2---:R-:W3:Y:S04]  /*1a540*/  LDL.LU R42, [R1+0x1b8] ;  /* 0x0001b800012a7983 */ /* 0x004ee80000300800 */
[----:B------:R-:W3:Y:S04]  /*1a550*/  LDL.LU R43, [R1+0x1bc] ;  /* 0x0001bc00012b7983 */ /* 0x000ee80000300800 */
[----:B------:R-:W2:Y:S04]  /*1a560*/  LDL.LU R200, [R1] ;  /* 0x0000000001c87983 */ /* 0x000ea80000300800 */
        /* <DEDUP_REMOVED lines=17> */
[----:B------:R-:W2:Y:S01]  /*1a680*/  LDL.LU R165, [R1+0x5c4] ;  /* 0x0005c40001a57983 */ /* 0x000ea20000300800 */
[C---:B------:R-:W-:Y:S03]  /*1a690*/  HMMA.1688.F32.TF32 R84, R72.reuse, R14, R176 ;  /* 0x0000000e4854723c */ /* 0x040fe600000810b0 */
[----:B------:R-:W2:Y:S04]  /*1a6a0*/  LDL.LU R166, [R1+0x5c8] ;  /* 0x0005c80001a67983 */ /* 0x000ea80000300800 */
[----:B------:R-:W2:Y:S01]  /*1a6b0*/  LDL.LU R167, [R1+0x5cc] ;  /* 0x0005cc0001a77983 */ /* 0x000ea20000300800 */
[C---:B----4-:R-:W-:Y:S03]  /*1a6c0*/  HMMA.1688.F32.TF32 R60, R72.reuse, R6, R104 ;  /* 0x00000006483c723c */ /* 0x050fe60000081068 */
        /* <DEDUP_REMOVED lines=8> */
[----:B------:R-:W-:Y:S04]  /*1a750*/  STL [R1+0x1874], R232 ;  /* 0x001874e801007387 */ /* 0x000fe80000100800 */
[----:B------:R-:W-:Y:S04]  /*1a760*/  STL [R1+0x1870], R233 ;  /* 0x001870e901007387 */ /* 0x000fe80000100800 */
[----:B------:R-:W-:Y:S04]  /*1a770*/  STL [R1+0x186c], R234 ;  /* 0x00186cea01007387 */ /* 0x000fe80000100800 */
[----:B------:R-:W-:Y:S01]  /*1a780*/  STL [R1+0x1868], R235 ;  /* 0x001868eb01007387 */ /* 0x000fe20000100800 */
[C---:B------:R-:W-:Y:S08]  /*1a790*/  HMMA.1688.F32.TF32 R160, R72.reuse, R134, R160 ;  /* 0x0000008648a0723c */ /* 0x040ff000000810a0 */
[C---:B---3--:R-:W-:Y:S11]  /*1a7a0*/  HMMA.1688.F32.TF32 R36, R72.reuse, R26, R40 ;  /* 0x0000001a4824723c */ /* 0x048ff60000081028 */
[----:B------:R-:W-:Y:S11]  /*1a7b0*/  @!UPT UIADD3 URZ, URZ, URZ, URZ ;  /* 0x0000003f3f3ff290 */ /* 0x000ff6000fffe03f */
[----:B------:R-:W-:Y:S02]  /*1a7c0*/  @!UPT UIADD3 URZ, URZ, URZ, URZ ;  /* 0x0000003f3f3ff290 */ /* 0x000fe4000fffe03f */
[----:B------:R-:W-:Y:S01]  /*1a7d0*/  IMAD.MOV.U32 R120, RZ, RZ, R36 ;  /* 0x000000ffff787224 */ /* 0x000fe200078e0024 */
[----:B------:R-:W-:Y:S01]  /*1a7e0*/  MOV R112, R39 ;  /* 0x0000002700707202 */ /* 0x000fe20000000f00 */
[----:B------:R-:W-:Y:S02]  /*1a7f0*/  IMAD.MOV.U32 R121, RZ, RZ, R37 ;  /* 0x000000ffff797224 */ /* 0x000fe400078e0025 */
[----:B------:R-:W-:Y:S02]  /*1a800*/  IMAD.MOV.U32 R113, RZ, RZ, R38 ;  /* 0x000000ffff717224 */ /* 0x000fe400078e0026 */
[----:B--2---:R-:W-:Y:S03]  /*1a810*/  HMMA.1688.F32.TF32 R36, R72, R22, R48 ;  /* 0x000000164824723c */ /* 0x004fe60000081030 */
[----:B------:R-:W-:Y:S04]  /*1a820*/  STL [R1+0x18c8], R113 ;  /* 0x0018c87101007387 */ /* 0x000fe80000100800 */
[----:B------:R-:W-:Y:S04]  /*1a830*/  STL [R1+0x18c4], R121 ;  /* 0x0018c47901007387 */ /* 0x000fe80000100800 */
[----:B------:R-:W-:Y:S11]  /*1a840*/  STL [R1+0x18c0], R120 ;  /* 0x0018c07801007387 */ /* 0x000ff60000100800 */
[----:B------:R-:W-:Y:S01]  /*1a850*/  @!UPT UIADD3 URZ, URZ, URZ, URZ ;  /* 0x0000003f3f3ff290 */ /* 0x000fe2000fffe03f */
[----:B------:R-:W-:Y:S01]  /*1a860*/  STL [R1+0x164], R37 ;  /* 0x0001642501007387 */ /* 0x000fe20000100800 */
[----:B------:R-:W-:-:S03]  /*1a870*/  IMAD.MOV.U32 R116, RZ, RZ, R36 ;  /* 0x000000ffff747224 */ /* 0x000fc600078e0024 */
[----:B------:R1:W-:Y:S02]  /*1a880*/  STL.64 [R1+0x168], R38 ;  /* 0x0001682601007387 */ /* 0x0003e40000100a00 */
[C---:B-1----:R-:W-:Y:S08]  /*1a890*/  HMMA.1688.F32.TF32 R36, R72.reuse, R150, R212 ;  /* 0x000000964824723c */ /* 0x042ff000000810d4 */
[C---:B------:R-:W-:Y:S08]  /*1a8a0*/  HMMA.1688.F32.TF32 R44, R72.reuse, R146, R204 ;  /* 0x00000092482c723c */ /* 0x040ff000000810cc */
[----:B------:R-:W-:Y:S08]  /*1a8b0*/  HMMA.1688.F32.TF32 R40, R72, R122, R200 ;  /* 0x0000007a4828723c */ /* 0x000ff000000810c8 */
[----:B------:R-:W-:-:S02]  /*1a8c0*/  IMAD.MOV.U32 R113, RZ, RZ, R36 ;  /* 0x000000ffff717224 */ /* 0x000fc400078e0024 */
[----:B------:R-:W-:Y:S02]  /*1a8d0*/  IMAD.MOV.U32 R121, RZ, RZ, R37 ;  /* 0x000000ffff797224 */ /* 0x000fe400078e0025 */
[----:B------:R-:W-:Y:S02]  /*1a8e0*/  IMAD.MOV.U32 R120, RZ, RZ, R38 ;  /* 0x000000ffff787224 */ /* 0x000fe400078e0026 */
[----:B------:R-:W-:Y:S02]  /*1a8f0*/  IMAD.MOV.U32 R117, RZ, RZ, R39 ;  /* 0x000000ffff757224 */ /* 0x000fe400078e0027 */
[----:B------:R-:W-:Y:S01]  /*1a900*/  HMMA.1688.F32.TF32 R36, R72, R118, R248 ;  /* 0x000000764824723c */ /* 0x000fe200000810f8 */
[----:B------:R-:W-:Y:S04]  /*1a910*/  STL.64 [R1+0x5e0], R44 ;  /* 0x0005e02c01007387 */ /* 0x000fe80000100a00 */
[----:B------:R-:W-:Y:S04]  /*1a920*/  STL.64 [R1+0x5e8], R46 ;  /* 0x0005e82e01007387 */ /* 0x000fe80000100a00 */
[----:B------:R-:W-:Y:S04]  /*1a930*/  STL.64 [R1+0x5d0], R40 ;  /* 0x0005d02801007387 */ /* 0x000fe80000100a00 */
[----:B------:R-:W-:Y:S10]  /*1a940*/  STL.64 [R1+0x5d8], R42 ;  /* 0x0005d82a01007387 */ /* 0x000ff40000100a00 */
[----:B------:R1:W-:Y:S01]  /*1a950*/  STL.64 [R1+0x520], R36 ;  /* 0x0005202401007387 */ /* 0x0003e20000100a00 */
[----:B------:R-:W-:-:S02]  /*1a960*/  IMAD.MOV.U32 R145, RZ, RZ, R38 ;  /* 0x000000ffff917224 */ /* 0x000fc400078e0026 */
[----:B------:R-:W-:Y:S02]  /*1a970*/  IMAD.MOV.U32 R144, RZ, RZ, R39 ;  /* 0x000000ffff907224 */ /* 0x000fe400078e0027 */
[----:B-1----:R-:W-:Y:S01]  /*1a980*/  HMMA.1688.F32.TF32 R36, R72, R114, R244 ;  /* 0x000000724824723c */ /* 0x002fe200000810f4 */
[----:B------:R-:W-:Y:S02]  /*1a990*/  IMAD.MOV.U32 R214, RZ, RZ, R148 ;  /* 0x000000ffffd67224 */ /* 0x000fe400078e0094 */
[----:B------:R-:W-:Y:S02]  /*1a9a0*/  IMAD.MOV.U32 R215, RZ, RZ, R149 ;  /* 0x000000ffffd77224 */ /* 0x000fe400078e0095 */
[----:B------:R-:W-:Y:S02]  /*1a9b0*/  IMAD.MOV.U32 R48, RZ, RZ, R128 ;  /* 0x000000ffff307224 */ /* 0x000fe400078e0080 */
[----:B------:R-:W-:Y:S02]  /*1a9c0*/  IMAD.MOV.U32 R49, RZ, RZ, R129 ;  /* 0x000000ffff317224 */ /* 0x000fe400078e0081 */
[----:B------:R-:W-:-:S02]  /*1a9d0*/  IMAD.MOV.U32 R50, RZ, RZ, R132 ;  /* 0x000000ffff327224 */ /* 0x000fc400078e0084 */
[----:B------:R-:W-:Y:S11]  /*1a9e0*/  IMAD.MOV.U32 R51, RZ, RZ, R133 ;  /* 0x000000ffff337224 */ /* 0x000ff600078e0085 */
[----:B------:R-:W-:Y:S01]  /*1a9f0*/  @!UPT UIADD3 URZ, URZ, URZ, URZ ;  /* 0x0000003f3f3ff290 */ /* 0x000fe2000fffe03f */
[----:B------:R-:W-:Y:S04]  /*1aa00*/  STL.64 [R1+0x4f0], R36 ;  /* 0x0004f02401007387 */ /* 0x000fe80000100a00 */
[----:B------:R-:W-:Y:S04]  /*1aa10*/  STL.64 [R1+0x4f8], R38 ;  /* 0x0004f82601007387 */ /* 0x000fe80000100a00 */
[----:B------:R-:W2:Y:S04]  /*1aa20*/  LDL.LU R212, [R1+0x390] ;  /* 0x0003900001d47983 */ /* 0x000ea80000300800 */
[----:B------:R-:W2:Y:S04]  /*1aa30*/  LDL.LU R213, [R1+0x394] ;  /* 0x0003940001d57983 */ /* 0x000ea80000300800 */
[----:B------:R-:W3:Y:S04]  /*1aa40*/  LDL.LU R148, [R1+0x198c] ;  /* 0x00198c0001947983 */ /* 0x000ee80000300800 */
        /* <DEDUP_REMOVED lines=79> */
[----:B------:R-:W-:Y:S01]  /*1af40*/  IMAD.MOV.U32 R206, RZ, RZ, R28 ;  /* 0x000000ffffce7224 */ /* 0x000fe200078e001c */
[C---:B--2---:R-:W-:Y:S08]  /*1af50*/  HMMA.1688.F32.TF32 R248, R96.reuse, R118, R248 ;  /* 0x0000007660f8723c */ /* 0x044ff000000810f8 */
[C---:B---3--:R-:W-:Y:S08]  /*1af60*/  HMMA.1688.F32.TF32 R244, R96.reuse, R22, R232 ;  /* 0x0000001660f4723c */ /* 0x048ff000000810e8 */
[C---:B----4-:R-:W-:Y:S08]  /*1af70*/  HMMA.1688.F32.TF32 R44, R96.reuse, R150, R44 ;  /* 0x00000096602c723c */ /* 0x050ff0000008102c */
[C---:B------:R-:W-:Y:S08]  /*1af80*/  HMMA.1688.F32.TF32 R80, R96.reuse, R122, R80 ;  /* 0x0000007a6050723c */ /* 0x040ff00000081050 */
[----:B------:R-:W-:Y:S01]  /*1af90*/  HMMA.1688.F32.TF32 R76, R96, R146, R76 ;  /* 0x00000092604c723c */ /* 0x000fe2000008104c */
[----:B------:R-:W-:-:S02]  /*1afa0*/  IMAD.MOV.U32 R232, RZ, RZ, R244 ;  /* 0x000000ffffe87224 */ /* 0x000fc400078e00f4 */
[----:B------:R-:W-:Y:S02]  /*1afb0*/  IMAD.MOV.U32 R233, RZ, RZ, R245 ;  /* 0x000000ffffe97224 */ /* 0x000fe400078e00f5 */
[----:B------:R-:W-:Y:S02]  /*1afc0*/  IMAD.MOV.U32 R234, RZ, RZ, R246 ;  /* 0x000000ffffea7224 */ /* 0x000fe400078e00f6 */
[----:B------:R-:W-:Y:S02]  /*1afd0*/  IMAD.MOV.U32 R235, RZ, RZ, R247 ;  /* 0x000000ffffeb7224 */ /* 0x000fe400078e00f7 */
[----:B------:R-:W-:Y:S02]  /*1afe0*/  IMAD.MOV.U32 R245, RZ, RZ, R46 ;  /* 0x000000fffff57224 */ /* 0x000fe400078e002e */
[----:B------:R-:W-:Y:S02]  /*1aff0*/  IMAD.MOV.U32 R244, RZ, RZ, R47 ;  /* 0x000000fffff47224 */ /* 0x000fe400078e002f */
[----:B------:R-:W-:Y:S01]  /*1b000*/  IMAD.MOV.U32 R247, RZ, RZ, R44 ;  /* 0x000000fffff77224 */ /* 0x000fe200078e002c */
[----:B------:R-:W2:Y:S01]  /*1b010*/  LDL.LU.64 R46, [R1+0x1970] ;  /* 0x00197000012e7983 */ /* 0x000ea20000300a00 */
[----:B------:R-:W-:-:S03]  /*1b020*/  IMAD.MOV.U32 R246, RZ, RZ, R45 ;  /* 0x000000fffff67224 */ /* 0x000fc600078e002d */
[----:B------:R-:W2:Y:S05]  /*1b030*/  LDL.LU.64 R44, [R1+0x1968] ;  /* 0x00196800012c7983 */ /* 0x000eaa0000300a00 */
[----:B------:R-:W-:Y:S04]  /*1b040*/  STL.64 [R1+0x1b0], R76 ;  /* 0x0001b04c01007387 */ /* 0x000fe80000100a00 */
[----:B------:R1:W-:Y:S04]  /*1b050*/  STL.64 [R1+0x1b8], R78 ;  /* 0x0001b84e01007387 */ /* 0x0003e80000100a00 */
[----:B-1----:R-:W3:Y:S04]  /*1b060*/  LDL.LU.64 R78, [R1+0x1960] ;  /* 0x00196000014e7983 */ /* 0x002ee80000300a00 */
[----:B------:R-:W3:Y:S04]  /*1b070*/  LDL.LU.64 R76, [R1+0x1958] ;  /* 0x00195800014c7983 */ /* 0x000ee80000300a00 */
[----:B------:R-:W-:Y:S04]  /*1b080*/  STL.64 [R1+0x4e0], R80 ;  /* 0x0004e05001007387 */ /* 0x000fe80000100a00 */
[----:B------:R1:W-:Y:S04]  /*1b090*/  STL.64 [R1+0x4e8], R82 ;  /* 0x0004e85201007387 */ /* 0x0003e80000100a00 */
[----:B-1----:R-:W4:Y:S04]  /*1b0a0*/  LDL.LU.64 R82, [R1+0x1950] ;  /* 0x0019500001527983 */ /* 0x002f280000300a00 */
[----:B------:R-:W4:Y:S04]  /*1b0b0*/  LDL.LU.64 R80, [R1+0x1948] ;  /* 0x0019480001507983 */ /* 0x000f280000300a00 */
[----:B------:R1:W-:Y:S04]  /*1b0c0*/  STL.64 [R1+0x470], R248 ;  /* 0x000470f801007387 */ /* 0x0003e80000100a00 */
[----:B------:R1:W-:Y:S04]  /*1b0d0*/  STL.64 [R1+0x478], R250 ;  /* 0x000478fa01007387 */ /* 0x0003e80000100a00 */
[----:B------:R-:W2:Y:S01]  /*1b0e0*/  LDL R28, [R1+0x1164] ;  /* 0x00116400011c7983 */ /* 0x000ea20000100800 */
[----:B------:R-:W-:Y:S01]  /*1b0f0*/  IMAD.MOV.U32 R36, RZ, RZ, R133 ;  /* 0x000000ffff247224 */ /* 0x000fe200078e0085 */
[----:B------:R-:W-:Y:S01]  /*1b100*/  MOV R39, R128 ;  /* 0x0000008000277202 */ /* 0x000fe20000000f00 */
[----:B------:R-:W-:-:S02]  /*1b110*/  IMAD.MOV.U32 R37, RZ, RZ, R132 ;  /* 0x000000ffff257224 */ /* 0x000fc400078e0084 */
[----:B------:R-:W-:Y:S02]  /*1b120*/  IMAD.MOV.U32 R38, RZ, RZ, R129 ;  /* 0x000000ffff267224 */ /* 0x000fe400078e0081 */
[----:B------:R-:W-:Y:S02]  /*1b130*/  IMAD.MOV.U32 R42, RZ, RZ, R149 ;  /* 0x000000ffff2a7224 */ /* 0x000fe400078e0095 */
[----:B------:R-:W-:Y:S01]  /*1b140*/  IMAD.MOV.U32 R43, RZ, RZ, R148 ;  /* 0x000000ffff2b7224 */ /* 0x000fe200078e0094 */
[C---:B------:R-:W-:Y:S08]  /*1b150*/  HMMA.1688.F32.TF32 R164, R96.reuse, R134, R164 ;  /* 0x0000008660a4723c */ /* 0x040ff000000810a4 */
[C---:B------:R-:W-:Y:S08]  /*1b160*/  HMMA.1688.F32.TF32 R176, R96.reuse, R130, R176 ;  /* 0x0000008260b0723c */ /* 0x040ff000000810b0 */
[C---:B------:R-:W-:Y:S08]  /*1b170*/  HMMA.1688.F32.TF32 R140, R96.reuse, R126, R140 ;  /* 0x0000007e608c723c */ /* 0x040ff0000008108c */
[C---:B------:R-:W-:Y:S08]  /*1b180*/  HMMA.1688.F32.TF32 R152, R96.reuse, R18, R152 ;  /* 0x000000126098723c */ /* 0x040ff00000081098 */
[C---:B------:R-:W-:Y:S08]  /*1b190*/  HMMA.1688.F32.TF32 R100, R96.reuse, R14, R100 ;  /* 0x0000000e6064723c */ /* 0x040ff00000081064 */
[C---:B------:R-:W-:Y:S08]  /*1b1a0*/  HMMA.1688.F32.TF32 R104, R96.reuse, R10, R104 ;  /* 0x0000000a6068723c */ /* 0x040ff00000081068 */
[----:B------:R-:W-:Y:S01]  /*1b1b0*/  HMMA.1688.F32.TF32 R96, R96, R114, R236 ;  /* 0x000000726060723c */ /* 0x000fe200000810ec */
[----:B------:R-:W-:Y:S01]  /*1b1c0*/  IMAD.MOV.U32 R204, RZ, RZ, R125 ;  /* 0x000000ffffcc7224 */ /* 0x000fe200078e007d */
[----:B------:R-:W-:Y:S01]  /*1b1d0*/  LDS R236, [R2+0x4200] ;  /* 0x0042000002ec7984 */ /* 0x000fe20000000800 */
[----:B------:R-:W-:-:S02]  /*1b1e0*/  IMAD.MOV.U32 R205, RZ, RZ, R124 ;  /* 0x000000ffffcd7224 */ /* 0x000fc400078e007c */
[----:B------:R-:W-:Y:S01]  /*1b1f0*/  IMAD.MOV.U32 R207, RZ, RZ, R4 ;  /* 0x000000ffffcf7224 */ /* 0x000fe200078e0004 */
[----:B------:R-:W-:Y:S02]  /*1b200*/  LDS R238, [R2+0x5200] ;  /* 0x0052000002ee7984 */ /* 0x000fe40000000800 */
[C---:B------:R-:W-:Y:S08]  /*1b210*/  HMMA.1688.F32.TF32 R148, R172.reuse, R150, R36 ;  /* 0x00000096ac94723c */ /* 0x040ff00000081024 */
[----:B------:R-:W-:Y:S01]  /*1b220*/  HMMA.1688.F32.TF32 R48, R172, R122, R48 ;  /* 0x0000007aac30723c */ /* 0x000fe20000081030 */
[----:B-1----:R-:W-:Y:S01]  /*1b230*/  IMAD.MOV.U32 R248, RZ, RZ, R5 ;  /* 0x000000fffff87224 */ /* 0x002fe200078e0005 */
[----:B------:R-:W-:Y:S01]  /*1b240*/  LDS R237, [R3+0x4200] ;  /* 0x0042000003ed7984 */ /* 0x000fe20000000800 */
[----:B------:R-:W-:-:S02]  /*1b250*/  IMAD.MOV.U32 R249, RZ, RZ, R9 ;  /* 0x000000fffff97224 */ /* 0x000fc400078e0009 */
[----:B------:R-:W-:Y:S01]  /*1b260*/  IMAD.MOV.U32 R250, RZ, RZ, R12 ;  /* 0x000000fffffa7224 */ /* 0x000fe200078e000c */
[----:B------:R-:W-:Y:S02]  /*1b270*/  LDS R239, [R3+0x5200] ;  /* 0x0052000003ef7984 */ /* 0x000fe40000000800 */
[C---:B------:R-:W-:Y:S02]  /*1b280*/  HMMA.1688.F32.TF32 R36, R172.reuse, R146, R40 ;  /* 0x00000092ac24723c */ /* 0x040fe40000081028 */
[----:B------:R-:W-:Y:S04]  /*1b290*/  STL.64 [R1+0x460], R96 ;  /* 0x0004606001007387 */ /* 0x000fe80000100a00 */
[----:B------:R-:W-:Y:S02]  /*1b2a0*/  STL.64 [R1+0x468], R98 ;  /* 0x0004686201007387 */ /* 0x000fe40000100a00 */
[C---:B------:R-:W-:Y:S11]  /*1b2b0*/  HMMA.1688.F32.TF32 R40, R172.reuse, R118, R212 ;  /* 0x00000076ac28723c */ /* 0x040ff600000810d4 */
[----:B------:R-:W-:Y:S04]  /*1b2c0*/  @!UPT UIADD3 URZ, URZ, URZ, URZ ;  /* 0x0000003f3f3ff290 */ /* 0x000fe8000fffe03f */
[----:B------:R-:W-:Y:S04]  /*1b2d0*/  STL.64 [R1+0x2f0], R36 ;  /* 0x0002f02401007387 */ /* 0x000fe80000100a00 */
[----:B------:R1:W-:Y:S02]  /*1b2e0*/  STL.64 [R1+0x2f8], R38 ;  /* 0x0002f82601007387 */ /* 0x0003e40000100a00 */
[----:B-1----:R-:W-:Y:S02]  /*1b2f0*/  HMMA.1688.F32.TF32 R36, R172, R114, R204 ;  /* 0x00000072ac24723c */ /* 0x002fe400000810cc */
[----:B------:R-:W-:Y:S04]  /*1b300*/  STL.64 [R1+0x2e0], R48 ;  /* 0x0002e03001007387 */ /* 0x000fe80000100a00 */
[----:B------:R-:W-:Y:S04]  /*1b310*/  STL.64 [R1+0x2e8], R50 ;  /* 0x0002e83201007387 */ /* 0x000fe80000100a00 */
[----:B------:R1:W-:Y:S04]  /*1b320*/  STL.64 [R1+0x2d0], R40 ;  /* 0x0002d02801007387 */ /* 0x0003e80000100a00 */
[----:B------:R1:W-:Y:S01]  /*1b330*/  STL.64 [R1+0x2d8], R42 ;  /* 0x0002d82a01007387 */ /* 0x0003e20000100a00 */
[----:B------:R-:W-:-:S02]  /*1b340*/  IMAD.U32 R4, RZ, RZ, UR4 ;  /* 0x00000004ff047e24 */ /* 0x000fc4000f8e00ff */
[----:B------:R-:W-:Y:S01]  /*1b350*/  IMAD.MOV.U32 R251, RZ, RZ, R8 ;  /* 0x000000fffffb7224 */ /* 0x000fe200078e0008 */
[C---:B------:R-:W-:Y:S01]  /*1b360*/  HMMA.1688.F32.TF32 R196, R172.reuse, R126, R196 ;  /* 0x0000007eacc4723c */ /* 0x040fe200000810c4 */
[----:B------:R-:W-:Y:S04]  /*1b370*/  LDS R204, [R2+0x4100] ;  /* 0x0041000002cc7984 */ /* 0x000fe80000000800 */
[----:B------:R-:W-:Y:S04]  /*1b380*/  LDS R206, [R2+0x5100] ;  /* 0x0051000002ce7984 */ /* 0x000fe80000000800 */
[----:B------:R1:W-:Y:S04]  /*1b390*/  STL.64 [R1+0x260], R36 ;  /* 0x0002602401007387 */ /* 0x0003e80000100a00 */
[----:B------:R1:W-:Y:S04]  /*1b3a0*/  STL.64 [R1+0x268], R38 ;  /* 0x0002682601007387 */ /* 0x0003e80000100a00 */
[----:B------:R-:W3:Y:S04]  /*1b3b0*/  LDL.LU R5, [R1+0x1944] ;  /* 0x0019440001057983 */ /* 0x000ee80000300800 */
[----:B------:R-:W3:Y:S04]  /*1b3c0*/  LDL.LU R9, [R1+0x1940] ;  /* 0x0019400001097983 */ /* 0x000ee80000300800 */
[----:B------:R-:W3:Y:S01]  /*1b3d0*/  LDL.LU R12, [R1+0x193c] ;  /* 0x00193c00010c7983 */ /* 0x000ee20000300800 */
[C---:B------:R-:W-:Y:S03]  /*1b3e0*/  HMMA.1688.F32.TF32 R184, R172.reuse, R130, R184 ;  /* 0x00000082acb8723c */ /* 0x040fe600000810b8 */
[----:B------:R-:W-:Y:S04]  /*1b3f0*/  LDS R205, [R3+0x4100] ;  /* 0x0041000003cd7984 */ /* 0x000fe80000000800 */
[----:B------:R-:W-:Y:S01]  /*1b400*/  LDS R207, [R3+0x5100] ;  /* 0x0051000003cf7984 */ /* 0x000fe20000000800 */
[----:B--2---:R-:W-:Y:S01]  /*1b410*/  IMAD R28, R4, 0x10000, R28 ;  /* 0x00010000041c7824 */ /* 0x004fe200078e021c */
[C---:B------:R-:W-:Y:S08]  /*1b420*/  HMMA.1688.F32.TF32 R124, R172.reuse, R26, R208 ;  /* 0x0000001aac7c723c */ /* 0x040ff000000810d0 */
[C---:B------:R-:W-:Y:S01]  /*1b430*/  HMMA.1688.F32.TF32 R180, R172.reuse, R134, R180 ;  /* 0x00000086acb4723c */ /* 0x040fe200000810b4 */
[----:B------:R-:W-:Y:S04]  /*1b440*/  STL [R1+0x910], R28 ;  /* 0x0009101c01007387 */ /* 0x000fe80000100800 */
[----:B------:R-:W2:Y:S03]  /*1b450*/  LDL.LU R8, [R1+0x1938] ;  /* 0x0019380001087983 */ /* 0x000ea60000300800 */
[C---:B------:R-:W-:Y:S08]  /*1b460*/  HMMA.1688.F32.TF32 R128, R172.reuse, R6, R88 ;  /* 0x00000006ac80723c */ /* 0x040ff00000081058 */
[C---:B------:R-:W-:Y:S08]  /*1b470*/  HMMA.1688.F32.TF32 R200, R172.reuse, R18, R200 ;  /* 0x00000012acc8723c */ /* 0x040ff000000810c8 */
[C---:B------:R-:W-:Y:S08]  /*1b480*/  HMMA.1688.F32.TF32 R192, R172.reuse, R10, R192 ;  /* 0x0000000aacc0723c */ /* 0x040ff000000810c0 */
[C---:B------:R-:W-:Y:S08]  /*1b490*/  HMMA.1688.F32.TF32 R108, R172.reuse, R34, R108 ;  /* 0x00000022ac6c723c */ /* 0x040ff0000008106c */
[----:B------:R-:W-:Y:S01]  /*1b4a0*/  HMMA.1688.F32.TF32 R96, R172, R30, R220 ;  /* 0x0000001eac60723c */ /* 0x000fe200000810dc */
[----:B------:R-:W-:Y:S01]  /*1b4b0*/  MOV R212, R29 ;  /* 0x0000001d00d47202 */ /* 0x000fe20000000f00 */
[----:B------:R-:W-:Y:S01]  /*1b4c0*/  IMAD.MOV.U32 R213, RZ, RZ, R25 ;  /* 0x000000ffffd57224 */ /* 0x000fe200078e0019 */
[----:B-1----:R-:W4:Y:S01]  /*1b4d0*/  LDL.LU R40, [R1+0x120] ;  /* 0x0001200001287983 */ /* 0x002f220000300800 */
[----:B------:R-:W-:-:S02]  /*1b4e0*/  IMAD.MOV.U32 R214, RZ, RZ, R24 ;  /* 0x000000ffffd67224 */ /* 0x000fc400078e0018 */
[----:B------:R-:W-:Y:S01]  /*1b4f0*/  IMAD.MOV.U32 R215, RZ, RZ, R21 ;  /* 0x000000ffffd77224 */ /* 0x000fe200078e0015 */
[----:B------:R-:W4:Y:S01]  /*1b500*/  LDL.LU R41, [R1+0x124] ;  /* 0x0001240001297983 */ /* 0x000f220000300800 */
[C---:B------:R-:W-:Y:S03]  /*1b510*/  HMMA.1688.F32.TF32 R208, R172.reuse, R22, R240 ;  /* 0x00000016acd0723c */ /* 0x040fe600000810f0 */
[----:B------:R-:W4:Y:S04]  /*1b520*/  LDL.LU R42, [R1+0x128] ;  /* 0x00012800012a7983 */ /* 0x000f280000300800 */
[----:B------:R-:W-:Y:S01]  /*1b530*/  IMAD.MOV.U32 R243, RZ, RZ, R13 ;  /* 0x000000fffff37224 */ /* 0x000fe200078e000d */
[----:B------:R-:W-:Y:S01]  /*1b540*/  HMMA.1688.F32.TF32 R132, R172, R14, R188 ;  /* 0x0000000eac84723c */ /* 0x000fe200000810bc */
        /* <DEDUP_REMOVED lines=8> */
[----:B------:R-:W-:-:S02]  /*1b5d0*/  IMAD.MOV.U32 R240, RZ, RZ, R20 ;  /* 0x000000fffff07224 */ /* 0x000fc400078e0014 */
[----:B------:R-:W-:Y:S01]  /*1b5e0*/  IMAD.MOV.U32 R241, RZ, RZ, R17 ;  /* 0x000000fffff17224 */ /* 0x000fe200078e0011 */
[----:B------:R-:W4:Y:S01]  /*1b5f0*/  LDL.LU R43, [R1+0x12c] ;  /* 0x00012c00012b7983 */ /* 0x000f220000300800 */
[----:B------:R-:W-:-:S03]  /*1b600*/  IMAD.MOV.U32 R242, RZ, RZ, R16 ;  /* 0x000000fffff27224 */ /* 0x000fc600078e0010 */
        /* <DEDUP_REMOVED lines=8> */
[----:B------:R-:W-:Y:S04]  /*1b690*/  LDS R220, [R2+0x4180] ;  /* 0x0041800002dc7984 */ /* 0x000fe80000000800 */
[----:B------:R-:W-:Y:S04]  /*1b6a0*/  LDS R222, [R2+0x5180] ;  /* 0x0051800002de7984 */ /* 0x000fe80000000800 */
[----:B------:R-:W-:Y:S04]  /*1b6b0*/  LDS R221, [R3+0x4180] ;  /* 0x0041800003dd7984 */ /* 0x000fe80000000800 */
[----:B------:R-:W-:Y:S04]  /*1b6c0*/  LDS R223, [R3+0x5180] ;  /* 0x0051800003df7984 */ /* 0x000fe80000000800 */
[----:B------:R-:W-:Y:S04]  /*1b6d0*/  LDS R4, [R2+0x4280] ;  /* 0x0042800002047984 */ /* 0x000fe80000000800 */
[----:B------:R-:W-:Y:S04]  /*1b6e0*/  LDS R6, [R2+0x5280] ;  /* 0x0052800002067984 */ /* 0x000fe80000000800 */
[----:B------:R-:W-:Y:S01]  /*1b6f0*/  LDS R7, [R3+0x5280] ;  /* 0x0052800003077984 */ /* 0x000fe20000000800 */
[----:B---3--:R-:W-:-:S03]  /*1b700*/  IMAD.MOV.U32 R88, RZ, RZ, R12 ;  /* 0x000000ffff587224 */ /* 0x008fc600078e000c */
[----:B------:R-:W-:Y:S04]  /*1b710*/  LDS R10, [R2+0x5300] ;  /* 0x00530000020a7984 */ /* 0x000fe80000000800 */
[----:B------:R-:W1:Y:S01]  /*1b720*/  LDSM.16.M88.4 R12, [R28+0x20000] ;  /* 0x020000001c0c783b */ /* 0x000e620000000200 */
[----:B------:R-:W-:Y:S02]  /*1b730*/  IMAD.MOV.U32 R89, RZ, RZ, R9 ;  /* 0x000000ffff597224 */ /* 0x000fe400078e0009 */
[----:B------:R-:W-:Y:S01]  /*1b740*/  IMAD.MOV.U32 R91, RZ, RZ, R5 ;  /* 0x000000ffff5b7224 */ /* 0x000fe200078e0005 */
[----:B------:R-:W-:Y:S04]  /*1b750*/  LDS R9, [R3+0x4300] ;  /* 0x0043000003097984 */ /* 0x000fe80000000800 */
[----:B------:R-:W3:Y:S04]  /*1b760*/  LDS R5, [R3+0x4280] ;  /* 0x0042800003057984 */ /* 0x000ee80000000800 */
[----:B------:R-:W-:Y:S04]  /*1b770*/  LDS R11, [R3+0x5300] ;  /* 0x00530000030b7984 */ /* 0x000fe80000000800 */
[----:B------:R-:W-:Y:S04]  /*1b780*/  LDS R16, [R2+0x4380] ;  /* 0x0043800002107984 */ /* 0x000fe80000000800 */
[----:B------:R-:W-:Y:S04]  /*1b790*/  LDS R18, [R2+0x5380] ;  /* 0x0053800002127984 */ /* 0x000fe80000000800 */
[----:B------:R-:W-:Y:S04]  /*1b7a0*/  LDS R17, [R3+0x4380] ;  /* 0x0043800003117984 */ /* 0x000fe80000000800 */
[----:B------:R-:W-:Y:S04]  /*1b7b0*/  LDS R19, [R3+0x5380] ;  /* 0x0053800003137984 */ /* 0x000fe80000000800 */
[----:B------:R-:W-:Y:S04]  /*1b7c0*/  LDSM.16.M88.4 R20, [R28+0x21000] ;  /* 0x021000001c14783b */ /* 0x000fe80000000200 */
[----:B------:R-:W-:Y:S01]  /*1b7d0*/  LDSM.16.M88.4 R24, [R28+0x22000] ;  /* 0x022000001c18783b */ /* 0x000fe20000000200 */
[-C--:B-1----:R-:W-:Y:S03]  /*1b7e0*/  HMMA.1688.F32.TF32 R240, R188, R12.reuse, R240 ;  /* 0x0000000cbcf0723c */ /* 0x082fe600000810f0 */
[----:B------:R-:W-:Y:S05]  /*1b7f0*/  LDSM.16.M88.4 R28, [R28+0x23000] ;  /* 0x023000001c1c783b */ /* 0x000fea0000000200 */
[----:B------:R-:W-:Y:S01]  /*1b800*/  HMMA.1688.F32.TF32 R212, R204, R12, R212 ;  /* 0x0000000cccd4723c */ /* 0x000fe200000810d4 */
[----:B--2---:R-:W-:-:S02]  /*1b810*/  IMAD.MOV.U32 R90, RZ, RZ, R8 ;  /* 0x000000ffff5a7224 */ /* 0x004fc400078e0008 */
[----:B------:R-:W1:Y:S05]  /*1b820*/  LDS R8, [R2+0x4300] ;  /* 0x0043000002087984 */ /* 0x000e6a0000000800 */
[-C--:B------:R-:W-:Y:S11]  /*1b830*/  HMMA.1688.F32.TF32 R88, R172, R12.reuse, R88 ;  /* 0x0000000cac58723c */ /* 0x080ff60000081058 */
[----:B------:R-:W-:Y:S11]  /*1b840*/  @!UPT UIADD3 URZ, URZ, URZ, URZ ;  /* 0x0000003f3f3ff290 */ /* 0x000ff6000fffe03f */
[----:B------:R-:W-:Y:S01]  /*1b850*/  @!UPT UIADD3 URZ, URZ, URZ, URZ ;  /* 0x0000003f3f3ff290 */ /* 0x000fe2000fffe03f */
[----:B------:R-:W-:Y:S04]  /*1b860*/  STL.64 [R1+0x350], R88 ;  /* 0x0003505801007387 */ /* 0x000fe80000100a00 */
[----:B------:R2:W-:Y:S04]  /*1b870*/  STL.64 [R1+0x358], R90 ;  /* 0x0003585a01007387 */ /* 0x0005e80000100a00 */
[----:B--2---:R-:W2:Y:S04]  /*1b880*/  LDL.LU.64 R90, [R1+0x1930] ;  /* 0x00193000015a7983 */ /* 0x004ea80000300a00 */
[----:B------:R-:W2:Y:S04]  /*1b890*/  LDL.LU.64 R88, [R1+0x1928] ;  /* 0x0019280001587983 */ /* 0x000ea80000300a00 */
[----:B------:R-:W-:Y:S04]  /*1b8a0*/  STL.64 [R1+0x340], R240 ;  /* 0x000340f001007387 */ /* 0x000fe80000100a00 */
[----:B------:R1:W-:Y:S04]  /*1b8b0*/  STL.64 [R1+0x348], R242 ;  /* 0x000348f201007387 */ /* 0x0003e80000100a00 */
[----:B-1----:R-:W2:Y:S04]  /*1b8c0*/  LDL.LU.64 R242, [R1+0x1920] ;  /* 0x0019200001f27983 */ /* 0x002ea80000300a00 */
[----:B------:R-:W2:Y:S04]  /*1b8d0*/  LDL.LU.64 R240, [R1+0x1918] ;  /* 0x0019180001f07983 */ /* 0x000ea80000300a00 */
[----:B------:R-:W-:Y:S04]  /*1b8e0*/  STL.64 [R1+0x390], R212 ;  /* 0x000390d401007387 */ /* 0x000fe80000100a00 */
[----:B------:R1:W-:Y:S04]  /*1b8f0*/  STL.64 [R1+0x398], R214 ;  /* 0x000398d601007387 */ /* 0x0003e80000100a00 */
[----:B-1----:R-:W2:Y:S04]  /*1b900*/  LDL.LU.64 R214, [R1+0x1910] ;  /* 0x0019100001d67983 */ /* 0x002ea80000300a00 */
[----:B------:R-:W2:Y:S01]  /*1b910*/  LDL.LU.64 R212, [R1+0x1908] ;  /* 0x0019080001d47983 */ /* 0x000ea20000300a00 */
[-C--:B---3--:R-:W-:Y:S08]  /*1b920*/  HMMA.1688.F32.TF32 R160, R4, R12.reuse, R160 ;  /* 0x0000000c04a0723c */ /* 0x088ff000000810a0 */
[-C--:B------:R-:W-:Y:S08]  /*1b930*/  HMMA.1688.F32.TF32 R164, R8, R12.reuse, R164 ;  /* 0x0000000c08a4723c */ /* 0x080ff000000810a4 */
[----:B------:R-:W-:Y:S08]  /*1b940*/  HMMA.1688.F32.TF32 R180, R16, R12, R180 ;  /* 0x0000000c10b4723c */ /* 0x000ff000000810b4 */
[-C--:B----4-:R-:W-:Y:S08]  /*1b950*/  HMMA.1688.F32.TF32 R36, R172, R20.reuse, R36 ;  /* 0x00000014ac24723c */ /* 0x090ff00000081024 */
[-C--:B------:R-:W-:Y:S08]  /*1b960*/  HMMA.1688.F32.TF32 R40, R188, R20.reuse, R40 ;  /* 0x00000014bc28723c */ /* 0x080ff00000081028 */
[----:B------:R-:W-:Y:S08]  /*1b970*/  HMMA.1688.F32.TF32 R48, R204, R20, R48 ;  /* 0x00000014cc30723c */ /* 0x000ff00000081030 */
[-C--:B--2---:R-:W-:Y:S08]  /*1b980*/  HMMA.1688.F32.TF32 R88, R236, R12.reuse, R88 ;  /* 0x0000000cec58723c */ /* 0x084ff00000081058 */
[----:B------:R-:W-:Y:S11]  /*1b990*/  HMMA.1688.F32.TF32 R212, R220, R12, R212 ;  /* 0x0000000cdcd4723c */ /* 0x000ff600000810d4 */
[----:B------:R-:W-:Y:S11]  /*1b9a0*/  @!UPT UIADD3 URZ, URZ, URZ, URZ ;  /* 0x0000003f3f3ff290 */ /* 0x000ff6000fffe03f */
[----:B------:R-:W-:Y:S01]  /*1b9b0*/  @!UPT UIADD3 URZ, URZ, URZ, URZ ;  /* 0x0000003f3f3ff290 */ /* 0x000fe2000fffe03f */
[----:B------:R1:W-:Y:S04]  /*1b9c0*/  STL.64 [R1+0x3d0], R212 ;  /* 0x0003d0d401007387 */ /* 0x0003e80000100a00 */
[----:B------:R2:W-:Y:S04]  /*1b9d0*/  STL.64 [R1+0x3d8], R214 ;  /* 0x0003d8d601007387 */ /* 0x0005e80000100a00 */
[----:B-1----:R-:W3:Y:S04]  /*1b9e0*/  LDL.LU R212, [R1+0x130] ;  /* 0x0001300001d47983 */ /* 0x002ee80000300800 */
[----:B------:R-:W3:Y:S04]  /*1b9f0*/  LDL.LU R213, [R1+0x134] ;  /* 0x0001340001d57983 */ /* 0x000ee80000300800 */
[----:B--2---:R-:W3:Y:S04]  /*1ba00*/  LDL.LU R214, [R1+0x138] ;  /* 0x0001380001d67983 */ /* 0x004ee80000300800 */
[----:B------:R-:W3:Y:S04]  /*1ba10*/  LDL.LU R215, [R1+0x13c] ;  /* 0x00013c0001d77983 */ /* 0x000ee80000300800 */
[----:B------:R1:W-:Y:S04]  /*1ba20*/  STL.64 [R1+0x540], R88 ;  /* 0x0005405801007387 */ /* 0x0003e80000100a00 */
[----:B------:R2:W-:Y:S04]  /*1ba30*/  STL.64 [R1+0x548], R90 ;  /* 0x0005485a01007387 */ /* 0x0005e80000100a00 */
[----:B-1----:R-:W4:Y:S04]  /*1ba40*/  LDL.LU R88, [R1+0x560] ;  /* 0x0005600001587983 */ /* 0x002f280000300800 */
[----:B------:R-:W4:Y:S04]  /*1ba50*/  LDL.LU R89, [R1+0x564] ;  /* 0x0005640001597983 */ /* 0x000f280000300800 */
[----:B--2---:R-:W4:Y:S04]  /*1ba60*/  LDL.LU R90, [R1+0x568] ;  /* 0x00056800015a7983 */ /* 0x004f280000300800 */
[----:B------:R-:W4:Y:S04]  /*1ba70*/  LDL.LU R91, [R1+0x56c] ;  /* 0x00056c00015b7983 */ /* 0x000f280000300800 */
        /* <DEDUP_REMOVED lines=14> */
[----:B-1----:R-:W4:Y:S04]  /*1bb60*/  LDL.LU R180, [R1+0x500] ;  /* 0x0005000001b47983 */ /* 0x002f280000300800 */
[----:B------:R-:W4:Y:S04]  /*1bb70*/  LDL.LU R181, [R1+0x504] ;  /* 0x0005040001b57983 */ /* 0x000f280000300800 */
[----:B--2---:R-:W4:Y:S04]  /*1bb80*/  LDL.LU R182, [R1+0x508] ;  /* 0x0005080001b67983 */ /* 0x004f280000300800 */
[----:B------:R-:W4:Y:S04]  /*1bb90*/  LDL.LU R183, [R1+0x50c] ;  /* 0x00050c0001b77983 */ /* 0x000f280000300800 */
[----:B------:R-:W-:Y:S04]  /*1bba0*/  STL.64 [R1+0x250], R36 ;  /* 0x0002502401007387 */ /* 0x000fe80000100a00 */
[----:B------:R1:W-:Y:S04]  /*1bbb0*/  STL.64 [R1+0x258], R38 ;  /* 0x0002582601007387 */ /* 0x0003e80000100a00 */
[----:B-1----:R-:W2:Y:S04]  /*1bbc0*/  LDL.LU.64 R38, [R1+0x1900] ;  /* 0x0019000001267983 */ /* 0x002ea80000300a00 */
        /* <DEDUP_REMOVED lines=9> */
[----:B------:R-:W-:Y:S08]  /*1bc60*/  HMMA.1688.F32.TF32 R44, R236, R28, R44 ;  /* 0x0000001cec2c723c */ /* 0x000ff0000008102c */
[----:B---3--:R-:W-:Y:S08]  /*1bc70*/  HMMA.1688.F32.TF32 R160, R204, R24, R160 ;  /* 0x00000018cca0723c */ /* 0x008ff000000810a0 */
[-C--:B--2---:R-:W-:Y:S11]  /*1bc80*/  HMMA.1688.F32.TF32 R48, R220, R20.reuse, R48 ;  /* 0x00000014dc30723c */ /* 0x084ff60000081030 */
[----:B------:R-:W-:Y:S11]  /*1bc90*/  @!UPT UIADD3 URZ, URZ, URZ, URZ ;  /* 0x0000003f3f3ff290 */ /* 0x000ff6000fffe03f */
[----:B------:R-:W-:Y:S01]  /*1bca0*/  @!UPT UIADD3 URZ, URZ, URZ, URZ ;  /* 0x0000003f3f3ff290 */ /* 0x000fe2000fffe03f */
[----:B------:R-:W-:Y:S04]  /*1bcb0*/  STL.64 [R1+0x3c0], R48 ;  /* 0x0003c03001007387 */ /* 0x000fe80000100a00 */
[----:B------:R1:W-:Y:S02]  /*1bcc0*/  STL.64 [R1+0x3c8], R50 ;  /* 0x0003c83201007387 */ /* 0x0003e40000100a00 */
[-C--:B-1----:R-:W-:Y:S08]  /*1bcd0*/  HMMA.1688.F32.TF32 R48, R236, R20.reuse, R80 ;  /* 0x00000014ec30723c */ /* 0x082ff00000081050 */
[-C--:B------:R-:W-:Y:S01]  /*1bce0*/  HMMA.1688.F32.TF32 R80, R4, R20.reuse, R156 ;  /* 0x000000140450723c */ /* 0x080fe2000008109c */
[----:B------:R-:W2:Y:S11]  /*1bcf0*/  LDL R159, [R1+0x910] ;  /* 0x00091000019f7983 */ /* 0x000eb60000100800 */
[----:B------:R-:W-:Y:S03]  /*1bd00*/  @!UPT UIADD3 URZ, URZ, URZ, URZ ;  /* 0x0000003f3f3ff290 */ /* 0x000fe6000fffe03f */
[----:B------:R-:W-:Y:S04]  /*1bd10*/  STL.64 [R1+0x4c0], R48 ;  /* 0x0004c03001007387 */ /* 0x000fe80000100a00 */
[----:B------:R1:W-:Y:S02]  /*1bd20*/  STL.64 [R1+0x4c8], R50 ;  /* 0x0004c83201007387 */ /* 0x0003e40000100a00 */
[-C--:B-1----:R-:W-:Y:S02]  /*1bd30*/  HMMA.1688.F32.TF32 R48, R8, R20.reuse, R176 ;  /* 0x000000140830723c */ /* 0x082fe400000810b0 */
[----:B------:R-:W-:Y:S04]  /*1bd40*/  STL.64 [R1+0x570], R80 ;  /* 0x0005705001007387 */ /* 0x000fe80000100a00 */
[----:B------:R4:W-:Y:S02]  /*1bd50*/  STL.64 [R1+0x578], R82 ;  /* 0x0005785201007387 */ /* 0x0009e40000100a00 */
[----:B------:R-:W-:Y:S08]  /*1bd60*/  HMMA.1688.F32.TF32 R176, R16, R20, R184 ;  /* 0x0000001410b0723c */ /* 0x000ff000000810b8 */
[-C--:B----4-:R-:W-:Y:S07]  /*1bd70*/  HMMA.1688.F32.TF32 R80, R172, R24.reuse, R180 ;  /* 0x00000018ac50723c */ /* 0x090fee00000810b4 */
[----:B------:R-:W-:Y:S04]  /*1bd80*/  STL.64 [R1+0x7d0], R48 ;  /* 0x0007d03001007387 */ /* 0x000fe80000100a00 */
[----:B------:R1:W-:Y:S02]  /*1bd90*/  STL.64 [R1+0x7d8], R50 ;  /* 0x0007d83201007387 */ /* 0x0003e40000100a00 */
[-C--:B-1----:R-:W-:Y:S02]  /*1bda0*/  HMMA.1688.F32.TF32 R48, R188, R24.reuse, R164 ;  /* 0x00000018bc30723c */ /* 0x082fe400000810a4 */
[----:B------:R-:W-:Y:S04]  /*1bdb0*/  STL.64 [R1+0x8a0], R176 ;  /* 0x0008a0b001007387 */ /* 0x000fe80000100a00 */
[----:B------:R-:W-:Y:S04]  /*1bdc0*/  STL.64 [R1+0x8a8], R178 ;  /* 0x0008a8b201007387 */ /* 0x000fe80000100a00 */
[----:B------:R-:W-:Y:S04]  /*1bdd0*/  STL.64 [R1+0x200], R80 ;  /* 0x0002005001007387 */ /* 0x000fe80000100a00 */
[----:B------:R1:W-:Y:S09]  /*1bde0*/  STL.64 [R1+0x208], R82 ;  /* 0x0002085201007387 */ /* 0x0003f20000100a00 */
[----:B------:R-:W-:Y:S01]  /*1bdf0*/  STL.64 [R1+0x210], R48 ;  /* 0x0002103001007387 */ /* 0x000fe20000100a00 */
[-C--:B-1----:R-:W-:Y:S03]  /*1be00*/  HMMA.1688.F32.TF32 R80, R220, R24.reuse, R40 ;  /* 0x00000018dc50723c */ /* 0x082fe60000081028 */
[----:B------:R1:W-:Y:S05]  /*1be10*/  STL.64 [R1+0x218], R50 ;  /* 0x0002183201007387 */ /* 0x0003ea0000100a00 */
[-C--:B------:R-:W-:Y:S08]  /*1be20*/  HMMA.1688.F32.TF32 R40, R4, R24.reuse, R136 ;  /* 0x000000180428723c */ /* 0x080ff00000081088 */
[-C--:B-1----:R-:W-:Y:S01]  /*1be30*/  HMMA.1688.F32.TF32 R48, R236, R24.reuse, R76 ;  /* 0x00000018ec30723c */ /* 0x082fe2000008104c */
[----:B------:R-:W-:Y:S04]  /*1be40*/  STL.64 [R1+0x240], R160 ;  /* 0x000240a001007387 */ /* 0x000fe80000100a00 */
[----:B------:R-:W-:Y:S04]  /*1be50*/  STL.64 [R1+0x248], R162 ;  /* 0x000248a201007387 */ /* 0x000fe80000100a00 */
[----:B------:R-:W-:Y:S01]  /*1be60*/  STL.64 [R1+0x320], R80 ;  /* 0x0003205001007387 */ /* 0x000fe20000100a00 */
[-C--:B------:R-:W-:Y:S03]  /*1be70*/  HMMA.1688.F32.TF32 R76, R8, R24.reuse, R140 ;  /* 0x00000018084c723c */ /* 0x080fe6000008108c */
[----:B------:R-:W-:Y:S10]  /*1be80*/  STL.64 [R1+0x328], R82 ;  /* 0x0003285201007387 */ /* 0x000ff40000100a00 */
[----:B------:R-:W-:Y:S04]  /*1be90*/  STL.64 [R1+0x420], R48 ;  /* 0x0004203001007387 */ /* 0x000fe80000100a00 */
[----:B------:R1:W-:Y:S04]  /*1bea0*/  STL.64 [R1+0x428], R50 ;  /* 0x0004283201007387 */ /* 0x0003e80000100a00 */
[----:B------:R-:W-:Y:S04]  /*1beb0*/  STL.64 [R1+0x500], R40 ;  /* 0x0005002801007387 */ /* 0x000fe80000100a00 */
[----:B------:R3:W-:Y:S01]  /*1bec0*/  STL.64 [R1+0x508], R42 ;  /* 0x0005082a01007387 */ /* 0x0007e20000100a00 */
[----:B-1----:R-:W-:Y:S08]  /*1bed0*/  HMMA.1688.F32.TF32 R48, R16, R24, R196 ;  /* 0x000000181030723c */ /* 0x002ff000000810c4 */
[-C--:B---3--:R-:W-:Y:S01]  /*1bee0*/  HMMA.1688.F32.TF32 R40, R172, R28.reuse, R88 ;  /* 0x0000001cac28723c */ /* 0x088fe20000081058 */
[----:B------:R-:W-:Y:S04]  /*1bef0*/  STL.64 [R1+0x710], R76 ;  /* 0x0007104c01007387 */ /* 0x000fe80000100a00 */
[----:B------:R-:W-:Y:S03]  /*1bf00*/  STL.64 [R1+0x718], R78 ;  /* 0x0007184e01007387 */ /* 0x000fe60000100a00 */
[----:B------:R-:W-:Y:S11]  /*1bf10*/  HMMA.1688.F32.TF32 R36, R220, R28, R36 ;  /* 0x0000001cdc24723c */ /* 0x000ff60000081024 */
[----:B------:R-:W-:Y:S04]  /*1bf20*/  @!UPT UIADD3 URZ, URZ, URZ, URZ ;  /* 0x0000003f3f3ff290 */ /* 0x000fe8000fffe03f */
[----:B------:R-:W-:Y:S04]  /*1bf30*/  STL.64 [R1+0x120], R40 ;  /* 0x0001202801007387 */ /* 0x000fe80000100a00 */
[----:B------:R-:W-:Y:S01]  /*1bf40*/  STL.64 [R1+0x890], R48 ;  /* 0x0008903001007387 */ /* 0x000fe20000100a00 */
[----:B------:R-:W-:-:S03]  /*1bf50*/  IMAD.MOV.U32 R21, RZ, RZ, R43 ;  /* 0x000000ffff157224 */ /* 0x000fc600078e002b */
[----:B------:R1:W-:Y:S04]  /*1bf60*/  STL.64 [R1+0x898], R50 ;  /* 0x0008983201007387 */ /* 0x0003e80000100a00 */
[----:B------:R3:W-:Y:S01]  /*1bf70*/  STL [R1+0x128], R42 ;  /* 0x0001282a01007387 */ /* 0x0007e20000100800 */
[-C--:B-1----:R-:W-:Y:S08]  /*1bf80*/  HMMA.1688.F32.TF32 R48, R188, R28.reuse, R212 ;  /* 0x0000001cbc30723c */ /* 0x082ff000000810d4 */
[-C--:B---3--:R-:W-:Y:S11]  /*1bf90*/  HMMA.1688.F32.TF32 R40, R204, R28.reuse, R248 ;  /* 0x0000001ccc28723c */ /* 0x088ff600000810f8 */
[----:B------:R-:W-:Y:S04]  /*1bfa0*/  @!UPT UIADD3 URZ, URZ, URZ, URZ ;  /* 0x0000003f3f3ff290 */ /* 0x000fe8000fffe03f */
[----:B------:R-:W-:Y:S04]  /*1bfb0*/  STL.64 [R1+0x130], R48 ;  /* 0x0001303001007387 */ /* 0x000fe80000100a00 */
[----:B------:R-:W-:Y:S04]  /*1bfc0*/  STL.64 [R1+0x138], R50 ;  /* 0x0001383201007387 */ /* 0x000fe80000100a00 */
[----:B------:R-:W3:Y:S04]  /*1bfd0*/  LDL.LU R180, [R1+0xe0] ;  /* 0x0000e00001b47983 */ /* 0x000ee80000300800 */
[----:B------:R-:W-:Y:S04]  /*1bfe0*/  STL.64 [R1+0x1f0], R40 ;  /* 0x0001f02801007387 */ /* 0x000fe80000100a00 */
[----:B------:R1:W-:Y:S04]  /*1bff0*/  STL.64 [R1+0x1f8], R42 ;  /* 0x0001f82a01007387 */ /* 0x0003e80000100a00 */
[----:B------:R-:W-:Y:S04]  /*1c000*/  STL.64 [R1+0x270], R36 ;  /* 0x0002702401007387 */ /* 0x000fe80000100a00 */
[----:B------:R4:W-:Y:S01]  /*1c010*/  STL.64 [R1+0x278], R38 ;  /* 0x0002782601007387 */ /* 0x0009e20000100a00 */
[-C--:B-1----:R-:W-:Y:S03]  /*1c020*/  HMMA.1688.F32.TF32 R40, R4, R28.reuse, R168 ;  /* 0x0000001c0428723c */ /* 0x082fe600000810a8 */
[----:B------:R-:W3:Y:S04]  /*1c030*/  LDL.LU R181, [R1+0xe4] ;  /* 0x0000e40001b57983 */ /* 0x000ee80000300800 */
[----:B------:R-:W3:Y:S01]  /*1c040*/  LDL.LU R182, [R1+0xe8] ;  /* 0x0000e80001b67983 */ /* 0x000ee20000300800 */
[-C--:B----4-:R-:W-:Y:S03]  /*1c050*/  HMMA.1688.F32.TF32 R36, R8, R28.reuse, R152 ;  /* 0x0000001c0824723c */ /* 0x090fe60000081098 */
[----:B------:R-:W3:Y:S04]  /*1c060*/  LDL.LU R183, [R1+0xec] ;  /* 0x0000ec0001b77983 */ /* 0x000ee80000300800 */
        /* <DEDUP_REMOVED lines=8> */
[----:B------:R-:W-:Y:S04]  /*1c0f0*/  STL.64 [R1+0x380], R44 ;  /* 0x0003802c01007387 */ /* 0x000fe80000100a00 */
[----:B------:R-:W-:Y:S04]  /*1c100*/  STL.64 [R1+0x388], R46 ;  /* 0x0003882e01007387 */ /* 0x000fe80000100a00 */
[----:B------:R-:W3:Y:S04]  /*1c110*/  LDL.LU R160, [R1+0x660] ;  /* 0x0006600001a07983 */ /* 0x000ee80000300800 */
[----:B------:R-:W-:Y:S04]  /*1c120*/  STL.64 [R1+0x4b0], R40 ;  /* 0x0004b02801007387 */ /* 0x000fe80000100a00 */
[----:B------:R-:W-:Y:S04]  /*1c130*/  STL.64 [R1+0x4b8], R42 ;  /* 0x0004b82a01007387 */ /* 0x000fe80000100a00 */
[----:B------:R-:W-:Y:S04]  /*1c140*/  STL.64 [R1+0x5c0], R36 ;  /* 0x0005c02401007387 */ /* 0x000fe80000100a00 */
[----:B------:R1:W-:Y:S04]  /*1c150*/  STL.64 [R1+0x5c8], R38 ;  /* 0x0005c82601007387 */ /* 0x0003e80000100a00 */
[----:B------:R-:W3:Y:S04]  /*1c160*/  LDL.LU R161, [R1+0x664] ;  /* 0x0006640001a17983 */ /* 0x000ee80000300800 */
[----:B------:R-:W3:Y:S01]  /*1c170*/  LDL.LU R162, [R1+0x668] ;  /* 0x0006680001a27983 */ /* 0x000ee20000300800 */
[----:B-1----:R-:W-:Y:S03]  /*1c180*/  HMMA.1688.F32.TF32 R36, R16, R28, R200 ;  /* 0x0000001c1024723c */ /* 0x002fe600000810c8 */
[----:B------:R-:W3:Y:S01]  /*1c190*/  LDL.LU R163, [R1+0x66c] ;  /* 0x00066c0001a37983 */ /* 0x000ee20000300800 */
[----:B------:R-:W-:-:S03]  /*1c1a0*/  IMAD.MOV.U32 R249, RZ, RZ, R0 ;  /* 0x000000fffff97224 */ /* 0x000fc600078e0000 */
[----:B------:R-:W3:Y:S01]  /*1c1b0*/  LDL.LU R248, [R1+0x60] ;  /* 0x0000600001f87983 */ /* 0x000ee20000300800 */
[----:B------:R-:W-:Y:S02]  /*1c1c0*/  IMAD.MOV.U32 R250, RZ, RZ, R32 ;  /* 0x000000fffffa7224 */ /* 0x000fe400078e0020 */
[----:B------:R-:W-:Y:S01]  /*1c1d0*/  IMAD.MOV.U32 R251, RZ, RZ, R33 ;  /* 0x000000fffffb7224 */ /* 0x000fe200078e0021 */
[----:B--2---:R-:W1:Y:S04]  /*1c1e0*/  LDSM.16.M88.4 R40, [R159+0x26000] ;  /* 0x026000009f28783b */ /* 0x004e680000000200 */
[----:B------:R-:W2:Y:S08]  /*1c1f0*/  LDSM.16.M88.4 R44, [R159+0x27000] ;  /* 0x027000009f2c783b */ /* 0x000eb00000000200 */
[----:B------:R-:W-:Y:S04]  /*1c200*/  STL.64 [R1+0x7f0], R36 ;  /* 0x0007f02401007387 */ /* 0x000fe80000100a00 */
[----:B------:R-:W-:Y:S04]  /*1c210*/  STL.64 [R1+0x7f8], R38 ;  /* 0x0007f82601007387 */ /* 0x000fe80000100a00 */
        /* <DEDUP_REMOVED lines=8> */
[----:B------:R-:W-:Y:S04]  /*1c2a0*/  STL.64 [R1+0x17b8], R30 ;  /* 0x0017b81e01007387 */ /* 0x000fe80000100a00 */
[----:B-1----:R-:W-:Y:S04]  /*1c2b0*/  STL [R1+0x1814], R42 ;  /* 0x0018142a01007387 */ /* 0x002fe80000100800 */
[----:B------:R-:W-:Y:S04]  /*1c2c0*/  STL [R1+0x1810], R43 ;  /* 0x0018102b01007387 */ /* 0x000fe80000100800 */
[----:B--2---:R-:W-:Y:S04]  /*1c2d0*/  STL [R1+0x1818], R47 ;  /* 0x0018182f01007387 */ /* 0x004fe80000100800 */
[----:B------:R-:W-:Y:S01]  /*1c2e0*/  LDSM.16.M88.4 R36, [R159+0x25000] ;  /* 0x025000009f24783b */ /* 0x000fe20000000200 */
[----:B---3--:R-:W-:-:S02]  /*1c2f0*/  IMAD.MOV.U32 R214, RZ, RZ, R32 ;  /* 0x000000ffffd67224 */ /* 0x008fc400078e0020 */
[----:B----4-:R-:W-:Y:S02]  /*1c300*/  IMAD.MOV.U32 R213, RZ, RZ, R33 ;  /* 0x000000ffffd57224 */ /* 0x010fe400078e0021 */
[----:B------:R-:W1:Y:S02]  /*1c310*/  LDSM.16.M88.4 R32, [R159+0x24000] ;  /* 0x024000009f20783b */ /* 0x000e640000000200 */
[-C--:B-1----:R-:W-:Y:S08]  /*1c320*/  HMMA.1688.F32.TF32 R28, R172, R32.reuse, R48 ;  /* 0x00000020ac1c723c */ /* 0x082ff00000081030 */
[-C--:B------:R-:W-:Y:S08]  /*1c330*/  HMMA.1688.F32.TF32 R48, R188, R32.reuse, R180 ;  /* 0x00000020bc30723c */ /* 0x080ff000000810b4 */
[-C--:B------:R-:W-:Y:S07]  /*1c340*/  HMMA.1688.F32.TF32 R76, R204, R32.reuse, R164 ;  /* 0x00000020cc4c723c */ /* 0x080fee00000810a4 */
[----:B------:R-:W-:Y:S04]  /*1c350*/  STL.64 [R1+0xc0], R28 ;  /* 0x0000c01c01007387 */ /* 0x000fe80000100a00 */
[----:B------:R1:W-:Y:S02]  /*1c360*/  STL.64 [R1+0xc8], R30 ;  /* 0x0000c81e01007387 */ /* 0x0003e40000100a00 */
[-C--:B-1----:R-:W-:Y:S02]  /*1c370*/  HMMA.1688.F32.TF32 R28, R220, R32.reuse, R240 ;  /* 0x00000020dc1c723c */ /* 0x082fe400000810f0 */
[----:B------:R-:W-:Y:S04]  /*1c380*/  STL.64 [R1+0xe0], R48 ;  /* 0x0000e03001007387 */ /* 0x000fe80000100a00 */
[----:B------:R1:W-:Y:S04]  /*1c390*/  STL.64 [R1+0xe8], R50 ;  /* 0x0000e83201007387 */ /* 0x0003e80000100a00 */
[----:B------:R-:W-:Y:S04]  /*1c3a0*/  STL.64 [R1+0x110], R76 ;  /* 0x0001104c01007387 */ /* 0x000fe80000100a00 */
[----:B------:R-:W-:Y:S01]  /*1c3b0*/  STL.64 [R1+0x118], R78 ;  /* 0x0001184e01007387 */ /* 0x000fe20000100a00 */
[----:B-1----:R-:W-:Y:S01]  /*1c3c0*/  HMMA.1688.F32.TF32 R48, R236, R32, R52 ;  /* 0x00000020ec30723c */ /* 0x002fe20000081034 */
[----:B------:R-:W-:Y:S01]  /*1c3d0*/  IMAD.MOV.U32 R215, RZ, RZ, R0 ;  /* 0x000000ffffd77224 */ /* 0x000fe200078e0000 */
[----:B------:R-:W-:Y:S01]  /*1c3e0*/  MOV R196, R116 ;  /* 0x0000007400c47202 */ /* 0x000fe20000000f00 */
[----:B------:R-:W-:-:S02]  /*1c3f0*/  IMAD.MOV.U32 R203, RZ, RZ, R112 ;  /* 0x000000ffffcb7224 */ /* 0x000fc400078e0070 */
[----:B------:R-:W-:-:S03]  /*1c400*/  IMAD.MOV.U32 R140, RZ, RZ, R232 ;  /* 0x000000ffff8c7224 */ /* 0x000fc600078e00e8 */
[----:B------:R-:W-:Y:S01]  /*1c410*/  STL.64 [R1+0x1e0], R28 ;  /* 0x0001e01c01007387 */ /* 0x000fe20000100a00 */
[-C--:B------:R-:W-:Y:S03]  /*1c420*/  HMMA.1688.F32.TF32 R52, R4, R32.reuse, R84 ;  /* 0x000000200434723c */ /* 0x080fe60000081054 */
[----:B------:R1:W-:Y:S01]  /*1c430*/  STL.64 [R1+0x1e8], R30 ;  /* 0x0001e81e01007387 */ /* 0x0003e20000100a00 */
[----:B------:R-:W-:Y:S01]  /*1c440*/  IMAD.MOV.U32 R141, RZ, RZ, R233 ;  /* 0x000000ffff8d7224 */ /* 0x000fe200078e00e9 */
[----:B------:R-:W-:Y:S01]  /*1c450*/  MOV R142, R234 ;  /* 0x000000ea008e7202 */ /* 0x000fe20000000f00 */
[----:B------:R-:W-:Y:S01]  /*1c460*/  IMAD.MOV.U32 R143, RZ, RZ, R235 ;  /* 0x000000ffff8f7224 */ /* 0x000fe200078e00eb */
[----:B------:R-:W-:Y:S01]  /*1c470*/  LDSM.16.M88.4 R76, [R159+0x2a000] ;  /* 0x02a000009f4c783b */ /* 0x000fe20000000200 */
[----:B-1----:R-:W-:Y:S06]  /*1c480*/  HMMA.1688.F32.TF32 R28, R8, R32, R100 ;  /* 0x00000020081c723c */ /* 0x002fec0000081064 */
[----:B------:R-:W-:Y:S04]  /*1c490*/  STL.64 [R1+0x300], R48 ;  /* 0x0003003001007387 */ /* 0x000fe80000100a00 */
[----:B------:R-:W-:Y:S05]  /*1c4a0*/  STL.64 [R1+0x308], R50 ;  /* 0x0003083201007387 */ /* 0x000fea0000100a00 */
[----:B------:R-:W-:Y:S04]  /*1c4b0*/  STL.64 [R1+0x440], R52 ;  /* 0x0004403401007387 */ /* 0x000fe80000100a00 */
[----:B------:R-:W-:Y:S04]  /*1c4c0*/  STL.64 [R1+0x448], R54 ;  /* 0x0004483601007387 */ /* 0x000fe80000100a00 */
[----:B------:R-:W-:Y:S04]  /*1c4d0*/  STL.64 [R1+0x17b0], R34 ;  /* 0x0017b02201007387 */ /* 0x000fe80000100a00 */
[----:B------:R-:W-:Y:S04]  /*1c4e0*/  STL.64 [R1+0x4d0], R28 ;  /* 0x0004d01c01007387 */ /* 0x000fe80000100a00 */
[----:B------:R1:W-:Y:S02]  /*1c4f0*/  STL.64 [R1+0x4d8], R30 ;  /* 0x0004d81e01007387 */ /* 0x0003e40000100a00 */
[----:B-1----:R-:W-:Y:S08]  /*1c500*/  HMMA.1688.F32.TF32 R28, R172, R36, R160 ;  /* 0x00000024ac1c723c */ /* 0x002ff000000810a0 */
[----:B------:R-:W-:Y:S11]  /*1c510*/  HMMA.1688.F32.TF32 R48, R16, R32, R132 ;  /* 0x000000201030723c */ /* 0x000ff60000081084 */
[----:B------:R-:W-:Y:S05]  /*1c520*/  @!UPT UIADD3 URZ, URZ, URZ, URZ ;  /* 0x0000003f3f3ff290 */ /* 0x000fea000fffe03f */
[----:B------:R-:W-:Y:S01]  /*1c530*/  MOV R20, R28 ;  /* 0x0000001c00147202 */ /* 0x000fe20000000f00 */
[----:B------:R-:W-:Y:S02]  /*1c540*/  IMAD.MOV.U32 R13, RZ, RZ, R29 ;  /* 0x000000ffff0d7224 */ /* 0x000fe400078e001d */
[----:B------:R-:W-:Y:S02]  /*1c550*/  IMAD.MOV.U32 R12, RZ, RZ, R30 ;  /* 0x000000ffff0c7224 */ /* 0x000fe400078e001e */
[----:B------:R-:W-:Y:S02]  /*1c560*/  IMAD.MOV.U32 R0, RZ, RZ, R31 ;  /* 0x000000ffff007224 */ /* 0x000fe400078e001f */
[----:B------:R-:W-:Y:S01]  /*1c570*/  HMMA.1688.F32.TF32 R28, R188, R36, R88 ;  /* 0x00000024bc1c723c */ /* 0x000fe20000081058 */
[----:B------:R-:W-:Y:S04]  /*1c580*/  STL.64 [R1+0x730], R48 ;  /* 0x0007303001007387 */ /* 0x000fe80000100a00 */
[----:B------:R-:W-:Y:S04]  /*1c590*/  STL.64 [R1+0x738], R50 ;  /* 0x0007383201007387 */ /* 0x000fe80000100a00 */
[----:B------:R-:W-:Y:S04]  /*1c5a0*/  STL.64 [R1+0x17f8], R14 ;  /* 0x0017f80e01007387 */ /* 0x000fe80000100a00 */
[----:B------:R1:W-:Y:S04]  /*1c5b0*/  STL.64 [R1+0x17f0], R12 ;  /* 0x0017f00c01007387 */ /* 0x0003e80000100a00 */
[----:B------:R-:W-:Y:S04]  /*1c5c0*/  STL.64 [R1+0x17e8], R22 ;  /* 0x0017e81601007387 */ /* 0x000fe80000100a00 */
[----:B------:R-:W-:Y:S03]  /*1c5d0*/  STL [R1+0x17e0], R20 ;  /* 0x0017e01401007387 */ /* 0x000fe60000100800 */
[----:B------:R-:W-:-:S02]  /*1c5e0*/  IMAD.MOV.U32 R25, RZ, RZ, R30 ;  /* 0x000000ffff197224 */ /* 0x000fc400078e001e */
[----:B------:R-:W-:Y:S01]  /*1c5f0*/  IMAD.MOV.U32 R24, RZ, RZ, R31 ;  /* 0x000000ffff187224 */ /* 0x000fe200078e001f */
[----:B------:R2:W-:Y:S04]  /*1c600*/  STL.64 [R1+0x30], R28 ;  /* 0x0000301c01007387 */ /* 0x0005e80000100a00 */
[----:B------:R-:W-:Y:S01]  /*1c610*/  STL.64 [R1+0x17c8], R26 ;  /* 0x0017c81a01007387 */ /* 0x000fe20000100a00 */
[-C--:B-1----:R-:W-:Y:S03]  /*1c620*/  HMMA.1688.F32.TF32 R12, R236, R36.reuse, R56 ;  /* 0x00000024ec0c723c */ /* 0x082fe60000081038 */
[----:B------:R1:W-:Y:S05]  /*1c630*/  STL.64 [R1+0x17c0], R24 ;  /* 0x0017c01801007387 */ /* 0x0003ea0000100a00 */
[-C--:B--2---:R-:W-:Y:S08]  /*1c640*/  HMMA.1688.F32.TF32 R28, R204, R36.reuse, R212 ;  /* 0x00000024cc1c723c */ /* 0x084ff000000810d4 */
[-C--:B-1----:R-:W-:Y:S11]  /*1c650*/  HMMA.1688.F32.TF32 R24, R220, R36.reuse, R248 ;  /* 0x00000024dc18723c */ /* 0x082ff600000810f8 */
[----:B------:R-:W-:Y:S04]  /*1c660*/  @!UPT UIADD3 URZ, URZ, URZ, URZ ;  /* 0x0000003f3f3ff290 */ /* 0x000fe8000fffe03f */
[----:B------:R-:W-:Y:S04]  /*1c670*/  STL.64 [R1+0x20], R28 ;  /* 0x0000201c01007387 */ /* 0x000fe80000100a00 */
[----:B------:R1:W-:Y:S04]  /*1c680*/  STL.64 [R1+0x28], R30 ;  /* 0x0000281e01007387 */ /* 0x0003e80000100a00 */
[----:B------:R-:W-:Y:S04]  /*1c690*/  STL.64 [R1+0x100], R24 ;  /* 0x0001001801007387 */ /* 0x000fe80000100a00 */
[----:B------:R2:W-:Y:S01]  /*1c6a0*/  STL.64 [R1+0x108], R26 ;  /* 0x0001081a01007387 */ /* 0x0005e20000100a00 */
[-C--:B-1----:R-:W-:Y:S03]  /*1c6b0*/  HMMA.1688.F32.TF32 R28, R4, R36.reuse, R92 ;  /* 0x00000024041c723c */ /* 0x082fe6000008105c */
[----:B------:R-:W-:Y:S04]  /*1c6c0*/  STL.64 [R1+0x230], R12 ;  /* 0x0002300c01007387 */ /* 0x000fe80000100a00 */
[----:B------:R1:W-:Y:S01]  /*1c6d0*/  STL.64 [R1+0x238], R14 ;  /* 0x0002380e01007387 */ /* 0x0003e20000100a00 */
[-C--:B--2---:R-:W-:Y:S08]  /*1c6e0*/  HMMA.1688.F32.TF32 R24, R8, R36.reuse, R104 ;  /* 0x000000240818723c */ /* 0x084ff00000081068 */
[----:B-1----:R-:W-:Y:S07]  /*1c6f0*/  HMMA.1688.F32.TF32 R12, R16, R36, R192 ;  /* 0x00000024100c723c */ /* 0x002fee00000810c0 */
[----:B------:R-:W-:Y:S04]  /*1c700*/  STL.64 [R1+0x3b0], R28 ;  /* 0x0003b01c01007387 */ /* 0x000fe80000100a00 */
[----:B------:R1:W-:Y:S04]  /*1c710*/  STL.64 [R1+0x3b8], R30 ;  /* 0x0003b81e01007387 */ /* 0x0003e80000100a00 */
[----:B------:R-:W2:Y:S04]  /*1c720*/  LDL.LU R176, [R1+0x6d0] ;  /* 0x0006d00001b07983 */ /* 0x000ea80000300800 */
[----:B------:R-:W-:Y:S04]  /*1c730*/  STL.64 [R1+0x4a0], R24 ;  /* 0x0004a01801007387 */ /* 0x000fe80000100a00 */
[----:B------:R-:W-:Y:S04]  /*1c740*/  STL.64 [R1+0x4a8], R26 ;  /* 0x0004a81a01007387 */ /* 0x000fe80000100a00 */
[----:B------:R-:W-:Y:S04]  /*1c750*/  STL.64 [R1+0x660], R12 ;  /* 0x0006600c01007387 */ /* 0x000fe80000100a00 */
[----:B------:R2:W-:Y:S04]  /*1c760*/  STL.64 [R1+0x668], R14 ;  /* 0x0006680e01007387 */ /* 0x0005e80000100a00 */
        /* <DEDUP_REMOVED lines=35> */
[----:B------:R-:W-:Y:S01]  /*1c9a0*/  STL.64 [R1+0x17a8], R38 ;  /* 0x0017a82601007387 */ /* 0x000fe20000100a00 */
[-C--:B-1----:R-:W-:Y:S08]  /*1c9b0*/  HMMA.1688.F32.TF32 R28, R4, R40.reuse, R60 ;  /* 0x00000028041c723c */ /* 0x082ff0000008103c */
[-C--:B--2---:R-:W-:Y:S08]  /*1c9c0*/  HMMA.1688.F32.TF32 R12, R172, R40.reuse, R176 ;  /* 0x00000028ac0c723c */ /* 0x084ff000000810b0 */
[-C--:B---3--:R-:W-:Y:S01]  /*1c9d0*/  HMMA.1688.F32.TF32 R52, R204, R40.reuse, R80 ;  /* 0x00000028cc34723c */ /* 0x088fe20000081050 */
[----:B------:R-:W-:Y:S11]  /*1c9e0*/  LDSM.16.M88.4 R80, [R159+0x2b000] ;  /* 0x02b000009f50783b */ /* 0x000ff60000000200 */
[----:B------:R-:W-:Y:S04]  /*1c9f0*/  @!UPT UIADD3 URZ, URZ, URZ, URZ ;  /* 0x0000003f3f3ff290 */ /* 0x000fe8000fffe03f */
[----:B------:R-:W-:Y:S02]  /*1ca00*/  IMAD.MOV.U32 R47, RZ, RZ, R12 ;  /* 0x000000ffff2f7224 */ /* 0x000fe400078e000c */
[----:B------:R-:W-:Y:S01]  /*1ca10*/  IMAD.MOV.U32 R42, RZ, RZ, R13 ;  /* 0x000000ffff2a7224 */ /* 0x000fe200078e000d */
[----:B----4-:R-:W-:Y:S01]  /*1ca20*/  HMMA.1688.F32.TF32 R48, R188, R40, R48 ;  /* 0x00000028bc30723c */ /* 0x010fe20000081030 */
[----:B------:R-:W-:Y:S02]  /*1ca30*/  IMAD.MOV.U32 R43, RZ, RZ, R14 ;  /* 0x000000ffff2b7224 */ /* 0x000fe400078e000e */
[----:B------:R-:W-:-:S05]  /*1ca40*/  IMAD.MOV.U32 R252, RZ, RZ, R15 ;  /* 0x000000fffffc7224 */ /* 0x000fca00078e000f */
[-C--:B------:R-:W-:Y:S08]  /*1ca50*/  HMMA.1688.F32.TF32 R12, R236, R40.reuse, R228 ;  /* 0x00000028ec0c723c */ /* 0x080ff000000810e4 */
[-C--:B------:R-:W-:Y:S07]  /*1ca60*/  HMMA.1688.F32.TF32 R24, R220, R40.reuse, R180 ;  /* 0x00000028dc18723c */ /* 0x080fee00000810b4 */
        /* <DEDUP_REMOVED lines=12> */
[-C--:B------:R-:W-:Y:S01]  /*1cb30*/  HMMA.1688.F32.TF32 R248, R172, R44.reuse, R248 ;  /* 0x0000002cacf8723c */ /* 0x080fe200000810f8 */
[----:B------:R-:W-:Y:S07]  /*1cb40*/  STL.64 [R1+0x1820], R42 ;  /* 0x0018202a01007387 */ /* 0x000fee0000100a00 */
[-C--:B------:R-:W-:Y:S01]  /*1cb50*/  HMMA.1688.F32.TF32 R56, R188, R44.reuse, R164 ;  /* 0x0000002cbc38723c */ /* 0x080fe200000810a4 */
[----:B------:R-:W-:Y:S04]  /*1cb60*/  STL.64 [R1+0x430], R24 ;  /* 0x0004301801007387 */ /* 0x000fe80000100a00 */
[----:B------:R-:W-:Y:S03]  /*1cb70*/  STL.64 [R1+0x438], R26 ;  /* 0x0004381a01007387 */ /* 0x000fe60000100a00 */
[-C--:B------:R-:W-:Y:S01]  /*1cb80*/  HMMA.1688.F32.TF32 R60, R204, R44.reuse, R160 ;  /* 0x0000002ccc3c723c */ /* 0x080fe200000810a0 */
[----:B------:R-:W-:Y:S04]  /*1cb90*/  STL.64 [R1+0x5a0], R12 ;  /* 0x0005a00c01007387 */ /* 0x000fe80000100a00 */
[----:B------:R1:W-:Y:S03]  /*1cba0*/  STL.64 [R1+0x5a8], R14 ;  /* 0x0005a80e01007387 */ /* 0x0003e60000100a00 */
[-C--:B------:R-:W-:Y:S08]  /*1cbb0*/  HMMA.1688.F32.TF32 R64, R220, R44.reuse, R88 ;  /* 0x0000002cdc40723c */ /* 0x080ff00000081058 */
[-C--:B-1----:R-:W-:Y:S01]  /*1cbc0*/  HMMA.1688.F32.TF32 R12, R236, R44.reuse, R212 ;  /* 0x0000002cec0c723c */ /* 0x082fe200000810d4 */
[----:B------:R-:W-:Y:S04]  /*1cbd0*/  STL.64 [R1+0x1830], R250 ;  /* 0x001830fa01007387 */ /* 0x000fe80000100a00 */
[----:B------:R-:W-:Y:S04]  /*1cbe0*/  STL.64 [R1+0x1828], R248 ;  /* 0x001828f801007387 */ /* 0x000fe80000100a00 */
[----:B------:R-:W-:Y:S01]  /*1cbf0*/  STL.64 [R1+0x1840], R58 ;  /* 0x0018403a01007387 */ /* 0x000fe20000100a00 */
[-C--:B------:R-:W-:Y:S03]  /*1cc00*/  HMMA.1688.F32.TF32 R28, R4, R44.reuse, R68 ;  /* 0x0000002c041c723c */ /* 0x080fe60000081044 */
[----:B------:R-:W-:Y:S04]  /*1cc10*/  STL.64 [R1+0x1838], R56 ;  /* 0x0018383801007387 */ /* 0x000fe80000100a00 */
[----:B------:R-:W-:Y:S01]  /*1cc20*/  STL.64 [R1+0x1850], R62 ;  /* 0x0018503e01007387 */ /* 0x000fe20000100a00 */
[----:B------:R-:W-:Y:S03]  /*1cc30*/  HMMA.1688.F32.TF32 R24, R8, R44, R72 ;  /* 0x0000002c0818723c */ /* 0x000fe60000081048 */
[----:B------:R-:W-:Y:S04]  /*1cc40*/  STL.64 [R1+0x1848], R60 ;  /* 0x0018483c01007387 */ /* 0x000fe80000100a00 */
[----:B------:R-:W-:Y:S04]  /*1cc50*/  STL.64 [R1+0x1860], R66 ;  /* 0x0018604201007387 */ /* 0x000fe80000100a00 */
[----:B------:R-:W-:Y:S04]  /*1cc60*/  STL.64 [R1+0x1858], R64 ;  /* 0x0018584001007387 */ /* 0x000fe80000100a00 */
[----:B------:R-:W-:Y:S04]  /*1cc70*/  STL.64 [R1+0xf0], R12 ;  /* 0x0000f00c01007387 */ /* 0x000fe80000100a00 */
[----:B------:R1:W-:Y:S01]  /*1cc80*/  STL.64 [R1+0xf8], R14 ;  /* 0x0000f80e01007387 */ /* 0x0003e20000100a00 */
[----:B------:R-:W-:-:S02]  /*1cc90*/  IMAD.MOV.U32 R160, RZ, RZ, R113 ;  /* 0x000000ffffa07224 */ /* 0x000fc400078e0071 */
[----:B------:R-:W-:Y:S01]  /*1cca0*/  IMAD.MOV.U32 R161, RZ, RZ, R121 ;  /* 0x000000ffffa17224 */ /* 0x000fe200078e0079 */
[----:B------:R-:W2:Y:S01]  /*1ccb0*/  LDSM.16.M88.4 R68, [R159+0x28000] ;  /* 0x028000009f44783b */ /* 0x000ea20000000200 */
[----:B------:R-:W-:Y:S02]  /*1ccc0*/  IMAD.MOV.U32 R162, RZ, RZ, R120 ;  /* 0x000000ffffa27224 */ /* 0x000fe400078e0078 */
[----:B------:R-:W-:Y:S01]  /*1ccd0*/  IMAD.MOV.U32 R163, RZ, RZ, R117 ;  /* 0x000000ffffa37224 */ /* 0x000fe200078e0075 */
[----:B------:R-:W3:Y:S01]  /*1cce0*/  LDSM.16.M88.4 R72, [R159+0x29000] ;  /* 0x029000009f48783b */ /* 0x000ee20000000200 */
[----:B-1----:R-:W-:Y:S03]  /*1ccf0*/  HMMA.1688.F32.TF32 R12, R16, R44, R108 ;  /* 0x0000002c100c723c */ /* 0x002fe6000008106c */
[----:B------:R1:W-:Y:S04]  /*1cd00*/  STL.64 [R1+0x2b0], R28 ;  /* 0x0002b01c01007387 */ /* 0x0003e80000100a00 */
[----:B------:R4:W-:Y:S04]  /*1cd10*/  STL.64 [R1+0x2b8], R30 ;  /* 0x0002b81e01007387 */ /* 0x0009e80000100a00 */
[----:B------:R-:W-:Y:S04]  /*1cd20*/  STL.64 [R1+0x3f0], R24 ;  /* 0x0003f01801007387 */ /* 0x000fe80000100a00 */
[----:B------:R-:W-:Y:S08]  /*1cd30*/  STL.64 [R1+0x3f8], R26 ;  /* 0x0003f81a01007387 */ /* 0x000ff00000100a00 */
[----:B------:R1:W-:Y:S04]  /*1cd40*/  STL.64 [R1+0x490], R12 ;  /* 0x0004900c01007387 */ /* 0x0003e80000100a00 */
        /* <DEDUP_REMOVED lines=25> */
[----:B------:R-:W4:Y:S01]  /*1cee0*/  LDL.LU R168, [R1+0x2a0] ;  /* 0x0002a00001a87983 */ /* 0x000f220000300800 */
[----:B--2---:R-:W-:-:S03]  /*1cef0*/  IMAD.MOV.U32 R169, RZ, RZ, R117 ;  /* 0x000000ffffa97224 */ /* 0x004fc600078e0075 */
[----:B------:R-:W2:Y:S01]  /*1cf00*/  LDL.LU R117, [R1+0x18b4] ;  /* 0x0018b40001757983 */ /* 0x000ea20000300800 */
[----:B------:R-:W-:Y:S02]  /*1cf10*/  IMAD.MOV.U32 R200, RZ, RZ, R120 ;  /* 0x000000ffffc87224 */ /* 0x000fe400078e0078 */
[----:B------:R-:W-:Y:S02]  /*1cf20*/  IMAD.MOV.U32 R201, RZ, RZ, R121 ;  /* 0x000000ffffc97224 */ /* 0x000fe400078e0079 */
[----:B------:R-:W-:Y:S02]  /*1cf30*/  IMAD.MOV.U32 R202, RZ, RZ, R113 ;  /* 0x000000ffffca7224 */ /* 0x000fe400078e0071 */
[----:B---3--:R-:W-:Y:S02]  /*1cf40*/  IMAD.MOV.U32 R170, RZ, RZ, R116 ;  /* 0x000000ffffaa7224 */ /* 0x008fe400078e0074 */
        /* <DEDUP_REMOVED lines=8> */
[----:B------:R-:W4:Y:S04]  /*1cfd0*/  LDL.LU R120, [R1+0x18ac] ;  /* 0x0018ac0001787983 */ /* 0x000f280000300800 */
[----:B------:R-:W2:Y:S04]  /*1cfe0*/  LDL.LU R121, [R1+0x18a8] ;  /* 0x0018a80001797983 */ /* 0x000ea80000300800 */
[----:B------:R-:W3:Y:S04]  /*1cff0*/  LDL.LU R113, [R1+0x18a4] ;  /* 0x0018a40001717983 */ /* 0x000ee80000300800 */
[----:B------:R-:W3:Y:S04]  /*1d000*/  LDL.LU R112, [R1+0x18a0] ;  /* 0x0018a00001707983 */ /* 0x000ee80000300800 */
[----:B-1----:R-:W3:Y:S04]  /*1d010*/  LDL.LU R28, [R1+0x190] ;  /* 0x00019000011c7983 */ /* 0x002ee80000300800 */
[----:B------:R-:W3:Y:S01]  /*1d020*/  LDL.LU R29, [R1+0x194] ;  /* 0x00019400011d7983 */ /* 0x000ee20000300800 */
[----:B----4-:R-:W-:-:S03]  /*1d030*/  IMAD.MOV.U32 R30, RZ, RZ, R120 ;  /* 0x000000ffff1e7224 */ /* 0x010fc600078e0078 */
[----:B------:R-:W4:Y:S01]  /*1d040*/  LDL.LU R120, [R1+0x189c] ;  /* 0x00189c0001787983 */ /* 0x000f220000300800 */
[----:B--2---:R-:W-:-:S03]  /*1d050*/  IMAD.MOV.U32 R31, RZ, RZ, R121 ;  /* 0x000000ffff1f7224 */ /* 0x004fc600078e0079 */
[----:B------:R-:W2:Y:S04]  /*1d060*/  LDL.LU R121, [R1+0x1898] ;  /* 0x0018980001797983 */ /* 0x000ea80000300800 */
[----:B------:R-:W2:Y:S04]  /*1d070*/  LDL.LU R240, [R1+0x530] ;  /* 0x0005300001f07983 */ /* 0x000ea80000300800 */
[----:B------:R-:W2:Y:S04]  /*1d080*/  LDL.LU R241, [R1+0x534] ;  /* 0x0005340001f17983 */ /* 0x000ea80000300800 */
[----:B------:R-:W2:Y:S04]  /*1d090*/  LDL.LU R242, [R1+0x538] ;  /* 0x0005380001f27983 */ /* 0x000ea80000300800 */
[----:B------:R-:W2:Y:S01]  /*1d0a0*/  LDL.LU R243, [R1+0x53c] ;  /* 0x00053c0001f37983 */ /* 0x000ea20000300800 */
[----:B---3--:R-:W-:-:S03]  /*1d0b0*/  IMAD.MOV.U32 R12, RZ, RZ, R112 ;  /* 0x000000ffff0c7224 */ /* 0x008fc600078e0070 */
[----:B------:R-:W3:Y:S01]  /*1d0c0*/  LDL.LU R100, [R1+0x720] ;  /* 0x0007200001647983 */ /* 0x000ee20000300800 */
[----:B------:R-:W-:-:S03]  /*1d0d0*/  IMAD.MOV.U32 R13, RZ, RZ, R113 ;  /* 0x000000ffff0d7224 */ /* 0x000fc600078e0071 */
[----:B------:R-:W3:Y:S04]  /*1d0e0*/  LDL.LU R101, [R1+0x724] ;  /* 0x0007240001657983 */ /* 0x000ee80000300800 */
[----:B------:R-:W3:Y:S04]  /*1d0f0*/  LDL.LU R102, [R1+0x728] ;  /* 0x0007280001667983 */ /* 0x000ee80000300800 */
[----:B------:R-:W3:Y:S04]  /*1d100*/  LDL.LU R103, [R1+0x72c] ;  /* 0x00072c0001677983 */ /* 0x000ee80000300800 */
[----:B------:R-:W3:Y:S04]  /*1d110*/  LDL.LU R112, [R1+0x1894] ;  /* 0x0018940001707983 */ /* 0x000ee80000300800 */
[----:B------:R-:W3:Y:S04]  /*1d120*/  LDL.LU R113, [R1+0x1890] ;  /* 0x0018900001717983 */ /* 0x000ee80000300800 */
[----:B------:R-:W3:Y:S04]  /*1d130*/  LDL.LU R14, [R1+0x148] ;  /* 0x00014800010e7983 */ /* 0x000ee80000300800 */
[----:B------:R-:W3:Y:S01]  /*1d140*/  LDL.LU R15, [R1+0x14c] ;  /* 0x00014c00010f7983 */ /* 0x000ee20000300800 */
[----:B----4-:R-:W-:-:S02]  /*1d150*/  IMAD.MOV.U32 R25, RZ, RZ, R120 ;  /* 0x000000ffff197224 */ /* 0x010fc400078e0078 */
[----:B--2---:R-:W-:Y:S02]  /*1d160*/  IMAD.MOV.U32 R24, RZ, RZ, R121 ;  /* 0x000000ffff187224 */ /* 0x004fe400078e0079 */
[----:B------:R-:W2:Y:S04]  /*1d170*/  LDL.LU R121, [R1+0x188c] ;  /* 0x00188c0001797983 */ /* 0x000ea80000300800 */
[----:B------:R-:W2:Y:S01]  /*1d180*/  LDL.LU R120, [R1+0x1888] ;  /* 0x0018880001787983 */ /* 0x000ea20000300800 */
[----:B---3--:R-:W-:-:S03]  /*1d190*/  IMAD.MOV.U32 R26, RZ, RZ, R112 ;  /* 0x000000ffff1a7224 */ /* 0x008fc600078e0070 */
[----:B------:R-:W3:Y:S01]  /*1d1a0*/  LDL.LU R112, [R1+0x1884] ;  /* 0x0018840001707983 */ /* 0x000ee20000300800 */
[----:B------:R-:W-:-:S03]  /*1d1b0*/  IMAD.MOV.U32 R27, RZ, RZ, R113 ;  /* 0x000000ffff1b7224 */ /* 0x000fc600078e0071 */
[----:B------:R-:W4:Y:S01]  /*1d1c0*/  LDL.LU R113, [R1+0x1880] ;  /* 0x0018800001717983 */ /* 0x000f220000300800 */
[----:B------:R-:W-:-:S03]  /*1d1d0*/  IMAD.MOV.U32 R215, RZ, RZ, R244 ;  /* 0x000000ffffd77224 */ /* 0x000fc600078e00f4 */
[----:B------:R-:W2:Y:S01]  /*1d1e0*/  LDL.LU R84, [R1+0x6e0] ;  /* 0x0006e00001547983 */ /* 0x000ea20000300800 */
[----:B------:R-:W-:-:S03]  /*1d1f0*/  IMAD.MOV.U32 R214, RZ, RZ, R245 ;  /* 0x000000ffffd67224 */ /* 0x000fc600078e00f5 */
[----:B------:R-:W2:Y:S01]  /*1d200*/  LDL.LU R85, [R1+0x6e4] ;  /* 0x0006e40001557983 */ /* 0x000ea20000300800 */
[----:B------:R-:W-:-:S03]  /*1d210*/  IMAD.MOV.U32 R213, RZ, RZ, R246 ;  /* 0x000000ffffd57224 */ /* 0x000fc600078e00f6 */
[----:B------:R-:W2:Y:S01]  /*1d220*/  LDL.LU R86, [R1+0x6e8] ;  /* 0x0006e80001567983 */ /* 0x000ea20000300800 */
[----:B------:R-:W-:-:S03]  /*1d230*/  IMAD.MOV.U32 R212, RZ, RZ, R247 ;  /* 0x000000ffffd47224 */ /* 0x000fc600078e00f7 */
[----:B------:R-:W2:Y:S04]  /*1d240*/  LDL.LU R87, [R1+0x6ec] ;  /* 0x0006ec0001577983 */ /* 0x000ea80000300800 */
[----:B------:R-:W2:Y:S04]  /*1d250*/  LDL.LU R244, [R1+0x790] ;  /* 0x0007900001f47983 */ /* 0x000ea80000300800 */
[----:B------:R-:W2:Y:S04]  /*1d260*/  LDL.LU R245, [R1+0x794] ;  /* 0x0007940001f57983 */ /* 0x000ea80000300800 */
[----:B------:R-:W2:Y:S04]  /*1d270*/  LDL.LU R246, [R1+0x798] ;  /* 0x0007980001f67983 */ /* 0x000ea80000300800 */
[----:B------:R-:W2:Y:S04]  /*1d280*/  LDL.LU R247, [R1+0x79c] ;  /* 0x00079c0001f77983 */ /* 0x000ea80000300800 */
[----:B------:R-:W2:Y:S04]  /*1d290*/  LDL.LU R88, [R1+0x5f0] ;  /* 0x0005f00001587983 */ /* 0x000ea80000300800 */
[----:B------:R-:W2:Y:S01]  /*1d2a0*/  LDL.LU R89, [R1+0x5f4] ;  /* 0x0005f40001597983 */ /* 0x000ea20000300800 */
[----:B---3--:R-:W-:-:S02]  /*1d2b0*/  IMAD.MOV.U32 R91, RZ, RZ, R112 ;  /* 0x000000ffff5b7224 */ /* 0x008fc400078e0070 */
[----:B----4-:R-:W-:Y:S02]  /*1d2c0*/  IMAD.MOV.U32 R90, RZ, RZ, R113 ;  /* 0x000000ffff5a7224 */ /* 0x010fe400078e0071 */
[----:B------:R-:W3:Y:S04]  /*1d2d0*/  LDL.LU R113, [R1+0x187c] ;  /* 0x00187c0001717983 */ /* 0x000ee80000300800 */
[----:B------:R-:W3:Y:S04]  /*1d2e0*/  LDL.LU R112, [R1+0x1878] ;  /* 0x0018780001707983 */ /* 0x000ee80000300800 */
[----:B------:R-:W4:Y:S04]  /*1d2f0*/  LDL.LU R32, [R1+0x810] ;  /* 0x0008100001207983 */ /* 0x000f280000300800 */
[----:B------:R-:W4:Y:S04]  /*1d300*/  LDL.LU R33, [R1+0x814] ;  /* 0x0008140001217983 */ /* 0x000f280000300800 */
[----:B------:R-:W4:Y:S04]  /*1d310*/  LDL.LU R34, [R1+0x818] ;  /* 0x0008180001227983 */ /* 0x000f280000300800 */
[----:B------:R-:W4:Y:S04]  /*1d320*/  LDL.LU R35, [R1+0x81c] ;  /* 0x00081c0001237983 */ /* 0x000f280000300800 */
[----:B------:R-:W2:Y:S04]  /*1d330*/  LDL.LU R132, [R1+0x650] ;  /* 0x0006500001847983 */ /* 0x000ea80000300800 */
[----:B------:R-:W2:Y:S04]  /*1d340*/  LDL.LU R133, [R1+0x654] ;  /* 0x0006540001857983 */ /* 0x000ea80000300800 */
[----:B------:R-:W2:Y:S04]  /*1d350*/  LDL.LU R134, [R1+0x658] ;  /* 0x0006580001867983 */ /* 0x000ea80000300800 */
[----:B------:R-:W2:Y:S04]  /*1d360*/  LDL.LU R135, [R1+0x65c] ;  /* 0x00065c0001877983 */ /* 0x000ea80000300800 */
[----:B------:R-:W3:Y:S04]  /*1d370*/  LDL.LU R114, [R1+0x828] ;  /* 0x0008280001727983 */ /* 0x000ee80000300800 */
[----:B------:R-:W3:Y:S04]  /*1d380*/  LDL.LU R115, [R1+0x82c] ;  /* 0x00082c0001737983 */ /* 0x000ee80000300800 */
        /* <DEDUP_REMOVED lines=9> */
[----:B------:R-:W3:Y:S01]  /*1d420*/  LDL.LU R179, [R1+0x6fc] ;  /* 0x0006fc0001b37983 */ /* 0x000ee20000300800 */
[-C--:B------:R-:W-:Y:S08]  /*1d430*/  HMMA.1688.F32.TF32 R12, R236, R68.reuse, R12 ;  /* 0x00000044ec0c723c */ /* 0x080ff0000008100c */
[-C--:B------:R-:W-:Y:S08]  /*1d440*/  HMMA.1688.F32.TF32 R92, R220, R68.reuse, R24 ;  /* 0x00000044dc5c723c */ /* 0x080ff00000081018 */
[-C--:B------:R-:W-:Y:S07]  /*1d450*/  HMMA.1688.F32.TF32 R24, R8, R68.reuse, R216 ;  /* 0x000000440818723c */ /* 0x080fee00000810d8 */
[----:B------:R-:W-:Y:S04]  /*1d460*/  STL.64 [R1+0xd0], R12 ;  /* 0x0000d00c01007387 */ /* 0x000fe80000100a00 */
[----:B------:R1:W-:Y:S02]  /*1d470*/  STL.64 [R1+0xd8], R14 ;  /* 0x0000d80e01007387 */ /* 0x0003e40000100a00 */
[----:B-1----:R-:W-:Y:S08]  /*1d480*/  HMMA.1688.F32.TF32 R12, R16, R68, R96 ;  /* 0x00000044100c723c */ /* 0x002ff00000081060 */
[----:B------:R-:W-:Y:S08]  /*1d490*/  HMMA.1688.F32.TF32 R108, R220, R72, R240 ;  /* 0x00000048dc6c723c */ /* 0x000ff000000810f0 */
[----:B------:R-:W-:Y:S08]  /*1d4a0*/  HMMA.1688.F32.TF32 R128, R172, R80, R136 ;  /* 0x00000050ac80723c */ /* 0x000ff00000081088 */
[----:B--2---:R-:W-:Y:S11]  /*1d4b0*/  HMMA.1688.F32.TF32 R36, R4, R68, R232 ;  /* 0x000000440424723c */ /* 0x004ff600000810e8 */
[----:B------:R-:W-:Y:S11]  /*1d4c0*/  @!UPT UIADD3 URZ, URZ, URZ, URZ ;  /* 0x0000003f3f3ff290 */ /* 0x000ff6000fffe03f */
[----:B------:R-:W-:Y:S01]  /*1d4d0*/  @!UPT UIADD3 URZ, URZ, URZ, URZ ;  /* 0x0000003f3f3ff290 */ /* 0x000fe2000fffe03f */
[----:B------:R-:W-:Y:S04]  /*1d4e0*/  STL.64 [R1+0x220], R36 ;  /* 0x0002202401007387 */ /* 0x000fe80000100a00 */
[----:B------:R-:W-:Y:S04]  /*1d4f0*/  STL.64 [R1+0x228], R38 ;  /* 0x0002282601007387 */ /* 0x000fe80000100a00 */
[----:B------:R-:W-:Y:S04]  /*1d500*/  STL.64 [R1+0x370], R24 ;  /* 0x0003701801007387 */ /* 0x000fe80000100a00 */
[----:B------:R-:W-:Y:S04]  /*1d510*/  STL.64 [R1+0x378], R26 ;  /* 0x0003781a01007387 */ /* 0x000fe80000100a00 */
[----:B------:R-:W-:Y:S04]  /*1d520*/  STL.64 [R1+0x480], R12 ;  /* 0x0004800c01007387 */ /* 0x000fe80000100a00 */
[----:B------:R1:W-:Y:S02]  /*1d530*/  STL.64 [R1+0x488], R14 ;  /* 0x0004880e01007387 */ /* 0x0003e40000100a00 */
[-C--:B-1----:R-:W-:Y:S08]  /*1d540*/  HMMA.1688.F32.TF32 R12, R236, R72.reuse, R28 ;  /* 0x00000048ec0c723c */ /* 0x082ff0000008101c */
[-C--:B------:R-:W-:Y:S08]  /*1d550*/  HMMA.1688.F32.TF32 R28, R4, R72.reuse, R200 ;  /* 0x00000048041c723c */ /* 0x080ff000000810c8 */
[-C--:B------:R-:W-:Y:S07]  /*1d560*/  HMMA.1688.F32.TF32 R24, R8, R72.reuse, R224 ;  /* 0x000000480818723c */ /* 0x080fee00000810e0 */
[----:B------:R-:W-:Y:S04]  /*1d570*/  STL.64 [R1+0x60], R12 ;  /* 0x0000600c01007387 */ /* 0x000fe80000100a00 */
[----:B------:R1:W-:Y:S02]  /*1d580*/  STL.64 [R1+0x68], R14 ;  /* 0x0000680e01007387 */ /* 0x0003e40000100a00 */
[----:B-1----:R-:W-:Y:S02]  /*1d590*/  HMMA.1688.F32.TF32 R12, R16, R72, R124 ;  /* 0x00000048100c723c */ /* 0x002fe4000008107c */
[----:B------:R-:W-:Y:S04]  /*1d5a0*/  STL.64 [R1+0x1c0], R28 ;  /* 0x0001c01c01007387 */ /* 0x000fe80000100a00 */
[----:B------:R-:W-:Y:S04]  /*1d5b0*/  STL.64 [R1+0x1c8], R30 ;  /* 0x0001c81e01007387 */ /* 0x000fe80000100a00 */
[----:B------:R-:W-:Y:S04]  /*1d5c0*/  STL.64 [R1+0x330], R24 ;  /* 0x0003301801007387 */ /* 0x000fe80000100a00 */
[----:B------:R-:W-:Y:S09]  /*1d5d0*/  STL.64 [R1+0x338], R26 ;  /* 0x0003381a01007387 */ /* 0x000ff20000100a00 */
        /* <DEDUP_REMOVED lines=21> */
[----:B------:R-:W-:Y:S02]  /*1d730*/  STL.64 [R1+0x158], R30 ;  /* 0x0001581e01007387 */ /* 0x000fe40000100a00 */
[----:B----4-:R-:W-:Y:S02]  /*1d740*/  HMMA.1688.F32.TF32 R96, R172, R72, R32 ;  /* 0x00000048ac60723c */ /* 0x010fe40000081020 */
[----:B------:R-:W2:Y:S04]  /*1d750*/  LDL.LU R32, [R1+0x5d0] ;  /* 0x0005d00001207983 */ /* 0x000ea80000300800 */
[----:B------:R1:W-:Y:S04]  /*1d760*/  STL.64 [R1+0x290], R24 ;  /* 0x0002901801007387 */ /* 0x0003e80000100a00 */
[----:B------:R4:W-:Y:S01]  /*1d770*/  STL.64 [R1+0x298], R26 ;  /* 0x0002981a01007387 */ /* 0x0009e20000100a00 */
[-C--:B------:R-:W-:Y:S03]  /*1d780*/  HMMA.1688.F32.TF32 R140, R220, R80.reuse, R180 ;  /* 0x00000050dc8c723c */ /* 0x080fe600000810b4 */
[----:B------:R-:W-:Y:S04]  /*1d790*/  LDSM.16.M88.4 R148, [R159+0x2d000] ;  /* 0x02d000009f94783b */ /* 0x000fe80000000200 */
[----:B------:R1:W-:Y:S04]  /*1d7a0*/  STL.64 [R1+0x3a0], R12 ;  /* 0x0003a00c01007387 */ /* 0x0003e80000100a00 */
[----:B------:R1:W-:Y:S04]  /*1d7b0*/  STL.64 [R1+0x3a8], R14 ;  /* 0x0003a80e01007387 */ /* 0x0003e80000100a00 */
        /* <DEDUP_REMOVED lines=62> */
[----:B------:R-:W3:Y:S01]  /*1dba0*/  LDL.LU R162, [R1+0x8e8] ;  /* 0x0008e80001a27983 */ /* 0x000ee20000300800 */
[----:B------:R-:W-:Y:S03]  /*1dbb0*/  HMMA.1688.F32.TF32 R104, R204, R72, R132 ;  /* 0x00000048cc68723c */ /* 0x000fe60000081084 */
[----:B------:R-:W3:Y:S04]  /*1dbc0*/  LDL.LU R163, [R1+0x8ec] ;  /* 0x0008ec0001a37983 */ /* 0x000ee80000300800 */
[----:B------:R-:W3:Y:S01]  /*1dbd0*/  LDL.LU R168, [R1+0x8c0] ;  /* 0x0008c00001a87983 */ /* 0x000ee20000300800 */
[----:B------:R-:W-:Y:S03]  /*1dbe0*/  HMMA.1688.F32.TF32 R132, R188, R80, R184 ;  /* 0x00000050bc84723c */ /* 0x000fe600000810b8 */
        /* <DEDUP_REMOVED lines=17> */
[----:B----4-:R-:W4:Y:S04]  /*1dd00*/  LDL.LU R26, [R1+0x698] ;  /* 0x00069800011a7983 */ /* 0x010f280000300800 */
[----:B------:R-:W4:Y:S04]  /*1dd10*/  LDL.LU R27, [R1+0x69c] ;  /* 0x00069c00011b7983 */ /* 0x000f280000300800 */
[----:B------:R-:W4:Y:S04]  /*1dd20*/  LDL.LU R12, [R1+0x5e0] ;  /* 0x0005e000010c7983 */ /* 0x000f280000300800 */
[----:B------:R-:W4:Y:S04]  /*1dd30*/  LDL.LU R13, [R1+0x5e4] ;  /* 0x0005e400010d7983 */ /* 0x000f280000300800 */
[----:B------:R-:W4:Y:S04]  /*1dd40*/  LDL.LU R14, [R1+0x5e8] ;  /* 0x0005e800010e7983 */ /* 0x000f280000300800 */
[----:B------:R-:W4:Y:S04]  /*1dd50*/  LDL.LU R15, [R1+0x5ec] ;  /* 0x0005ec00010f7983 */ /* 0x000f280000300800 */
[----:B------:R-:W4:Y:S04]  /*1dd60*/  LDL.LU R28, [R1+0x520] ;  /* 0x00052000011c7983 */ /* 0x000f280000300800 */
[----:B------:R-:W4:Y:S01]  /*1dd70*/  LDL.LU R29, [R1+0x524] ;  /* 0x00052400011d7983 */ /* 0x000f220000300800 */
[----:B------:R-:W-:Y:S01]  /*1dd80*/  HMMA.1688.F32.TF32 R124, R220, R76, R152 ;  /* 0x0000004cdc7c723c */ /* 0x000fe20000081098 */
[----:B------:R-:W-:-:S02]  /*1dd90*/  IMAD.MOV.U32 R30, RZ, RZ, R145 ;  /* 0x000000ffff1e7224 */ /* 0x000fc400078e0091 */
[----:B------:R-:W-:Y:S01]  /*1dda0*/  LDSM.16.M88.4 R152, [R159+0x2e000] ;  /* 0x02e000009f98783b */ /* 0x000fe20000000200 */
[----:B------:R-:W-:-:S03]  /*1ddb0*/  IMAD.MOV.U32 R31, RZ, RZ, R144 ;  /* 0x000000ffff1f7224 */ /* 0x000fc600078e0090 */
[----:B------:R-:W2:Y:S04]  /*1ddc0*/  LDSM.16.M88.4 R144, [R159+0x2c000] ;  /* 0x02c000009f90783b */ /* 0x000ea80000000200 */
[----:B------:R-:W1:Y:S01]  /*1ddd0*/  LDSM.16.M88.4 R156, [R159+0x2f000] ;  /* 0x02f000009f9c783b */ /* 0x000e620000000200 */
[C---:B------:R-:W-:Y:S08]  /*1dde0*/  HMMA.1688.F32.TF32 R88, R204.reuse, R68, R88 ;  /* 0x00000044cc58723c */ /* 0x040ff00000081058 */
[----:B------:R-:W-:Y:S08]  /*1ddf0*/  HMMA.1688.F32.TF32 R120, R204, R76, R120 ;  /* 0x0000004ccc78723c */ /* 0x000ff00000081078 */
[C---:B------:R-:W-:Y:S08]  /*1de00*/  HMMA.1688.F32.TF32 R244, R172.reuse, R68, R244 ;  /* 0x00000044acf4723c */ /* 0x040ff000000810f4 */
[----:B------:R-:W-:Y:S08]  /*1de10*/  HMMA.1688.F32.TF32 R112, R172, R76, R112 ;  /* 0x0000004cac70723c */ /* 0x000ff00000081070 */
[----:B--2---:R-:W-:Y:S08]  /*1de20*/  HMMA.1688.F32.TF32 R208, R220, R144, R40 ;  /* 0x00000090dcd0723c */ /* 0x004ff00000081028 */
[C---:B------:R-:W-:Y:S08]  /*1de30*/  HMMA.1688.F32.TF32 R84, R188.reuse, R68, R84 ;  /* 0x00000044bc54723c */ /* 0x040ff00000081054 */
[----:B------:R-:W-:Y:S08]  /*1de40*/  HMMA.1688.F32.TF32 R100, R188, R72, R100 ;  /* 0x00000048bc64723c */ /* 0x000ff00000081064 */
[C---:B------:R-:W-:Y:S08]  /*1de50*/  HMMA.1688.F32.TF32 R196, R204.reuse, R148, R196 ;  /* 0x00000094ccc4723c */ /* 0x040ff000000810c4 */
[----:B------:R-:W-:Y:S08]  /*1de60*/  HMMA.1688.F32.TF32 R192, R204, R144, R192 ;  /* 0x00000090ccc0723c */ /* 0x000ff000000810c0 */
[C---:B------:R-:W-:Y:S08]  /*1de70*/  HMMA.1688.F32.TF32 R116, R188.reuse, R76, R116 ;  /* 0x0000004cbc74723c */ /* 0x040ff00000081074 */
[C---:B---3--:R-:W-:Y:S08]  /*1de80*/  HMMA.1688.F32.TF32 R180, R188.reuse, R148, R180 ;  /* 0x00000094bcb4723c */ /* 0x048ff000000810b4 */
[----:B------:R-:W-:Y:S08]  /*1de90*/  HMMA.1688.F32.TF32 R176, R188, R144, R176 ;  /* 0x00000090bcb0723c */ /* 0x000ff000000810b0 */
[C---:B------:R-:W-:Y:S08]  /*1dea0*/  HMMA.1688.F32.TF32 R164, R172.reuse, R148, R164 ;  /* 0x00000094aca4723c */ /* 0x040ff000000810a4 */
[----:B------:R-:W-:Y:S08]  /*1deb0*/  HMMA.1688.F32.TF32 R160, R172, R144, R160 ;  /* 0x00000090aca0723c */ /* 0x000ff000000810a0 */
[----:B------:R-:W-:Y:S08]  /*1dec0*/  HMMA.1688.F32.TF32 R216, R220, R152, R228 ;  /* 0x00000098dcd8723c */ /* 0x000ff000000810e4 */
[C---:B------:R-:W-:Y:S08]  /*1ded0*/  HMMA.1688.F32.TF32 R228, R236.reuse, R148, R36 ;  /* 0x00000094ece4723c */ /* 0x040ff00000081024 */
[----:B----4-:R-:W-:Y:S08]  /*1dee0*/  HMMA.1688.F32.TF32 R232, R236, R152, R24 ;  /* 0x00000098ece8723c */ /* 0x010ff00000081018 */
[C---:B------:R-:W-:Y:S08]  /*1def0*/  HMMA.1688.F32.TF32 R24, R4.reuse, R148, R32 ;  /* 0x000000940418723c */ /* 0x040ff00000081020 */
[C---:B------:R-:W-:Y:S08]  /*1df00*/  HMMA.1688.F32.TF32 R36, R4.reuse, R144, R12 ;  /* 0x000000900424723c */ /* 0x040ff0000008100c */
[-C--:B------:R-:W-:Y:S01]  /*1df10*/  HMMA.1688.F32.TF32 R12, R4, R152.reuse, R28 ;  /* 0x00000098040c723c */ /* 0x080fe2000008101c */
[----:B------:R-:W-:Y:S11]  /*1df20*/  IMAD.MOV.U32 R35, RZ, RZ, R21 ;  /* 0x000000ffff237224 */ /* 0x000ff600078e0015 */
[----:B------:R-:W-:Y:S03]  /*1df30*/  @!UPT UIADD3 URZ, URZ, URZ, URZ ;  /* 0x0000003f3f3ff290 */ /* 0x000fe6000fffe03f */
[----:B------:R-:W-:Y:S04]  /*1df40*/  STL.64 [R1+0xa0], R36 ;  /* 0x0000a02401007387 */ /* 0x000fe80000100a00 */
[----:B------:R-:W-:Y:S04]  /*1df50*/  STL.64 [R1+0xa8], R38 ;  /* 0x0000a82601007387 */ /* 0x000fe80000100a00 */
[----:B------:R-:W2:Y:S04]  /*1df60*/  LDL.LU R32, [R1+0x120] ;  /* 0x0001200001207983 */ /* 0x000ea80000300800 */
[----:B------:R-:W-:Y:S04]  /*1df70*/  STL.64 [R1+0x90], R24 ;  /* 0x0000901801007387 */ /* 0x000fe80000100a00 */
[----:B------:R-:W-:Y:S04]  /*1df80*/  STL.64 [R1+0x98], R26 ;  /* 0x0000981a01007387 */ /* 0x000fe80000100a00 */
[----:B------:R3:W-:Y:S04]  /*1df90*/  STL.64 [R1+0x80], R12 ;  /* 0x0000800c01007387 */ /* 0x0007e80000100a00 */
[----:B------:R4:W-:Y:S04]  /*1dfa0*/  STL.64 [R1+0x88], R14 ;  /* 0x0000880e01007387 */ /* 0x0009e80000100a00 */
        /* <DEDUP_REMOVED lines=8> */
[----:B-1----:R-:W-:Y:S03]  /*1e030*/  HMMA.1688.F32.TF32 R204, R204, R156, R248 ;  /* 0x0000009ccccc723c */ /* 0x002fe600000810f8 */
        /* <DEDUP_REMOVED lines=11> */
[----:B------:R-:W-:Y:S03]  /*1e0f0*/  HMMA.1688.F32.TF32 R172, R172, R156, R60 ;  /* 0x0000009cacac723c */ /* 0x000fe6000008103c */
[----:B------:R-:W2:Y:S04]  /*1e100*/  LDL.LU R67, [R1+0x4fc] ;  /* 0x0004fc0001437983 */ /* 0x000ea80000300800 */
[----:B------:R-:W2:Y:S01]  /*1e110*/  LDL.LU R60, [R1+0x1b0] ;  /* 0x0001b000013c7983 */ /* 0x000ea20000300800 */
[C---:B------:R-:W-:Y:S03]  /*1e120*/  HMMA.1688.F32.TF32 R184, R188.reuse, R152, R184 ;  /* 0x00000098bcb8723c */ /* 0x040fe600000810b8 */
[----:B------:R-:W2:Y:S04]  /*1e130*/  LDL.LU R61, [R1+0x1b4] ;  /* 0x0001b400013d7983 */ /* 0x000ea80000300800 */
[----:B------:R-:W2:Y:S01]  /*1e140*/  LDL.LU R62, [R1+0x1b8] ;  /* 0x0001b800013e7983 */ /* 0x000ea20000300800 */
[----:B------:R-:W-:Y:S03]  /*1e150*/  HMMA.1688.F32.TF32 R188, R188, R156, R56 ;  /* 0x0000009cbcbc723c */ /* 0x000fe60000081038 */
[----:B------:R-:W2:Y:S04]  /*1e160*/  LDL.LU R63, [R1+0x1bc] ;  /* 0x0001bc00013f7983 */ /* 0x000ea80000300800 */
[----:B------:R-:W2:Y:S04]  /*1e170*/  LDL.LU R56, [R1+0x4e0] ;  /* 0x0004e00001387983 */ /* 0x000ea80000300800 */
[----:B------:R-:W2:Y:S04]  /*1e180*/  LDL.LU R57, [R1+0x4e4] ;  /* 0x0004e40001397983 */ /* 0x000ea80000300800 */
[----:B------:R-:W2:Y:S04]  /*1e190*/  LDL.LU R58, [R1+0x4e8] ;  /* 0x0004e800013a7983 */ /* 0x000ea80000300800 */
[----:B------:R-:W2:Y:S01]  /*1e1a0*/  LDL.LU R59, [R1+0x4ec] ;  /* 0x0004ec00013b7983 */ /* 0x000ea20000300800 */
[C---:B------:R-:W-:Y:S08]  /*1e1b0*/  HMMA.1688.F32.TF32 R212, R220.reuse, R148, R212 ;  /* 0x00000094dcd4723c */ /* 0x040ff000000810d4 */
[----:B------:R-:W-:Y:S01]  /*1e1c0*/  HMMA.1688.F32.TF32 R220, R220, R156, R52 ;  /* 0x0000009cdcdc723c */ /* 0x000fe20000081034 */
[----:B------:R-:W2:Y:S04]  /*1e1d0*/  LDL.LU R52, [R1+0x2f0] ;  /* 0x0002f00001347983 */ /* 0x000ea80000300800 */
[----:B------:R-:W2:Y:S04]  /*1e1e0*/  LDL.LU R53, [R1+0x2f4] ;  /* 0x0002f40001357983 */ /* 0x000ea80000300800 */
[----:B------:R-:W2:Y:S04]  /*1e1f0*/  LDL.LU R54, [R1+0x2f8] ;  /* 0x0002f80001367983 */ /* 0x000ea80000300800 */
[----:B------:R-:W2:Y:S01]  /*1e200*/  LDL.LU R55, [R1+0x2fc] ;  /* 0x0002fc0001377983 */ /* 0x000ea20000300800 */
[----:B------:R-:W-:Y:S03]  /*1e210*/  HMMA.1688.F32.TF32 R224, R236, R144, R48 ;  /* 0x00000090ece0723c */ /* 0x000fe60000081030 */
[----:B---3--:R-:W3:Y:S04]  /*1e220*/  LDL.LU R12, [R1+0x2e0] ;  /* 0x0002e000010c7983 */ /* 0x008ee80000300800 */
[----:B------:R-:W3:Y:S04]  /*1e230*/  LDL.LU R13, [R1+0x2e4] ;  /* 0x0002e400010d7983 */ /* 0x000ee80000300800 */
[----:B----4-:R-:W3:Y:S04]  /*1e240*/  LDL.LU R14, [R1+0x2e8] ;  /* 0x0002e800010e7983 */ /* 0x010ee80000300800 */
        /* <DEDUP_REMOVED lines=17> */
[----:B--2---:R-:W-:Y:S08]  /*1e360*/  HMMA.1688.F32.TF32 R248, R8, R152, R248 ;  /* 0x0000009808f8723c */ /* 0x004ff000000810f8 */
[----:B------:R-:W-:Y:S01]  /*1e370*/  HMMA.1688.F32.TF32 R4, R4, R156, R64 ;  /* 0x0000009c0404723c */ /* 0x000fe20000081040 */
[----:B------:R-:W2:Y:S04]  /*1e380*/  LDL.LU.64 R66, [R1+0x1860] ;  /* 0x0018600001427983 */ /* 0x000ea80000300a00 */
[----:B------:R-:W2:Y:S03]  /*1e390*/  LDL.LU.64 R64, [R1+0x1858] ;  /* 0x0018580001407983 */ /* 0x000ea60000300a00 */
[C---:B------:R-:W-:Y:S08]  /*1e3a0*/  HMMA.1688.F32.TF32 R60, R8.reuse, R144, R60 ;  /* 0x00000090083c723c */ /* 0x040ff0000008103c */
[C---:B------:R-:W-:Y:S07]  /*1e3b0*/  HMMA.1688.F32.TF32 R56, R8.reuse, R148, R56 ;  /* 0x000000940838723c */ /* 0x040fee0000081038 */
[----:B------:R1:W-:Y:S04]  /*1e3c0*/  STL.64 [R1+0x70], R4 ;  /* 0x0000700401007387 */ /* 0x0003e80000100a00 */
[----:B------:R1:W-:Y:S04]  /*1e3d0*/  STL.64 [R1+0x78], R6 ;  /* 0x0000780601007387 */ /* 0x0003e80000100a00 */
[----:B-1----:R-:W2:Y:S04]  /*1e3e0*/  LDL.LU R4, [R1+0x260] ;  /* 0x0002600001047983 */ /* 0x002ea80000300800 */
[----:B------:R-:W2:Y:S04]  /*1e3f0*/  LDL.LU R5, [R1+0x264] ;  /* 0x0002640001057983 */ /* 0x000ea80000300800 */
[----:B------:R-:W2:Y:S04]  /*1e400*/  LDL.LU R6, [R1+0x268] ;  /* 0x0002680001067983 */ /* 0x000ea80000300800 */
[----:B------:R-:W2:Y:S04]  /*1e410*/  LDL.LU R7, [R1+0x26c] ;  /* 0x00026c0001077983 */ /* 0x000ea80000300800 */
[----:B------:R-:W-:Y:S04]  /*1e420*/  STL.64 [R1+0x1b0], R60 ;  /* 0x0001b03c01007387 */ /* 0x000fe80000100a00 */
[----:B------:R1:W-:Y:S01]  /*1e430*/  STL.64 [R1+0x1b8], R62 ;  /* 0x0001b83e01007387 */ /* 0x0003e20000100a00 */
[----:B------:R-:W-:Y:S03]  /*1e440*/  HMMA.1688.F32.TF32 R8, R8, R156, R40 ;  /* 0x0000009c0808723c */ /* 0x000fe60000081028 */
        /* <DEDUP_REMOVED lines=10> */
[----:B------:R-:W2:Y:S01]  /*1e4f0*/  LDL.LU.64 R42, [R1+0x1820] ;  /* 0x00182000012a7983 */ /* 0x000ea20000300a00 */
[C---:B------:R-:W-:Y:S08]  /*1e500*/  HMMA.1688.F32.TF32 R52, R16.reuse, R144, R52 ;  /* 0x000000901034723c */ /* 0x040ff00000081034 */
[C---:B---3--:R-:W-:Y:S08]  /*1e510*/  HMMA.1688.F32.TF32 R12, R16.reuse, R148, R12 ;  /* 0x00000094100c723c */ /* 0x048ff0000008100c */
[----:B------:R-:W-:Y:S01]  /*1e520*/  HMMA.1688.F32.TF32 R20, R16, R152, R20 ;  /* 0x000000981014723c */ /* 0x000fe20000081014 */
[----:B------:R1:W-:Y:S04]  /*1e530*/  STL.64 [R1+0x180], R8 ;  /* 0x0001800801007387 */ /* 0x0003e80000100a00 */
[----:B------:R3:W-:Y:S01]  /*1e540*/  STL.64 [R1+0x188], R10 ;  /* 0x0001880a01007387 */ /* 0x0007e20000100a00 */
[----:B-1----:R-:W-:-:S03]  /*1e550*/  IMAD.MOV.U32 R8, RZ, RZ, R47 ;  /* 0x000000ffff087224 */ /* 0x002fc600078e002f */
[----:B------:R-:W4:Y:S01]  /*1e560*/  LDL.LU R47, [R1+0x1818] ;  /* 0x00181800012f7983 */ /* 0x000f220000300800 */
[----:B--2---:R-:W-:-:S03]  /*1e570*/  IMAD.MOV.U32 R9, RZ, RZ, R42 ;  /* 0x000000ffff097224 */ /* 0x004fc600078e002a */
[----:B------:R-:W2:Y:S01]  /*1e580*/  LDL.LU R42, [R1+0x1814] ;  /* 0x00181400012a7983 */ /* 0x000ea20000300800 */
[----:B---3--:R-:W-:-:S03]  /*1e590*/  IMAD.MOV.U32 R10, RZ, RZ, R43 ;  /* 0x000000ffff0a7224 */ /* 0x008fc600078e002b */
[----:B------:R-:W2:Y:S04]  /*1e5a0*/  LDL.LU R43, [R1+0x1810] ;  /* 0x00181000012b7983 */ /* 0x000ea80000300800 */
[----:B------:R-:W-:Y:S04]  /*1e5b0*/  STL.64 [R1+0x2f0], R52 ;  /* 0x0002f03401007387 */ /* 0x000fe80000100a00 */
[----:B------:R1:W-:Y:S04]  /*1e5c0*/  STL.64 [R1+0x2f8], R54 ;  /* 0x0002f83601007387 */ /* 0x0003e80000100a00 */
[----:B-1----:R-:W3:Y:S04]  /*1e5d0*/  LDL.LU.64 R54, [R1+0x1808] ;  /* 0x0018080001367983 */ /* 0x002ee80000300a00 */
[----:B------:R-:W3:Y:S04]  /*1e5e0*/  LDL.LU.64 R52, [R1+0x1800] ;  /* 0x0018000001347983 */ /* 0x000ee80000300a00 */
[----:B------:R-:W-:Y:S04]  /*1e5f0*/  STL.64 [R1+0x2e0], R12 ;  /* 0x0002e00c01007387 */ /* 0x000fe80000100a00 */
[----:B------:R1:W-:Y:S04]  /*1e600*/  STL.64 [R1+0x2e8], R14 ;  /* 0x0002e80e01007387 */ /* 0x0003e80000100a00 */
[----:B-1----:R-:W4:Y:S04]  /*1e610*/  LDL.LU.64 R14, [R1+0x17f8] ;  /* 0x0017f800010e7983 */ /* 0x002f280000300a00 */
[----:B------:R-:W2:Y:S04]  /*1e620*/  LDL.LU.64 R12, [R1+0x17f0] ;  /* 0x0017f000010c7983 */ /* 0x000ea80000300a00 */
[----:B------:R-:W-:Y:S04]  /*1e630*/  STL.64 [R1+0x2d0], R20 ;  /* 0x0002d01401007387 */ /* 0x000fe80000100a00 */
[----:B------:R1:W-:Y:S04]  /*1e640*/  STL.64 [R1+0x2d8], R22 ;  /* 0x0002d81601007387 */ /* 0x0003e80000100a00 */
[----:B-1----:R-:W3:Y:S04]  /*1e650*/  LDL.LU.64 R22, [R1+0x17e8] ;  /* 0x0017e80001167983 */ /* 0x002ee80000300a00 */
[----:B------:R-:W3:Y:S01]  /*1e660*/  LDL.LU R20, [R1+0x17e0] ;  /* 0x0017e00001147983 */ /* 0x000ee20000300800 */
[-C--:B------:R-:W-:Y:S03]  /*1e670*/  HMMA.1688.F32.TF32 R236, R236, R156.reuse, R240 ;  /* 0x0000009cecec723c */ /* 0x080fe600000810f0 */
[----:B------:R-:W-:Y:S04]  /*1e680*/  LDS R240, [R2+0x6000] ;  /* 0x0060000002f07984 */ /* 0x000fe80000000800 */
[----:B------:R-:W-:Y:S04]  /*1e690*/  LDS R242, [R2+0x7000] ;  /* 0x0070000002f27984 */ /* 0x000fe80000000800 */
[----:B------:R-:W-:Y:S04]  /*1e6a0*/  LDS R241, [R3+0x6000] ;  /* 0x0060000003f17984 */ /* 0x000fe80000000800 */
[----:B------:R-:W4:Y:S01]  /*1e6b0*/  LDS R243, [R3+0x7000] ;  /* 0x0070000003f37984 */ /* 0x000f220000000800 */
[----:B------:R-:W-:Y:S01]  /*1e6c0*/  HMMA.1688.F32.TF32 R4, R16, R156, R4 ;  /* 0x0000009c1004723c */ /* 0x000fe20000081004 */
[----:B------:R-:W-:Y:S11]  /*1e6d0*/  IMAD.MOV.U32 R11, RZ, RZ, R252 ;  /* 0x000000ffff0b7224 */ /* 0x000ff600078e00fc */
[----:B------:R-:W-:Y:S11]  /*1e6e0*/  @!UPT UIADD3 URZ, URZ, URZ, URZ ;  /* 0x0000003f3f3ff290 */ /* 0x000ff6000fffe03f */
[----:B------:R-:W-:Y:S04]  /*1e6f0*/  STL.64 [R1+0x2a0], R4 ;  /* 0x0002a00401007387 */ /* 0x000fe80000100a00 */
[----:B------:R-:W-:Y:S01]  /*1e700*/  STL.64 [R1+0x2a8], R6 ;  /* 0x0002a80601007387 */ /* 0x000fe20000100a00 */
[C---:B----4-:R-:W-:Y:S01]  /*1e710*/  HMMA.1688.F32.TF32 R48, R240.reuse, R14, R48 ;  /* 0x0000000ef030723c */ /* 0x050fe20000081030 */
[----:B--2---:R-:W-:Y:S02]  /*1e720*/  IMAD.MOV.U32 R17, RZ, RZ, R13 ;  /* 0x000000ffff117224 */ /* 0x004fe400078e000d */
[----:B------:R-:W-:Y:S05]  /*1e730*/  LDS R4, [R2+0x6080] ;  /* 0x0060800002047984 */ /* 0x000fea0000000800 */
[----:B---3--:R-:W-:Y:S01]  /*1e740*/  HMMA.1688.F32.TF32 R24, R240, R22, R24 ;  /* 0x00000016f018723c */ /* 0x008fe20000081018 */
[----:B------:R-:W-:Y:S01]  /*1e750*/  IMAD.MOV.U32 R18, RZ, RZ, R12 ;  /* 0x000000ffff127224 */ /* 0x000fe200078e000c */
[----:B------:R-:W-:Y:S11]  /*1e760*/  LDS R6, [R2+0x7080] ;  /* 0x0070800002067984 */ /* 0x000ff60000000800 */
[----:B------:R-:W-:Y:S03]  /*1e770*/  @!UPT UIADD3 URZ, URZ, URZ, URZ ;  /* 0x0000003f3f3ff290 */ /* 0x000fe6000fffe03f */
[----:B------:R-:W-:Y:S02]  /*1e780*/  IMAD.MOV.U32 R13, RZ, RZ, R50 ;  /* 0x000000ffff0d7224 */ /* 0x000fe400078e0032 */
[----:B------:R-:W-:Y:S01]  /*1e790*/  IMAD.MOV.U32 R16, RZ, RZ, R20 ;  /* 0x000000ffff107224 */ /* 0x000fe200078e0014 */
[----:B------:R-:W-:Y:S01]  /*1e7a0*/  LDS R5, [R3+0x6080] ;  /* 0x0060800003057984 */ /* 0x000fe20000000800 */
[----:B------:R-:W-:Y:S02]  /*1e7b0*/  IMAD.MOV.U32 R12, RZ, RZ, R51 ;  /* 0x000000ffff0c7224 */ /* 0x000fe400078e0033 */
[----:B------:R-:W-:Y:S01]  /*1e7c0*/  IMAD.MOV.U32 R21, RZ, RZ, R48 ;  /* 0x000000ffff157224 */ /* 0x000fe200078e0030 */
[----:B------:R-:W2:Y:S01]  /*1e7d0*/  LDL.LU.64 R50, [R1+0x17d8] ;  /* 0x0017d80001327983 */ /* 0x000ea20000300a00 */
[----:B------:R-:W-:-:S03]  /*1e7e0*/  IMAD.MOV.U32 R20, RZ, RZ, R49 ;  /* 0x000000ffff147224 */ /* 0x000fc600078e0031 */
[----:B------:R-:W2:Y:S01]  /*1e7f0*/  LDL.LU.64 R48, [R1+0x17d0] ;  /* 0x0017d00001307983 */ /* 0x000ea20000300a00 */
[----:B------:R-:W-:Y:S01]  /*1e800*/  IMAD.MOV.U32 R19, RZ, RZ, R0 ;  /* 0x000000ffff137224 */ /* 0x000fe200078e0000 */
[----:B------:R-:W-:Y:S02]  /*1e810*/  HMMA.1688.F32.TF32 R8, R240, R42, R8 ;  /* 0x0000002af008723c */ /* 0x000fe40000081008 */
[----:B------:R-:W1:Y:S04]  /*1e820*/  LDS R7, [R3+0x7080] ;  /* 0x0070800003077984 */ /* 0x000e680000000800 */
[----:B------:R-:W-:Y:S01]  /*1e830*/  STL.64 [R1+0x400], R24 ;  /* 0x0004001801007387 */ /* 0x000fe20000100a00 */
[----:B------:R-:W-:-:S03]  /*1e840*/  IMAD.MOV.U32 R252, RZ, RZ, R27 ;  /* 0x000000fffffc7224 */ /* 0x000fc600078e001b */
[----:B------:R3:W-:Y:S04]  /*1e850*/  STL [R1+0x408], R26 ;  /* 0x0004081a01007387 */ /* 0x0007e80000100800 */
[----:B---3--:R-:W3:Y:S04]  /*1e860*/  LDL.LU.64 R26, [R1+0x17c8] ;  /* 0x0017c800011a7983 */ /* 0x008ee80000300a00 */
[----:B------:R-:W4:Y:S01]  /*1e870*/  LDL.LU.64 R24, [R1+0x17c0] ;  /* 0x0017c00001187983 */ /* 0x000f220000300a00 */
[C---:B---3--:R-:W-:Y:S11]  /*1e880*/  HMMA.1688.F32.TF32 R28, R240.reuse, R26, R28 ;  /* 0x0000001af01c723c */ /* 0x048ff6000008101c */
[----:B------:R-:W-:Y:S11]  /*1e890*/  @!UPT UIADD3 URZ, URZ, URZ, URZ ;  /* 0x0000003f3f3ff290 */ /* 0x000ff6000fffe03f */
[----:B------:R-:W-:Y:S01]  /*1e8a0*/  @!UPT UIADD3 URZ, URZ, URZ, URZ ;  /* 0x0000003f3f3ff290 */ /* 0x000fe2000fffe03f */
[----:B------:R-:W-:Y:S04]  /*1e8b0*/  STL.64 [R1+0x460], R28 ;  /* 0x0004601c01007387 */ /* 0x000fe80000100a00 */
[----:B------:R3:W-:Y:S04]  /*1e8c0*/  STL.64 [R1+0x468], R30 ;  /* 0x0004681e01007387 */ /* 0x0007e80000100a00 */
[----:B---3--:R-:W3:Y:S02]  /*1e8d0*/  LDL.LU.64 R30, [R1+0x17b8] ;  /* 0x0017b800011e7983 */ /* 0x008ee40000300a00 */
        /* <DEDUP_REMOVED lines=11> */
[----:B---3--:R-:W3:Y:S01]  /*1e990*/  LDL.LU.64 R38, [R1+0x17a8] ;  /* 0x0017a80001267983 */ /* 0x008ee20000300a00 */
[----:B------:R-:W-:Y:S01]  /*1e9a0*/  IMAD.MOV.U32 R0, RZ, RZ, R11 ;  /* 0x000000ffff007224 */ /* 0x000fe200078e000b */
[C---:B---3--:R-:W-:Y:S11]  /*1e9b0*/  HMMA.1688.F32.TF32 R16, R240.reuse, R38, R16 ;  /* 0x00000026f010723c */ /* 0x048ff60000081010 */
[----:B------:R-:W-:Y:S11]  /*1e9c0*/  @!UPT UIADD3 URZ, URZ, URZ, URZ ;  /* 0x0000003f3f3ff290 */ /* 0x000ff6000fffe03f */
[----:B------:R-:W-:Y:S02]  /*1e9d0*/  @!UPT UIADD3 URZ, URZ, URZ, URZ ;  /* 0x0000003f3f3ff290 */ /* 0x000fe4000fffe03f */
[----:B------:R-:W-:Y:S01]  /*1e9e0*/  IMAD.MOV.U32 R28, RZ, RZ, R19 ;  /* 0x000000ffff1c7224 */ /* 0x000fe200078e0013 */
[----:B------:R-:W-:Y:S01]  /*1e9f0*/  MOV R32, R17 ;  /* 0x0000001100207202 */ /* 0x000fe20000000f00 */
[----:B------:R-:W-:Y:S02]  /*1ea00*/  IMAD.MOV.U32 R33, RZ, RZ, R16 ;  /* 0x000000ffff217224 */ /* 0x000fe400078e0010 */
[----:B------:R-:W-:Y:S01]  /*1ea10*/  IMAD.MOV.U32 R29, RZ, RZ, R18 ;  /* 0x000000ffff1d7224 */ /* 0x000fe200078e0012 */
[----:B------:R-:W-:Y:S04]  /*1ea20*/  STL [R1+0x16f4], R28 ;  /* 0x0016f41c01007387 */ /* 0x000fe80000100800 */
[----:B------:R-:W-:Y:S01]  /*1ea30*/  STL [R1+0x16f0], R32 ;  /* 0x0016f02001007387 */ /* 0x000fe20000100800 */
[C---:B------:R-:W-:Y:S03]  /*1ea40*/  HMMA.1688.F32.TF32 R16, R240.reuse, R46, R248 ;  /* 0x0000002ef010723c */ /* 0x040fe600000810f8 */
[----:B------:R-:W-:Y:S04]  /*1ea50*/  STL [R1+0x16ec], R33 ;  /* 0x0016ec2101007387 */ /* 0x000fe80000100800 */
[----:B------:R-:W-:Y:S04]  /*1ea60*/  STL [R1+0x16e8], R29 ;  /* 0x0016e81d01007387 */ /* 0x000fe80000100800 */
[----:B------:R-:W-:Y:S04]  /*1ea70*/  STL.64 [R1+0x680], R8 ;  /* 0x0006800801007387 */ /* 0x000fe80000100a00 */
[----:B------:R3:W-:Y:S02]  /*1ea80*/  STL [R1+0x688], R10 ;  /* 0x0006880a01007387 */ /* 0x0007e40000100800 */
[C---:B---3--:R-:W-:Y:S02]  /*1ea90*/  HMMA.1688.F32.TF32 R8, R240.reuse, R70, R244 ;  /* 0x00000046f008723c */ /* 0x048fe400000810f4 */
[----:B------:R-:W-:Y:S04]  /*1eaa0*/  STL [R1+0x16e4], R0 ;  /* 0x0016e40001007387 */ /* 0x000fe80000100800 */
[----:B------:R-:W-:Y:S04]  /*1eab0*/  STL.64 [R1+0x720], R16 ;  /* 0x0007201001007387 */ /* 0x000fe80000100a00 */
[----:B------:R-:W-:Y:S11]  /*1eac0*/  STL.64 [R1+0x728], R18 ;  /* 0x0007281201007387 */ /* 0x000ff60000100a00 */
[----:B------:R-:W-:Y:S02]  /*1ead0*/  @!UPT UIADD3 URZ, URZ, URZ, URZ ;  /* 0x0000003f3f3ff290 */ /* 0x000fe4000fffe03f */
[----:B------:R3:W-:Y:S01]  /*1eae0*/  STL.64 [R1+0x768], R10 ;  /* 0x0007680a01007387 */ /* 0x0007e20000100a00 */
[----:B------:R-:W-:Y:S02]  /*1eaf0*/  IMAD.MOV.U32 R72, RZ, RZ, R8 ;  /* 0x000000ffff487224 */ /* 0x000fe400078e0008 */
[----:B------:R-:W-:Y:S02]  /*1eb00*/  IMAD.MOV.U32 R73, RZ, RZ, R9 ;  /* 0x000000ffff497224 */ /* 0x000fe400078e0009 */
[C---:B---3--:R-:W-:Y:S03]  /*1eb10*/  HMMA.1688.F32.TF32 R8, R240.reuse, R74, R96 ;  /* 0x0000004af008723c */ /* 0x048fe60000081060 */
[----:B------:R-:W-:Y:S04]  /*1eb20*/  STL [R1+0x16b4], R73 ;  /* 0x0016b44901007387 */ /* 0x000fe80000100800 */
[----:B------:R-:W-:Y:S01]  /*1eb30*/  STL [R1+0x16b0], R72 ;  /* 0x0016b04801007387 */ /* 0x000fe20000100800 */
[C---:B------:R-:W-:Y:S08]  /*1eb40*/  HMMA.1688.F32.TF32 R96, R240.reuse, R78, R112 ;  /* 0x0000004ef060723c */ /* 0x040ff00000081070 */
[C---:B------:R-:W-:Y:S07]  /*1eb50*/  HMMA.1688.F32.TF32 R16, R240.reuse, R82, R128 ;  /* 0x00000052f010723c */ /* 0x040fee0000081080 */
[----:B------:R-:W-:Y:S04]  /*1eb60*/  STL.64 [R1+0x7e0], R8 ;  /* 0x0007e00801007387 */ /* 0x000fe80000100a00 */
[----:B------:R3:W-:Y:S02]  /*1eb70*/  STL.64 [R1+0x7e8], R10 ;  /* 0x0007e80a01007387 */ /* 0x0007e40000100a00 */
[----:B---3--:R-:W-:Y:S02]  /*1eb80*/  HMMA.1688.F32.TF32 R8, R240, R146, R160 ;  /* 0x00000092f008723c */ /* 0x008fe400000810a0 */
[----:B------:R3:W-:Y:S04]  /*1eb90*/  STL.64 [R1+0x870], R96 ;  /* 0x0008706001007387 */ /* 0x0007e80000100a00 */
[----:B------:R1:W-:Y:S04]  /*1eba0*/  STL.64 [R1+0x878], R98 ;  /* 0x0008786201007387 */ /* 0x0003e80000100a00 */
[----:B------:R1:W-:Y:S04]  /*1ebb0*/  STL.64 [R1+0x8f0], R16 ;  /* 0x0008f01001007387 */ /* 0x0003e80000100a00 */
[----:B------:R-:W-:Y:S09]  /*1ebc0*/  STL.64 [R1+0x8f8], R18 ;  /* 0x0008f81201007387 */ /* 0x000ff20000100a00 */
        /* <DEDUP_REMOVED lines=13> */
[----:B---3--:R-:W3:Y:S04]  /*1eca0*/  LDL.LU R96, [R1+0x210] ;  /* 0x0002100001607983 */ /* 0x008ee80000300800 */
[----:B------:R-:W3:Y:S04]  /*1ecb0*/  LDL.LU R97, [R1+0x214] ;  /* 0x0002140001617983 */ /* 0x000ee80000300800 */
[----:B-1----:R-:W3:Y:S04]  /*1ecc0*/  LDL.LU R98, [R1+0x218] ;  /* 0x0002180001627983 */ /* 0x002ee80000300800 */
[----:B------:R-:W3:Y:S04]  /*1ecd0*/  LDL.LU R99, [R1+0x21c] ;  /* 0x00021c0001637983 */ /* 0x000ee80000300800 */
[----:B------:R-:W3:Y:S04]  /*1ece0*/  LDL.LU R112, [R1+0x280] ;  /* 0x0002800001707983 */ /* 0x000ee80000300800 */
[----:B------:R-:W3:Y:S04]  /*1ecf0*/  LDL.LU R113, [R1+0x284] ;  /* 0x0002840001717983 */ /* 0x000ee80000300800 */
[----:B------:R-:W3:Y:S04]  /*1ed00*/  LDL.LU R114, [R1+0x288] ;  /* 0x0002880001727983 */ /* 0x000ee80000300800 */
[----:B------:R-:W3:Y:S04]  /*1ed10*/  LDL.LU R115, [R1+0x28c] ;  /* 0x00028c0001737983 */ /* 0x000ee80000300800 */
[----:B------:R-:W3:Y:S04]  /*1ed20*/  LDL.LU R16, [R1+0x30] ;  /* 0x0000300001107983 */ /* 0x000ee80000300800 */
[----:B------:R-:W3:Y:S01]  /*1ed30*/  LDL.LU R17, [R1+0x34] ;  /* 0x0000340001117983 */ /* 0x000ee20000300800 */
[----:B------:R-:W-:-:S02]  /*1ed40*/  IMAD.MOV.U32 R144, RZ, RZ, R8 ;  /* 0x000000ffff907224 */ /* 0x000fc400078e0008 */
[----:B------:R-:W-:Y:S02]  /*1ed50*/  IMAD.MOV.U32 R145, RZ, RZ, R9 ;  /* 0x000000ffff917224 */ /* 0x000fe400078e0009 */
[C---:B------:R-:W-:Y:S03]  /*1ed60*/  HMMA.1688.F32.TF32 R8, R240.reuse, R150, R164 ;  /* 0x00000096f008723c */ /* 0x040fe600000810a4 */
[----:B------:R-:W-:Y:S04]  /*1ed70*/  STL [R1+0x1594], R145 ;  /* 0x0015949101007387 */ /* 0x000fe80000100800 */
[----:B------:R-:W-:Y:S11]  /*1ed80*/  STL [R1+0x1590], R144 ;  /* 0x0015909001007387 */ /* 0x000ff60000100800 */
[----:B------:R-:W-:Y:S05]  /*1ed90*/  @!UPT UIADD3 URZ, URZ, URZ, URZ ;  /* 0x0000003f3f3ff290 */ /* 0x000fea000fffe03f */
[----:B------:R1:W-:Y:S01]  /*1eda0*/  STL.64 [R1+0x8d8], R10 ;  /* 0x0008d80a01007387 */ /* 0x0003e20000100a00 */
[----:B------:R-:W-:Y:S02]  /*1edb0*/  IMAD.MOV.U32 R148, RZ, RZ, R8 ;  /* 0x000000ffff947224 */ /* 0x000fe400078e0008 */
[----:B------:R-:W-:Y:S02]  /*1edc0*/  IMAD.MOV.U32 R149, RZ, RZ, R9 ;  /* 0x000000ffff957224 */ /* 0x000fe400078e0009 */
[----:B-1----:R-:W-:Y:S03]  /*1edd0*/  HMMA.1688.F32.TF32 R8, R240, R154, R168 ;  /* 0x0000009af008723c */ /* 0x002fe600000810a8 */
[----:B------:R-:W-:Y:S04]  /*1ede0*/  STL [R1+0x15a0], R149 ;  /* 0x0015a09501007387 */ /* 0x000fe80000100800 */
[----:B------:R-:W-:Y:S01]  /*1edf0*/  STL [R1+0x159c], R148 ;  /* 0x00159c9401007387 */ /* 0x000fe20000100800 */
[----:B----4-:R-:W-:-:S02]  /*1ee00*/  IMAD.MOV.U32 R18, RZ, RZ, R25 ;  /* 0x000000ffff127224 */ /* 0x010fc400078e0019 */
[----:B------:R-:W-:Y:S11]  /*1ee10*/  IMAD.MOV.U32 R19, RZ, RZ, R24 ;  /* 0x000000ffff137224 */ /* 0x000ff600078e0018 */
[----:B------:R-:W-:Y:S02]  /*1ee20*/  @!UPT UIADD3 URZ, URZ, URZ, URZ ;  /* 0x0000003f3f3ff290 */ /* 0x000fe4000fffe03f */
[----:B------:R1:W-:Y:S01]  /*1ee30*/  STL.64 [R1+0x8c8], R10 ;  /* 0x0008c80a01007387 */ /* 0x0003e20000100a00 */
[----:B------:R-:W-:Y:S02]  /*1ee40*/  IMAD.MOV.U32 R152, RZ, RZ, R8 ;  /* 0x000000ffff987224 */ /* 0x000fe400078e0008 */
[----:B------:R-:W-:Y:S02]  /*1ee50*/  IMAD.MOV.U32 R153, RZ, RZ, R9 ;  /* 0x000000ffff997224 */ /* 0x000fe400078e0009 */
[----:B-1----:R-:W-:Y:S03]  /*1ee60*/  HMMA.1688.F32.TF32 R8, R240, R158, R172 ;  /* 0x0000009ef008723c */ /* 0x002fe600000810ac */
[----:B------:R-:W-:Y:S04]  /*1ee70*/  STL [R1+0x15a4], R153 ;  /* 0x0015a49901007387 */ /* 0x000fe80000100800 */
[----:B------:R-:W-:Y:S11]  /*1ee80*/  STL [R1+0x1598], R152 ;  /* 0x0015989801007387 */ /* 0x000ff60000100800 */
[----:B------:R-:W-:Y:S06]  /*1ee90*/  @!UPT UIADD3 URZ, URZ, URZ, URZ ;  /* 0x0000003f3f3ff290 */ /* 0x000fec000fffe03f */
[----:B------:R-:W-:Y:S02]  /*1eea0*/  IMAD.MOV.U32 R145, RZ, RZ, R8 ;  /* 0x000000ffff917224 */ /* 0x000fe400078e0008 */
[----:B------:R-:W-:Y:S01]  /*1eeb0*/  IMAD.MOV.U32 R144, RZ, RZ, R9 ;  /* 0x000000ffff907224 */ /* 0x000fe200078e0009 */
[----:B------:R-:W-:Y:S04]  /*1eec0*/  STL.64 [R1+0x8b8], R10 ;  /* 0x0008b80a01007387 */ /* 0x000fe80000100a00 */
[----:B------:R-:W-:Y:S04]  /*1eed0*/  STL [R1+0x15ac], R145 ;  /* 0x0015ac9101007387 */ /* 0x000fe80000100800 */
[----:B------:R-:W-:Y:S04]  /*1eee0*/  STL [R1+0x15a8], R144 ;  /* 0x0015a89001007387 */ /* 0x000fe80000100800 */
[----:B------:R-:W-:Y:S04]  /*1eef0*/  LDS R8, [R2+0x6100] ;  /* 0x0061000002087984 */ /* 0x000fe80000000800 */
[----:B------:R-:W-:Y:S04]  /*1ef00*/  LDS R10, [R2+0x7100] ;  /* 0x00710000020a7984 */ /* 0x000fe80000000800 */
[----:B------:R-:W-:Y:S04]  /*1ef10*/  LDS R9, [R3+0x6100] ;  /* 0x0061000003097984 */ /* 0x000fe80000000800 */
[----:B------:R-:W1:Y:S01]  /*1ef20*/  LDS R11, [R3+0x7100] ;  /* 0x00710000030b7984 */ /* 0x000e620000000800 */
[C---:B--2---:R-:W-:Y:S11]  /*1ef30*/  HMMA.1688.F32.TF32 R128, R4.reuse, R14, R128 ;  /* 0x0000000e0480723c */ /* 0x044ff60000081080 */
[----:B------:R-:W-:Y:S11]  /*1ef40*/  @!UPT UIADD3 URZ, URZ, URZ, URZ ;  /* 0x0000003f3f3ff290 */ /* 0x000ff6000fffe03f */
[----:B------:R-:W-:Y:S02]  /*1ef50*/  @!UPT UIADD3 URZ, URZ, URZ, URZ ;  /* 0x0000003f3f3ff290 */ /* 0x000fe4000fffe03f */
[----:B------:R-:W-:Y:S01]  /*1ef60*/  IMAD.MOV.U32 R157, RZ, RZ, R128 ;  /* 0x000000ffff9d7224 */ /* 0x000fe200078e0080 */
[----:B------:R-:W-:Y:S01]  /*1ef70*/  MOV R24, R131 ;  /* 0x0000008300187202 */ /* 0x000fe20000000f00 */
[----:B------:R-:W-:Y:S02]  /*1ef80*/  IMAD.MOV.U32 R156, RZ, RZ, R129 ;  /* 0x000000ffff9c7224 */ /* 0x000fe400078e0081 */
[----:B------:R-:W-:Y:S02]  /*1ef90*/  IMAD.MOV.U32 R25, RZ, RZ, R130 ;  /* 0x000000ffff197224 */ /* 0x000fe400078e0082 */
[C---:B---3--:R-:W-:Y:S08]  /*1efa0*/  HMMA.1688.F32.TF32 R128, R4.reuse, R26, R96 ;  /* 0x0000001a0480723c */ /* 0x048ff00000081060 */
[C---:B------:R-:W-:Y:S08]  /*1efb0*/  HMMA.1688.F32.TF32 R160, R4.reuse, R22, R112 ;  /* 0x0000001604a0723c */ /* 0x040ff00000081070 */
[C---:B------:R-:W-:Y:S08]  /*1efc0*/  HMMA.1688.F32.TF32 R112, R4.reuse, R30, R244 ;  /* 0x0000001e0470723c */ /* 0x040ff000000810f4 */
[C---:B------:R-:W-:Y:S08]  /*1efd0*/  HMMA.1688.F32.TF32 R96, R4.reuse, R34, R248 ;  /* 0x000000220460723c */ /* 0x040ff000000810f8 */
[----:B------:R-:W-:Y:S01]  /*1efe0*/  HMMA.1688.F32.TF32 R16, R4, R38, R16 ;  /* 0x000000260410723c */ /* 0x000fe20000081010 */
[----:B------:R-:W-:Y:S04]  /*1eff0*/  STL.64 [R1+0x250], R160 ;  /* 0x000250a001007387 */ /* 0x000fe80000100a00 */
[----:B------:R-:W-:Y:S04]  /*1f000*/  STL.64 [R1+0x258], R162 ;  /* 0x000258a201007387 */ /* 0x000fe80000100a00 */
[----:B------:R-:W-:Y:S04]  /*1f010*/  STL.64 [R1+0x200], R128 ;  /* 0x0002008001007387 */ /* 0x000fe80000100a00 */
[----:B------:R-:W-:Y:S04]  /*1f020*/  STL.64 [R1+0x208], R130 ;  /* 0x0002088201007387 */ /* 0x000fe80000100a00 */
        /* <DEDUP_REMOVED lines=8> */
[C---:B------:R-:W-:Y:S08]  /*1f0b0*/  HMMA.1688.F32.TF32 R48, R4.reuse, R46, R56 ;  /* 0x0000002e0430723c */ /* 0x040ff00000081038 */
[C---:B---3--:R-:W-:Y:S01]  /*1f0c0*/  HMMA.1688.F32.TF32 R16, R4.reuse, R70, R84 ;  /* 0x000000460410723c */ /* 0x048fe20000081054 */
[----:B------:R-:W-:Y:S04]  /*1f0d0*/  STL [R1+0x16fc], R29 ;  /* 0x0016fc1d01007387 */ /* 0x000fe80000100800 */
[----:B------:R-:W-:Y:S04]  /*1f0e0*/  STL [R1+0x16f8], R33 ;  /* 0x0016f82101007387 */ /* 0x000fe80000100800 */
[----:B------:R-:W-:Y:S04]  /*1f0f0*/  STL.64 [R1+0x520], R96 ;  /* 0x0005206001007387 */ /* 0x000fe80000100a00 */
[----:B------:R-:W-:Y:S04]  /*1f100*/  STL.64 [R1+0x528], R98 ;  /* 0x0005286201007387 */ /* 0x000fe80000100a00 */
[----:B------:R-:W-:Y:S04]  /*1f110*/  STL.64 [R1+0x600], R48 ;  /* 0x0006003001007387 */ /* 0x000fe80000100a00 */
[----:B------:R-:W-:Y:S03]  /*1f120*/  STL.64 [R1+0x608], R50 ;  /* 0x0006083201007387 */ /* 0x000fe60000100a00 */
[----:B------:R-:W-:Y:S01]  /*1f130*/  IMAD.MOV.U32 R76, RZ, RZ, R16 ;  /* 0x000000ffff4c7224 */ /* 0x000fe200078e0010 */
[----:B------:R2:W-:Y:S01]  /*1f140*/  STL.64 [R1+0x698], R18 ;  /* 0x0006981201007387 */ /* 0x0005e20000100a00 */
[----:B------:R-:W-:Y:S01]  /*1f150*/  IMAD.MOV.U32 R77, RZ, RZ, R17 ;  /* 0x000000ffff4d7224 */ /* 0x000fe200078e0011 */
[C---:B------:R-:W-:Y:S08]  /*1f160*/  HMMA.1688.F32.TF32 R56, R4.reuse, R74, R100 ;  /* 0x0000004a0438723c */ /* 0x040ff00000081064 */
[C---:B--2---:R-:W-:Y:S08]  /*1f170*/  HMMA.1688.F32.TF32 R16, R4.reuse, R82, R132 ;  /* 0x000000520410723c */ /* 0x044ff00000081084 */
[----:B------:R-:W-:Y:S01]  /*1f180*/  HMMA.1688.F32.TF32 R48, R4, R78, R116 ;  /* 0x0000004e0430723c */ /* 0x000fe20000081074 */
[----:B------:R-:W-:Y:S04]  /*1f190*/  STL [R1+0x16ac], R77 ;  /* 0x0016ac4d01007387 */ /* 0x000fe80000100800 */
[----:B------:R-:W-:Y:S04]  /*1f1a0*/  STL [R1+0x16a8], R76 ;  /* 0x0016a84c01007387 */ /* 0x000fe80000100800 */
[----:B------:R-:W-:Y:S07]  /*1f1b0*/  STL.64 [R1+0x700], R56 ;  /* 0x0007003801007387 */ /* 0x000fee0000100a00 */
[----:B------:R-:W-:-:S02]  /*1f1c0*/  IMAD.MOV.U32 R153, RZ, RZ, R16 ;  /* 0x000000ffff997224 */ /* 0x000fc400078e0010 */
[----:B------:R-:W-:Y:S02]  /*1f1d0*/  IMAD.MOV.U32 R149, RZ, RZ, R17 ;  /* 0x000000ffff957224 */ /* 0x000fe400078e0011 */
[----:B------:R-:W-:Y:S02]  /*1f1e0*/  IMAD.MOV.U32 R148, RZ, RZ, R18 ;  /* 0x000000ffff947224 */ /* 0x000fe400078e0012 */
[----:B------:R-:W-:Y:S02]  /*1f1f0*/  IMAD.MOV.U32 R152, RZ, RZ, R19 ;  /* 0x000000ffff987224 */ /* 0x000fe400078e0013 */
[C---:B------:R-:W-:Y:S01]  /*1f200*/  HMMA.1688.F32.TF32 R16, R4.reuse, R146, R176 ;  /* 0x000000920410723c */ /* 0x040fe200000810b0 */
[----:B------:R-:W-:Y:S04]  /*1f210*/  STL.64 [R1+0x708], R58 ;  /* 0x0007083a01007387 */ /* 0x000fe80000100a00 */
[----:B------:R-:W-:Y:S04]  /*1f220*/  STL.64 [R1+0x740], R48 ;  /* 0x0007403001007387 */ /* 0x000fe80000100a00 */
[----:B------:R2:W-:Y:S02]  /*1f230*/  STL.64 [R1+0x748], R50 ;  /* 0x0007483201007387 */ /* 0x0005e40000100a00 */
[----:B--2---:R-:W-:Y:S02]  /*1f240*/  HMMA.1688.F32.TF32 R48, R4, R150, R180 ;  /* 0x000000960430723c */ /* 0x004fe400000810b4 */
[----:B------:R-:W-:Y:S11]  /*1f250*/  STL [R1+0x15bc], R152 ;  /* 0x0015bc9801007387 */ /* 0x000ff60000100800 */
[----:B------:R-:W-:Y:S01]  /*1f260*/  IMAD.MOV.U32 R144, RZ, RZ, R19 ;  /* 0x000000ffff907224 */ /* 0x000fe200078e0013 */
[----:B------:R-:W-:Y:S01]  /*1f270*/  STL [R1+0x15b8], R148 ;  /* 0x0015b89401007387 */ /* 0x000fe20000100800 */
[----:B------:R-:W-:-:S03]  /*1f280*/  IMAD.MOV.U32 R145, RZ, RZ, R18 ;  /* 0x000000ffff917224 */ /* 0x000fc600078e0012 */
[----:B------:R-:W-:Y:S04]  /*1f290*/  STL [R1+0x15b4], R153 ;  /* 0x0015b49901007387 */ /* 0x000fe80000100800 */
[----:B------:R-:W-:Y:S04]  /*1f2a0*/  STL [R1+0x15b0], R149 ;  /* 0x0015b09501007387 */ /* 0x000fe80000100800 */
[----:B------:R2:W-:Y:S04]  /*1f2b0*/  STL.64 [R1+0x850], R16 ;  /* 0x0008501001007387 */ /* 0x0005e80000100a00 */
[----:B------:R-:W-:Y:S04]  /*1f2c0*/  STL [R1+0x15c4], R144 ;  /* 0x0015c49001007387 */ /* 0x000fe80000100800 */
[----:B------:R3:W-:Y:S04]  /*1f2d0*/  STL [R1+0x15c0], R145 ;  /* 0x0015c09101007387 */ /* 0x0007e80000100800 */
[----:B------:R-:W-:Y:S04]  /*1f2e0*/  STL.64 [R1+0x840], R48 ;  /* 0x0008403001007387 */ /* 0x000fe80000100a00 */
[----:B------:R4:W-:Y:S04]  /*1f2f0*/  STL.64 [R1+0x848], R50 ;  /* 0x0008483201007387 */ /* 0x0009e80000100a00 */
        /* <DEDUP_REMOVED lines=16> */
[----:B--2---:R-:W-:Y:S03]  /*1f400*/  HMMA.1688.F32.TF32 R16, R4, R154, R184 ;  /* 0x0000009a0410723c */ /* 0x004fe600000810b8 */
[----:B------:R-:W2:Y:S04]  /*1f410*/  LDL.LU R248, [R1+0x110] ;  /* 0x0001100001f87983 */ /* 0x000ea80000300800 */
[----:B------:R-:W2:Y:S04]  /*1f420*/  LDL.LU R249, [R1+0x114] ;  /* 0x0001140001f97983 */ /* 0x000ea80000300800 */
[----:B------:R-:W2:Y:S04]  /*1f430*/  LDL.LU R250, [R1+0x118] ;  /* 0x0001180001fa7983 */ /* 0x000ea80000300800 */
[----:B------:R-:W2:Y:S09]  /*1f440*/  LDL.LU R251, [R1+0x11c] ;  /* 0x00011c0001fb7983 */ /* 0x000eb20000300800 */
[----:B------:R-:W-:-:S02]  /*1f450*/  IMAD.MOV.U32 R152, RZ, RZ, R16 ;  /* 0x000000ffff987224 */ /* 0x000fc400078e0010 */
[----:B------:R-:W-:Y:S01]  /*1f460*/  IMAD.MOV.U32 R148, RZ, RZ, R17 ;  /* 0x000000ffff947224 */ /* 0x000fe200078e0011 */
[----:B------:R-:W2:Y:S01]  /*1f470*/  LDL.LU R16, [R1+0x20] ;  /* 0x0000200001107983 */ /* 0x000ea20000300800 */
[----:B------:R-:W-:Y:S02]  /*1f480*/  IMAD.MOV.U32 R153, RZ, RZ, R18 ;  /* 0x000000ffff997224 */ /* 0x000fe400078e0012 */
[----:B------:R-:W-:Y:S01]  /*1f490*/  IMAD.MOV.U32 R149, RZ, RZ, R19 ;  /* 0x000000ffff957224 */ /* 0x000fe200078e0013 */
[----:B------:R-:W2:Y:S04]  /*1f4a0*/  LDL.LU R17, [R1+0x24] ;  /* 0x0000240001117983 */ /* 0x000ea80000300800 */
[----:B------:R-:W2:Y:S04]  /*1f4b0*/  LDL.LU R18, [R1+0x28] ;  /* 0x0000280001127983 */ /* 0x000ea80000300800 */
[----:B------:R-:W2:Y:S01]  /*1f4c0*/  LDL.LU R19, [R1+0x2c] ;  /* 0x00002c0001137983 */ /* 0x000ea20000300800 */
[----:B------:R-:W-:Y:S03]  /*1f4d0*/  HMMA.1688.F32.TF32 R4, R4, R158, R188 ;  /* 0x0000009e0404723c */ /* 0x000fe600000810bc */
[----:B------:R-:W-:Y:S04]  /*1f4e0*/  STL [R1+0x15d4], R149 ;  /* 0x0015d49501007387 */ /* 0x000fe80000100800 */
[----:B------:R-:W-:Y:S04]  /*1f4f0*/  STL [R1+0x15d0], R153 ;  /* 0x0015d09901007387 */ /* 0x000fe80000100800 */
[----:B------:R-:W-:Y:S04]  /*1f500*/  STL [R1+0x15cc], R152 ;  /* 0x0015cc9801007387 */ /* 0x000fe80000100800 */
[----:B------:R-:W-:Y:S09]  /*1f510*/  STL [R1+0x15c8], R148 ;  /* 0x0015c89401007387 */ /* 0x000ff20000100800 */
[----:B---3--:R-:W-:-:S02]  /*1f520*/  IMAD.MOV.U32 R145, RZ, RZ, R7 ;  /* 0x000000ffff917224 */ /* 0x008fc400078e0007 */
[----:B------:R-:W-:Y:S01]  /*1f530*/  IMAD.MOV.U32 R144, RZ, RZ, R6 ;  /* 0x000000ffff907224 */ /* 0x000fe200078e0006 */
[----:B------:R-:W-:Y:S04]  /*1f540*/  STL.64 [R1+0x810], R4 ;  /* 0x0008100401007387 */ /* 0x000fe80000100a00 */
[----:B------:R-:W-:Y:S04]  /*1f550*/  STL [R1+0x15dc], R145 ;  /* 0x0015dc9101007387 */ /* 0x000fe80000100800 */
[----:B------:R-:W-:Y:S01]  /*1f560*/  STL [R1+0x15d8], R144 ;  /* 0x0015d89001007387 */ /* 0x000fe20000100800 */
[C---:B-1----:R-:W-:Y:S03]  /*1f570*/  HMMA.1688.F32.TF32 R52, R8.reuse, R42, R52 ;  /* 0x0000002a0834723c */ /* 0x042fe60000081034 */
[----:B------:R-:W-:Y:S04]  /*1f580*/  LDS R4, [R2+0x6180] ;  /* 0x0061800002047984 */ /* 0x000fe80000000800 */
[----:B------:R-:W-:Y:S04]  /*1f590*/  LDS R6, [R2+0x7180] ;  /* 0x0071800002067984 */ /* 0x000fe80000000800 */
[----:B------:R-:W-:Y:S04]  /*1f5a0*/  LDS R5, [R3+0x6180] ;  /* 0x0061800003057984 */ /* 0x000fe80000000800 */
[----:B------:R-:W1:Y:S01]  /*1f5b0*/  LDS R7, [R3+0x7180] ;  /* 0x0071800003077984 */ /* 0x000e620000000800 */
[C---:B----4-:R-:W-:Y:S11]  /*1f5c0*/  HMMA.1688.F32.TF32 R48, R8.reuse, R14, R128 ;  /* 0x0000000e0830723c */ /* 0x050ff60000081080 */
        /* <DEDUP_REMOVED lines=8> */
[----:B------:R-:W-:Y:S08]  /*1f650*/  HMMA.1688.F32.TF32 R56, R8, R26, R96 ;  /* 0x0000001a0838723c */ /* 0x000ff00000081060 */
[----:B------:R-:W-:-:S02]  /*1f660*/  IMAD.MOV.U32 R29, RZ, RZ, R48 ;  /* 0x000000ffff1d7224 */ /* 0x000fc400078e0030 */
[----:B------:R-:W-:Y:S02]  /*1f670*/  IMAD.MOV.U32 R33, RZ, RZ, R49 ;  /* 0x000000ffff217224 */ /* 0x000fe400078e0031 */
[----:B------:R-:W-:Y:S02]  /*1f680*/  IMAD.MOV.U32 R28, RZ, RZ, R50 ;  /* 0x000000ffff1c7224 */ /* 0x000fe400078e0032 */
[----:B------:R-:W-:Y:S02]  /*1f690*/  IMAD.MOV.U32 R32, RZ, RZ, R51 ;  /* 0x000000ffff207224 */ /* 0x000fe400078e0033 */
[C---:B--2---:R-:W-:Y:S08]  /*1f6a0*/  HMMA.1688.F32.TF32 R48, R8.reuse, R34, R248 ;  /* 0x000000220830723c */ /* 0x044ff000000810f8 */
[----:B------:R-:W-:Y:S01]  /*1f6b0*/  HMMA.1688.F32.TF32 R16, R8, R38, R16 ;  /* 0x000000260810723c */ /* 0x000fe20000081010 */
[----:B------:R-:W-:Y:S04]  /*1f6c0*/  STL.64 [R1+0x1760], R178 ;  /* 0x001760b201007387 */ /* 0x000fe80000100a00 */
[----:B------:R-:W-:Y:S04]  /*1f6d0*/  STL.64 [R1+0x1758], R176 ;  /* 0x001758b001007387 */ /* 0x000fe80000100a00 */
[----:B------:R-:W-:Y:S04]  /*1f6e0*/  STL.64 [R1+0x120], R84 ;  /* 0x0001205401007387 */ /* 0x000fe80000100a00 */
[----:B------:R-:W-:Y:S03]  /*1f6f0*/  STL.64 [R1+0x128], R86 ;  /* 0x0001285601007387 */ /* 0x000fe60000100a00 */
[----:B------:R-:W-:Y:S01]  /*1f700*/  IMAD.MOV.U32 R40, RZ, RZ, R49 ;  /* 0x000000ffff287224 */ /* 0x000fe200078e0031 */
[----:B------:R-:W-:Y:S01]  /*1f710*/  STL.64 [R1+0xe0], R56 ;  /* 0x0000e03801007387 */ /* 0x000fe20000100a00 */
[----:B------:R-:W-:-:S03]  /*1f720*/  IMAD.MOV.U32 R41, RZ, RZ, R48 ;  /* 0x000000ffff297224 */ /* 0x000fc600078e0030 */
[----:B------:R-:W-:Y:S04]  /*1f730*/  STL.64 [R1+0xe8], R58 ;  /* 0x0000e83a01007387 */ /* 0x000fe80000100a00 */
[----:B------:R-:W-:Y:S01]  /*1f740*/  STL [R1+0x170c], R28 ;  /* 0x00170c1c01007387 */ /* 0x000fe20000100800 */
[----:B------:R-:W-:-:S03]  /*1f750*/  IMAD.MOV.U32 R37, RZ, RZ, R50 ;  /* 0x000000ffff257224 */ /* 0x000fc600078e0032 */
[----:B------:R-:W-:Y:S01]  /*1f760*/  STL [R1+0x1708], R32 ;  /* 0x0017082001007387 */ /* 0x000fe20000100800 */
[----:B------:R-:W-:-:S03]  /*1f770*/  IMAD.MOV.U32 R36, RZ, RZ, R51 ;  /* 0x000000ffff247224 */ /* 0x000fc600078e0033 */
[----:B------:R-:W-:Y:S01]  /*1f780*/  STL [R1+0x1704], R40 ;  /* 0x0017042801007387 */ /* 0x000fe20000100800 */
[----:B------:R-:W-:Y:S01]  /*1f790*/  IMAD.MOV.U32 R0, RZ, RZ, R19 ;  /* 0x000000ffff007224 */ /* 0x000fe200078e0013 */
[C---:B------:R-:W-:Y:S02]  /*1f7a0*/  HMMA.1688.F32.TF32 R48, R8.reuse, R46, R60 ;  /* 0x0000002e0830723c */ /* 0x040fe4000008103c */
[----:B------:R-:W-:Y:S04]  /*1f7b0*/  STL [R1+0x1700], R41 ;  /* 0x0017002901007387 */ /* 0x000fe80000100800 */
[----:B------:R-:W-:Y:S04]  /*1f7c0*/  STL.64 [R1+0x1f0], R16 ;  /* 0x0001f01001007387 */ /* 0x000fe80000100a00 */
[----:B------:R2:W-:Y:S02]  /*1f7d0*/  STL [R1+0x1f8], R18 ;  /* 0x0001f81201007387 */ /* 0x0005e40000100800 */
[----:B--2---:R-:W-:Y:S02]  /*1f7e0*/  HMMA.1688.F32.TF32 R16, R8, R70, R88 ;  /* 0x000000460810723c */ /* 0x004fe40000081058 */
[----:B------:R-:W-:Y:S04]  /*1f7f0*/  STL.64 [R1+0x240], R52 ;  /* 0x0002403401007387 */ /* 0x000fe80000100a00 */
[----:B------:R-:W-:Y:S05]  /*1f800*/  STL.64 [R1+0x248], R54 ;  /* 0x0002483601007387 */ /* 0x000fea0000100a00 */
[----:B------:R-:W-:Y:S04]  /*1f810*/  STL.64 [R1+0x450], R48 ;  /* 0x0004503001007387 */ /* 0x000fe80000100a00 */
[----:B------:R-:W-:Y:S08]  /*1f820*/  STL.64 [R1+0x458], R50 ;  /* 0x0004583201007387 */ /* 0x000ff00000100a00 */
[----:B------:R2:W-:Y:S01]  /*1f830*/  STL.64 [R1+0x598], R18 ;  /* 0x0005981201007387 */ /* 0x0005e20000100a00 */
[----:B------:R-:W-:-:S02]  /*1f840*/  IMAD.MOV.U32 R80, RZ, RZ, R16 ;  /* 0x000000ffff507224 */ /* 0x000fc400078e0010 */
[----:B------:R-:W-:Y:S02]  /*1f850*/  IMAD.MOV.U32 R81, RZ, RZ, R17 ;  /* 0x000000ffff517224 */ /* 0x000fe400078e0011 */
[C---:B--2---:R-:W-:Y:S08]  /*1f860*/  HMMA.1688.F32.TF32 R16, R8.reuse, R82, R136 ;  /* 0x000000520810723c */ /* 0x044ff00000081088 */
[C---:B------:R-:W-:Y:S08]  /*1f870*/  HMMA.1688.F32.TF32 R52, R8.reuse, R74, R104 ;  /* 0x0000004a0834723c */ /* 0x040ff00000081068 */
[----:B------:R-:W-:Y:S08]  /*1f880*/  HMMA.1688.F32.TF32 R48, R8, R78, R120 ;  /* 0x0000004e0830723c */ /* 0x000ff00000081078 */
[----:B------:R-:W-:-:S02]  /*1f890*/  IMAD.MOV.U32 R149, RZ, RZ, R16 ;  /* 0x000000ffff957224 */ /* 0x000fc400078e0010 */
[----:B------:R-:W-:Y:S02]  /*1f8a0*/  IMAD.MOV.U32 R153, RZ, RZ, R17 ;  /* 0x000000ffff997224 */ /* 0x000fe400078e0011 */
[----:B------:R-:W-:Y:S02]  /*1f8b0*/  IMAD.MOV.U32 R152, RZ, RZ, R18 ;  /* 0x000000ffff987224 */ /* 0x000fe400078e0012 */
[----:B------:R-:W-:Y:S02]  /*1f8c0*/  IMAD.MOV.U32 R148, RZ, RZ, R19 ;  /* 0x000000ffff947224 */ /* 0x000fe400078e0013 */
[----:B------:R-:W-:Y:S01]  /*1f8d0*/  HMMA.1688.F32.TF32 R16, R8, R150, R196 ;  /* 0x000000960810723c */ /* 0x000fe200000810c4 */
[----:B------:R-:W-:Y:S04]  /*1f8e0*/  STL [R1+0x16a4], R81 ;  /* 0x0016a45101007387 */ /* 0x000fe80000100800 */
[----:B------:R-:W-:Y:S04]  /*1f8f0*/  STL [R1+0x16a0], R80 ;  /* 0x0016a05001007387 */ /* 0x000fe80000100800 */
[----:B------:R-:W-:Y:S04]  /*1f900*/  STL.64 [R1+0x5d0], R52 ;  /* 0x0005d03401007387 */ /* 0x000fe80000100a00 */
[----:B------:R-:W-:Y:S04]  /*1f910*/  STL.64 [R1+0x5d8], R54 ;  /* 0x0005d83601007387 */ /* 0x000fe80000100a00 */
[----:B------:R-:W-:Y:S04]  /*1f920*/  STL.64 [R1+0x670], R48 ;  /* 0x0006703001007387 */ /* 0x000fe80000100a00 */
[----:B------:R2:W-:Y:S04]  /*1f930*/  STL.64 [R1+0x678], R50 ;  /* 0x0006783201007387 */ /* 0x0005e80000100a00 */
[----:B------:R-:W-:Y:S01]  /*1f940*/  STL [R1+0x15ec], R149 ;  /* 0x0015ec9501007387 */ /* 0x000fe20000100800 */
[----:B------:R-:W-:-:S03]  /*1f950*/  MOV R145, R18 ;  /* 0x0000001200917202 */ /* 0x000fc60000000f00 */
[----:B------:R-:W-:Y:S01]  /*1f960*/  STL [R1+0x15e8], R153 ;  /* 0x0015e89901007387 */ /* 0x000fe20000100800 */
[----:B--2---:R-:W-:Y:S03]  /*1f970*/  HMMA.1688.F32.TF32 R48, R8, R146, R192 ;  /* 0x000000920830723c */ /* 0x004fe600000810c0 */
[----:B------:R2:W-:Y:S01]  /*1f980*/  STL [R1+0x15e4], R152 ;  /* 0x0015e49801007387 */ /* 0x0005e20000100800 */
[----:B------:R-:W-:-:S03]  /*1f990*/  IMAD.MOV.U32 R144, RZ, RZ, R19 ;  /* 0x000000ffff907224 */ /* 0x000fc600078e0013 */
[----:B------:R3:W-:Y:S01]  /*1f9a0*/  STL [R1+0x15e0], R148 ;  /* 0x0015e09401007387 */ /* 0x0007e20000100800 */
[----:B--2---:R-:W-:Y:S02]  /*1f9b0*/  IMAD.MOV.U32 R152, RZ, RZ, R16 ;  /* 0x000000ffff987224 */ /* 0x004fe400078e0010 */
[----:B---3--:R-:W-:Y:S02]  /*1f9c0*/  IMAD.MOV.U32 R148, RZ, RZ, R17 ;  /* 0x000000ffff947224 */ /* 0x008fe400078e0011 */
[----:B------:R-:W-:Y:S11]  /*1f9d0*/  HMMA.1688.F32.TF32 R16, R8, R154, R200 ;  /* 0x0000009a0810723c */ /* 0x000ff600000810c8 */
[----:B------:R-:W-:Y:S04]  /*1f9e0*/  STL.64 [R1+0x7b0], R48 ;  /* 0x0007b03001007387 */ /* 0x000fe80000100a00 */
[----:B------:R-:W-:Y:S04]  /*1f9f0*/  STL.64 [R1+0x7b8], R50 ;  /* 0x0007b83201007387 */ /* 0x000fe80000100a00 */
[----:B------:R-:W-:Y:S04]  /*1fa00*/  STL [R1+0x15fc], R144 ;  /* 0x0015fc9001007387 */ /* 0x000fe80000100800 */
[----:B------:R-:W-:Y:S04]  /*1fa10*/  STL [R1+0x15f8], R145 ;  /* 0x0015f89101007387 */ /* 0x000fe80000100800 */
[----:B------:R-:W-:Y:S04]  /*1fa20*/  STL [R1+0x15f4], R152 ;  /* 0x0015f49801007387 */ /* 0x000fe80000100800 */
[----:B------:R-:W-:Y:S01]  /*1fa30*/  STL [R1+0x15f0], R148 ;  /* 0x0015f09401007387 */ /* 0x000fe20000100800 */
[----:B------:R-:W-:-:S03]  /*1fa40*/  IMAD.MOV.U32 R149, RZ, RZ, R18 ;  /* 0x000000ffff957224 */ /* 0x000fc600078e0012 */
[----:B------:R2:W-:Y:S01]  /*1fa50*/  STL.64 [R1+0x790], R16 ;  /* 0x0007901001007387 */ /* 0x0005e20000100a00 */
[----:B------:R-:W-:-:S03]  /*1fa60*/  IMAD.MOV.U32 R153, RZ, RZ, R19 ;  /* 0x000000ffff997224 */ /* 0x000fc600078e0013 */
[----:B--2---:R-:W1:Y:S04]  /*1fa70*/  LDL.LU R16, [R1+0xb0] ;  /* 0x0000b00001107983 */ /* 0x004e680000300800 */
[----:B------:R-:W1:Y:S04]  /*1fa80*/  LDL.LU R17, [R1+0xb4] ;  /* 0x0000b40001117983 */ /* 0x000e680000300800 */
[----:B------:R-:W1:Y:S04]  /*1fa90*/  LDL.LU R18, [R1+0xb8] ;  /* 0x0000b80001127983 */ /* 0x000e680000300800 */
[----:B------:R-:W1:Y:S04]  /*1faa0*/  LDL.LU R19, [R1+0xbc] ;  /* 0x0000bc0001137983 */ /* 0x000e680000300800 */
        /* <DEDUP_REMOVED lines=24> */
[----:B------:R-:W-:Y:S03]  /*1fc30*/  HMMA.1688.F32.TF32 R8, R8, R158, R204 ;  /* 0x0000009e0808723c */ /* 0x000fe600000810cc */
[----:B------:R-:W-:Y:S04]  /*1fc40*/  STL [R1+0x1604], R153 ;  /* 0x0016049901007387 */ /* 0x000fe80000100800 */
[----:B------:R-:W-:Y:S11]  /*1fc50*/  STL [R1+0x1600], R149 ;  /* 0x0016009501007387 */ /* 0x000ff60000100800 */
[----:B------:R-:W-:Y:S06]  /*1fc60*/  @!UPT UIADD3 URZ, URZ, URZ, URZ ;  /* 0x0000003f3f3ff290 */ /* 0x000fec000fffe03f */
[----:B------:R-:W-:Y:S02]  /*1fc70*/  IMAD.MOV.U32 R144, RZ, RZ, R8 ;  /* 0x000000ffff907224 */ /* 0x000fe400078e0008 */
[----:B------:R-:W-:Y:S01]  /*1fc80*/  IMAD.MOV.U32 R145, RZ, RZ, R9 ;  /* 0x000000ffff917224 */ /* 0x000fe200078e0009 */
[----:B------:R-:W-:Y:S01]  /*1fc90*/  LDS R8, [R2+0x6200] ;  /* 0x0062000002087984 */ /* 0x000fe20000000800 */
[----:B------:R-:W-:Y:S02]  /*1fca0*/  IMAD.MOV.U32 R152, RZ, RZ, R10 ;  /* 0x000000ffff987224 */ /* 0x000fe400078e000a */
[----:B------:R-:W-:Y:S01]  /*1fcb0*/  IMAD.MOV.U32 R148, RZ, RZ, R11 ;  /* 0x000000ffff947224 */ /* 0x000fe200078e000b */
[----:B------:R-:W-:Y:S04]  /*1fcc0*/  STL [R1+0x1614], R144 ;  /* 0x0016149001007387 */ /* 0x000fe80000100800 */
[----:B------:R-:W-:Y:S04]  /*1fcd0*/  STL [R1+0x1610], R145 ;  /* 0x0016109101007387 */ /* 0x000fe80000100800 */
[----:B------:R-:W-:Y:S04]  /*1fce0*/  STL [R1+0x160c], R152 ;  /* 0x00160c9801007387 */ /* 0x000fe80000100800 */
[----:B------:R-:W-:Y:S04]  /*1fcf0*/  STL [R1+0x1608], R148 ;  /* 0x0016089401007387 */ /* 0x000fe80000100800 */
[----:B------:R-:W-:Y:S04]  /*1fd00*/  LDS R10, [R2+0x7200] ;  /* 0x00720000020a7984 */ /* 0x000fe80000000800 */
[----:B------:R-:W-:Y:S04]  /*1fd10*/  LDS R9, [R3+0x6200] ;  /* 0x0062000003097984 */ /* 0x000fe80000000800 */
[----:B------:R-:W1:Y:S02]  /*1fd20*/  LDS R11, [R3+0x7200] ;  /* 0x00720000030b7984 */ /* 0x000e640000000800 */
[C---:B-1----:R-:W-:Y:S08]  /*1fd30*/  HMMA.1688.F32.TF32 R16, R4.reuse, R42, R16 ;  /* 0x0000002a0410723c */ /* 0x042ff00000081010 */
[C---:B--2---:R-:W-:Y:S08]  /*1fd40*/  HMMA.1688.F32.TF32 R48, R4.reuse, R26, R112 ;  /* 0x0000001a0430723c */ /* 0x044ff00000081070 */
[C---:B---3--:R-:W-:Y:S08]  /*1fd50*/  HMMA.1688.F32.TF32 R240, R4.reuse, R14, R160 ;  /* 0x0000000e04f0723c */ /* 0x048ff000000810a0 */
[C---:B----4-:R-:W-:Y:S11]  /*1fd60*/  HMMA.1688.F32.TF32 R52, R4.reuse, R22, R128 ;  /* 0x000000160434723c */ /* 0x050ff60000081080 */
[----:B------:R-:W-:Y:S04]  /*1fd70*/  @!UPT UIADD3 URZ, URZ, URZ, URZ ;  /* 0x0000003f3f3ff290 */ /* 0x000fe8000fffe03f */
[----:B------:R-:W-:Y:S04]  /*1fd80*/  STL.64 [R1+0x1728], R242 ;  /* 0x001728f201007387 */ /* 0x000fe80000100a00 */
[----:B------:R-:W-:Y:S01]  /*1fd90*/  STL.64 [R1+0x1720], R240 ;  /* 0x001720f001007387 */ /* 0x000fe20000100a00 */
[C---:B------:R-:W-:Y:S08]  /*1fda0*/  HMMA.1688.F32.TF32 R248, R4.reuse, R34, R248 ;  /* 0x0000002204f8723c */ /* 0x040ff000000810f8 */
[----:B------:R-:W-:Y:S01]  /*1fdb0*/  HMMA.1688.F32.TF32 R244, R4, R38, R244 ;  /* 0x0000002604f4723c */ /* 0x000fe200000810f4 */
[----:B------:R-:W-:Y:S04]  /*1fdc0*/  STL.64 [R1+0x1718], R54 ;  /* 0x0017183601007387 */ /* 0x000fe80000100a00 */
[----:B------:R-:W-:Y:S04]  /*1fdd0*/  STL.64 [R1+0x1710], R52 ;  /* 0x0017103401007387 */ /* 0x000fe80000100a00 */
[----:B------:R-:W-:Y:S04]  /*1fde0*/  STL.64 [R1+0x1738], R50 ;  /* 0x0017383201007387 */ /* 0x000fe80000100a00 */
[----:B------:R-:W-:Y:S04]  /*1fdf0*/  STL.64 [R1+0x1730], R48 ;  /* 0x0017303001007387 */ /* 0x000fe80000100a00 */
[----:B------:R-:W-:Y:S01]  /*1fe00*/  STL.64 [R1+0x1748], R250 ;  /* 0x001748fa01007387 */ /* 0x000fe20000100a00 */
[----:B------:R-:W-:-:S03]  /*1fe10*/  IMAD.MOV.U32 R44, RZ, RZ, R16 ;  /* 0x000000ffff2c7224 */ /* 0x000fc600078e0010 */
[----:B------:R-:W-:Y:S01]  /*1fe20*/  STL.64 [R1+0x1740], R248 ;  /* 0x001740f801007387 */ /* 0x000fe20000100a00 */
[----:B------:R-:W-:-:S03]  /*1fe30*/  IMAD.MOV.U32 R45, RZ, RZ, R17 ;  /* 0x000000ffff2d7224 */ /* 0x000fc600078e0011 */
[----:B------:R-:W-:Y:S04]  /*1fe40*/  STL.64 [R1+0x1770], R246 ;  /* 0x001770f601007387 */ /* 0x000fe80000100a00 */
[----:B------:R-:W-:Y:S04]  /*1fe50*/  STL.64 [R1+0x1768], R244 ;  /* 0x001768f401007387 */ /* 0x000fe80000100a00 */
[----:B------:R1:W-:Y:S02]  /*1fe60*/  STL.64 [R1+0xc8], R18 ;  /* 0x0000c81201007387 */ /* 0x0003e40000100a00 */
[C---:B-1----:R-:W-:Y:S11]  /*1fe70*/  HMMA.1688.F32.TF32 R16, R4.reuse, R46, R64 ;  /* 0x0000002e0410723c */ /* 0x042ff60000081040 */
[----:B------:R-:W-:Y:S11]  /*1fe80*/  @!UPT UIADD3 URZ, URZ, URZ, URZ ;  /* 0x0000003f3f3ff290 */ /* 0x000ff6000fffe03f */
[----:B------:R-:W-:Y:S01]  /*1fe90*/  @!UPT UIADD3 URZ, URZ, URZ, URZ ;  /* 0x0000003f3f3ff290 */ /* 0x000fe2000fffe03f */
[----:B------:R1:W-:Y:S01]  /*1fea0*/  STL.64 [R1+0x1e8], R18 ;  /* 0x0001e81201007387 */ /* 0x0003e20000100a00 */
[----:B------:R-:W-:Y:S02]  /*1feb0*/  IMAD.MOV.U32 R68, RZ, RZ, R16 ;  /* 0x000000ffff447224 */ /* 0x000fe400078e0010 */
[----:B------:R-:W-:Y:S02]  /*1fec0*/  IMAD.MOV.U32 R69, RZ, RZ, R17 ;  /* 0x000000ffff457224 */ /* 0x000fe400078e0011 */
[C---:B-1----:R-:W-:Y:S11]  /*1fed0*/  HMMA.1688.F32.TF32 R16, R4.reuse, R70, R92 ;  /* 0x000000460410723c */ /* 0x042ff6000008105c */
[----:B------:R-:W-:Y:S11]  /*1fee0*/  @!UPT UIADD3 URZ, URZ, URZ, URZ ;  /* 0x0000003f3f3ff290 */ /* 0x000ff6000fffe03f */
[----:B------:R-:W-:Y:S02]  /*1fef0*/  @!UPT UIADD3 URZ, URZ, URZ, URZ ;  /* 0x0000003f3f3ff290 */ /* 0x000fe4000fffe03f */
[----:B------:R-:W-:Y:S01]  /*1ff00*/  IMAD.MOV.U32 R77, RZ, RZ, R16 ;  /* 0x000000ffff4d7224 */ /* 0x000fe200078e0010 */
[----:B------:R-:W-:Y:S01]  /*1ff10*/  MOV R80, R19 ;  /* 0x0000001300507202 */ /* 0x000fe20000000f00 */
[----:B------:R-:W-:Y:S02]  /*1ff20*/  IMAD.MOV.U32 R76, RZ, RZ, R17 ;  /* 0x000000ffff4c7224 */ /* 0x000fe400078e0011 */
[----:B------:R-:W-:Y:S02]  /*1ff30*/  IMAD.MOV.U32 R81, RZ, RZ, R18 ;  /* 0x000000ffff517224 */ /* 0x000fe400078e0012 */
[C---:B------:R-:W-:Y:S01]  /*1ff40*/  HMMA.1688.F32.TF32 R16, R4.reuse, R74, R108 ;  /* 0x0000004a0410723c */ /* 0x040fe2000008106c */
[----:B------:R-:W-:Y:S04]  /*1ff50*/  STL [R1+0x16c4], R80 ;  /* 0x0016c45001007387 */ /* 0x000fe80000100800 */
[----:B------:R-:W-:Y:S03]  /*1ff60*/  STL [R1+0x16c0], R77 ;  /* 0x0016c04d01007387 */ /* 0x000fe60000100800 */
[C---:B------:R-:W-:Y:S01]  /*1ff70*/  HMMA.1688.F32.TF32 R52, R4.reuse, R30, R96 ;  /* 0x0000001e0434723c */ /* 0x040fe20000081060 */
[----:B------:R-:W-:Y:S04]  /*1ff80*/  STL [R1+0x16bc], R76 ;  /* 0x0016bc4c01007387 */ /* 0x000fe80000100800 */
[----:B------:R-:W-:Y:S10]  /*1ff90*/  STL [R1+0x16b8], R81 ;  /* 0x0016b85101007387 */ /* 0x000ff40000100800 */
[----:B------:R-:W-:Y:S04]  /*1ffa0*/  STL.64 [R1+0x3d0], R16 ;  /* 0x0003d01001007387 */ /* 0x000fe80000100a00 */
[----:B------:R1:W-:Y:S02]  /*1ffb0*/  STL.64 [R1+0x3d8], R18 ;  /* 0x0003d81201007387 */ /* 0x0003e40000100a00 */
[----:B-1----:R-:W-:Y:S03]  /*1ffc0*/  HMMA.1688.F32.TF32 R16, R4, R146, R208 ;  /* 0x000000920410723c */ /* 0x002fe600000810d0 */
[----:B------:R-:W-:-:S02]  /*1ffd0*/  IMAD.MOV.U32 R28, RZ, RZ, R52 ;  /* 0x000000ffff1c7224 */ /* 0x000fc400078e0034 */
[----:B------:R-:W-:Y:S02]  /*1ffe0*/  IMAD.MOV.U32 R32, RZ, RZ, R53 ;  /* 0x000000ffff207224 */ /* 0x000fe400078e0035 */
[----:B------:R-:W-:Y:S02]  /*1fff0*/  IMAD.MOV.U32 R40, RZ, RZ, R54 ;  /* 0x000000ffff287224 */ /* 0x000fe400078e0036 */
[----:B------:R-:W-:Y:S02]  /*20000*/  IMAD.MOV.U32 R41, RZ, RZ, R55 ;  /* 0x000000ffff297224 */ /* 0x000fe400078e0037 */
[C---:B------:R-:W-:Y:S08]  /*20010*/  HMMA.1688.F32.TF32 R52, R4.reuse, R78, R124 ;  /* 0x0000004e0434723c */ /* 0x040ff0000008107c */
[----:B------:R-:W-:Y:S05]  /*20020*/  HMMA.1688.F32.TF32 R48, R4, R82, R140 ;  /* 0x000000520430723c */ /* 0x000fea000008108c */
[----:B------:R-:W-:-:S02]  /*20030*/  IMAD.MOV.U32 R152, RZ, RZ, R16 ;  /* 0x000000ffff987224 */ /* 0x000fc400078e0010 */
[----:B------:R-:W-:Y:S02]  /*20040*/  IMAD.MOV.U32 R148, RZ, RZ, R17 ;  /* 0x000000ffff947224 */ /* 0x000fe400078e0011 */
[----:B------:R-:W-:Y:S02]  /*20050*/  IMAD.MOV.U32 R153, RZ, RZ, R18 ;  /* 0x000000ffff997224 */ /* 0x000fe400078e0012 */
[----:B------:R-:W-:Y:S02]  /*20060*/  IMAD.MOV.U32 R149, RZ, RZ, R19 ;  /* 0x000000ffff957224 */ /* 0x000fe400078e0013 */
[----:B------:R-:W-:Y:S02]  /*20070*/  HMMA.1688.F32.TF32 R16, R4, R150, R212 ;  /* 0x000000960410723c */ /* 0x000fe400000810d4 */
[----:B------:R-:W-:Y:S04]  /*20080*/  STL.64 [R1+0x510], R52 ;  /* 0x0005103401007387 */ /* 0x000fe80000100a00 */
[----:B------:R-:W-:Y:S04]  /*20090*/  STL.64 [R1+0x518], R54 ;  /* 0x0005183601007387 */ /* 0x000fe80000100a00 */
[----:B------:R-:W-:Y:S04]  /*200a0*/  STL.64 [R1+0x6f0], R48 ;  /* 0x0006f03001007387 */ /* 0x000fe80000100a00 */
[----:B------:R-:W-:Y:S04]  /*200b0*/  STL.64 [R1+0x6f8], R50 ;  /* 0x0006f83201007387 */ /* 0x000fe80000100a00 */
[----:B------:R-:W-:Y:S04]  /*200c0*/  STL [R1+0x1624], R149 ;  /* 0x0016249501007387 */ /* 0x000fe80000100800 */
[----:B------:R-:W-:Y:S02]  /*200d0*/  STL [R1+0x1620], R153 ;  /* 0x0016209901007387 */ /* 0x000fe40000100800 */
[----:B------:R-:W-:-:S02]  /*200e0*/  IMAD.MOV.U32 R145, RZ, RZ, R19 ;  /* 0x000000ffff917224 */ /* 0x000fc400078e0013 */
[----:B------:R-:W-:Y:S01]  /*200f0*/  STL [R1+0x161c], R152 ;  /* 0x00161c9801007387 */ /* 0x000fe20000100800 */
[----:B------:R-:W-:-:S03]  /*20100*/  IMAD.MOV.U32 R144, RZ, RZ, R18 ;  /* 0x000000ffff907224 */ /* 0x000fc600078e0012 */
[----:B------:R-:W-:Y:S04]  /*20110*/  STL [R1+0x1618], R148 ;  /* 0x0016189401007387 */ /* 0x000fe80000100800 */
[----:B------:R1:W-:Y:S04]  /*20120*/  STL.64 [R1+0x6d0], R16 ;  /* 0x0006d01001007387 */ /* 0x0003e80000100a00 */
[----:B------:R-:W-:Y:S04]  /*20130*/  STL [R1+0x162c], R145 ;  /* 0x00162c9101007387 */ /* 0x000fe80000100800 */
[----:B------:R-:W-:Y:S04]  /*20140*/  STL [R1+0x1628], R144 ;  /* 0x0016289001007387 */ /* 0x000fe80000100800 */
        /* <DEDUP_REMOVED lines=48> */
[C---:B-1----:R-:W-:Y:S08]  /*20450*/  HMMA.1688.F32.TF32 R16, R4.reuse, R154, R216 ;  /* 0x0000009a0410723c */ /* 0x042ff000000810d8 */
[----:B------:R-:W-:Y:S11]  /*20460*/  HMMA.1688.F32.TF32 R4, R4, R158, R220 ;  /* 0x0000009e0404723c */ /* 0x000ff600000810dc */
[----:B------:R-:W-:Y:S05]  /*20470*/  @!UPT UIADD3 URZ, URZ, URZ, URZ ;  /* 0x0000003f3f3ff290 */ /* 0x000fea000fffe03f */
        /* <DEDUP_REMOVED lines=9> */
[----:B------:R-:W-:Y:S04]  /*20510*/  STL.64 [R1+0x6a0], R4 ;  /* 0x0006a00401007387 */ /* 0x000fe80000100a00 */
[----:B------:R3:W-:Y:S04]  /*20520*/  STL.64 [R1+0x6a8], R6 ;  /* 0x0006a80601007387 */ /* 0x0007e80000100a00 */
[----:B------:R-:W-:Y:S04]  /*20530*/  LDS R18, [R2+0x7280] ;  /* 0x0072800002127984 */ /* 0x000fe80000000800 */
[----:B------:R-:W-:Y:S04]  /*20540*/  LDS R17, [R3+0x6280] ;  /* 0x0062800003117984 */ /* 0x000fe80000000800 */
[----:B------:R-:W1:Y:S01]  /*20550*/  LDS R19, [R3+0x7280] ;  /* 0x0072800003137984 */ /* 0x000e620000000800 */
[C---:B---3--:R-:W-:Y:S11]  /*20560*/  HMMA.1688.F32.TF32 R4, R8.reuse, R70, R164 ;  /* 0x000000460804723c */ /* 0x048ff600000810a4 */
[----:B------:R-:W-:Y:S11]  /*20570*/  @!UPT UIADD3 URZ, URZ, URZ, URZ ;  /* 0x0000003f3f3ff290 */ /* 0x000ff6000fffe03f */
[----:B------:R-:W-:Y:S02]  /*20580*/  @!UPT UIADD3 URZ, URZ, URZ, URZ ;  /* 0x0000003f3f3ff290 */ /* 0x000fe4000fffe03f */
[----:B------:R-:W-:Y:S02]  /*20590*/  IMAD.MOV.U32 R81, RZ, RZ, R4 ;  /* 0x000000ffff517224 */ /* 0x000fe400078e0004 */
[----:B------:R-:W-:Y:S02]  /*205a0*/  IMAD.MOV.U32 R73, RZ, RZ, R5 ;  /* 0x000000ffff497224 */ /* 0x000fe400078e0005 */
[----:B------:R-:W-:Y:S01]  /*205b0*/  IMAD.MOV.U32 R72, RZ, RZ, R6 ;  /* 0x000000ffff487224 */ /* 0x000fe200078e0006 */
[C---:B--2---:R-:W-:Y:S08]  /*205c0*/  HMMA.1688.F32.TF32 R124, R8.reuse, R14, R132 ;  /* 0x0000000e087c723c */ /* 0x044ff00000081084 */
[C---:B----4-:R-:W-:Y:S08]  /*205d0*/  HMMA.1688.F32.TF32 R100, R8.reuse, R22, R100 ;  /* 0x000000160864723c */ /* 0x050ff00000081064 */
[C---:B------:R-:W-:Y:S07]  /*205e0*/  HMMA.1688.F32.TF32 R160, R8.reuse, R26, R160 ;  /* 0x0000001a08a0723c */ /* 0x040fee00000810a0 */
[----:B------:R-:W-:Y:S04]  /*205f0*/  STL.64 [R1+0x1780], R126 ;  /* 0x0017807e01007387 */ /* 0x000fe80000100a00 */
[----:B------:R-:W-:Y:S04]  /*20600*/  STL.64 [R1+0x1778], R124 ;  /* 0x0017787c01007387 */ /* 0x000fe80000100a00 */
[----:B------:R-:W-:Y:S01]  /*20610*/  STL.64 [R1+0x1790], R102 ;  /* 0x0017906601007387 */ /* 0x000fe20000100a00 */
[C---:B------:R-:W-:Y:S03]  /*20620*/  HMMA.1688.F32.TF32 R48, R8.reuse, R46, R168 ;  /* 0x0000002e0830723c */ /* 0x040fe600000810a8 */
[----:B------:R-:W-:Y:S04]  /*20630*/  STL.64 [R1+0x1788], R100 ;  /* 0x0017886401007387 */ /* 0x000fe80000100a00 */
[----:B------:R-:W-:Y:S04]  /*20640*/  STL.64 [R1+0x17a0], R162 ;  /* 0x0017a0a201007387 */ /* 0x000fe80000100a00 */
[----:B------:R-:W-:Y:S11]  /*20650*/  STL.64 [R1+0x1798], R160 ;  /* 0x001798a001007387 */ /* 0x000ff60000100a00 */
[----:B------:R-:W-:Y:S01]  /*20660*/  @!UPT UIADD3 URZ, URZ, URZ, URZ ;  /* 0x0000003f3f3ff290 */ /* 0x000fe2000fffe03f */
[----:B------:R-:W-:Y:S04]  /*20670*/  STL.64 [R1+0x30], R48 ;  /* 0x0000303001007387 */ /* 0x000fe80000100a00 */
[----:B------:R-:W-:Y:S04]  /*20680*/  STL.64 [R1+0x38], R50 ;  /* 0x0000383201007387 */ /* 0x000fe80000100a00 */
[----:B------:R2:W-:Y:S02]  /*20690*/  STL [R1+0x14c], R7 ;  /* 0x00014c0701007387 */ /* 0x0005e40000100800 */
        /* <DEDUP_REMOVED lines=10> */
[----:B------:R-:W-:Y:S04]  /*20740*/  STL [R1+0x16c8], R72 ;  /* 0x0016c84801007387 */ /* 0x000fe80000100800 */
[----:B------:R-:W-:Y:S04]  /*20750*/  STL.64 [R1+0x1d0], R52 ;  /* 0x0001d03401007387 */ /* 0x000fe80000100a00 */
[----:B------:R-:W-:Y:S04]  /*20760*/  STL.64 [R1+0x1d8], R54 ;  /* 0x0001d83601007387 */ /* 0x000fe80000100a00 */
[----:B------:R-:W-:Y:S04]  /*20770*/  STL.64 [R1+0x270], R48 ;  /* 0x0002703001007387 */ /* 0x000fe80000100a00 */
[----:B------:R-:W-:Y:S04]  /*20780*/  STL.64 [R1+0x278], R50 ;  /* 0x0002783201007387 */ /* 0x000fe80000100a00 */
[----:B------:R-:W-:Y:S01]  /*20790*/  STL [R1+0x164c], R144 ;  /* 0x00164c9001007387 */ /* 0x000fe20000100800 */
[----:B------:R-:W-:-:S03]  /*207a0*/  IMAD.MOV.U32 R149, RZ, RZ, R6 ;  /* 0x000000ffff957224 */ /* 0x000fc600078e0006 */
[----:B------:R-:W-:Y:S01]  /*207b0*/  STL [R1+0x1648], R145 ;  /* 0x0016489101007387 */ /* 0x000fe20000100800 */
[----:B------:R-:W-:-:S03]  /*207c0*/  MOV R153, R7 ;  /* 0x0000000700997202 */ /* 0x000fc60000000f00 */
[----:B------:R-:W-:Y:S04]  /*207d0*/  STL [R1+0x1644], R152 ;  /* 0x0016449801007387 */ /* 0x000fe80000100800 */
[----:B------:R-:W-:Y:S04]  /*207e0*/  STL [R1+0x1640], R148 ;  /* 0x0016409401007387 */ /* 0x000fe80000100800 */
[----:B------:R2:W-:Y:S02]  /*207f0*/  STL.64 [R1+0x640], R4 ;  /* 0x0006400401007387 */ /* 0x0005e40000100a00 */
[C---:B--2---:R-:W-:Y:S02]  /*20800*/  HMMA.1688.F32.TF32 R4, R8.reuse, R150, R228 ;  /* 0x000000960804723c */ /* 0x044fe400000810e4 */
[----:B------:R-:W-:Y:S04]  /*20810*/  STL [R1+0x1654], R153 ;  /* 0x0016549901007387 */ /* 0x000fe80000100800 */
[----:B------:R-:W-:Y:S11]  /*20820*/  STL [R1+0x1650], R149 ;  /* 0x0016509501007387 */ /* 0x000ff60000100800 */
[----:B------:R-:W-:Y:S07]  /*20830*/  @!UPT UIADD3 URZ, URZ, URZ, URZ ;  /* 0x0000003f3f3ff290 */ /* 0x000fee000fffe03f */
[----:B------:R-:W-:Y:S02]  /*20840*/  IMAD.MOV.U32 R144, RZ, RZ, R4 ;  /* 0x000000ffff907224 */ /* 0x000fe400078e0004 */
[----:B------:R-:W-:Y:S02]  /*20850*/  IMAD.MOV.U32 R145, RZ, RZ, R5 ;  /* 0x000000ffff917224 */ /* 0x000fe400078e0005 */
[----:B------:R-:W-:Y:S02]  /*20860*/  IMAD.MOV.U32 R152, RZ, RZ, R6 ;  /* 0x000000ffff987224 */ /* 0x000fe400078e0006 */
[----:B------:R-:W-:Y:S02]  /*20870*/  IMAD.MOV.U32 R148, RZ, RZ, R7 ;  /* 0x000000ffff947224 */ /* 0x000fe400078e0007 */
[C---:B------:R-:W-:Y:S01]  /*20880*/  HMMA.1688.F32.TF32 R4, R8.reuse, R154, R232 ;  /* 0x0000009a0804723c */ /* 0x040fe200000810e8 */
[----:B------:R-:W-:Y:S04]  /*20890*/  STL [R1+0x1664], R144 ;  /* 0x0016649001007387 */ /* 0x000fe80000100800 */
[----:B------:R-:W-:Y:S04]  /*208a0*/  STL [R1+0x1660], R145 ;  /* 0x0016609101007387 */ /* 0x000fe80000100800 */
[----:B------:R-:W-:Y:S04]  /*208b0*/  STL [R1+0x165c], R152 ;  /* 0x00165c9801007387 */ /* 0x000fe80000100800 */
[----:B------:R-:W-:Y:S04]  /*208c0*/  STL [R1+0x1658], R148 ;  /* 0x0016589401007387 */ /* 0x000fe80000100800 */
[----:B------:R-:W1:Y:S01]  /*208d0*/  LDL.LU R164, [R1+0x220] ;  /* 0x0002200001a47983 */ /* 0x000e620000300800 */
[C---:B------:R-:W-:Y:S05]  /*208e0*/  HMMA.1688.F32.TF32 R64, R8.reuse, R38, R84 ;  /* 0x000000260840723c */ /* 0x040fea0000081054 */
[----:B------:R-:W-:Y:S04]  /*208f0*/  STL.64 [R1+0x610], R4 ;  /* 0x0006100401007387 */ /* 0x000fe80000100a00 */
[----:B------:R2:W-:Y:S04]  /*20900*/  STL.64 [R1+0x618], R6 ;  /* 0x0006180601007387 */ /* 0x0005e80000100a00 */
[----:B------:R-:W1:Y:S04]  /*20910*/  LDL.LU R165, [R1+0x224] ;  /* 0x0002240001a57983 */ /* 0x000e680000300800 */
[----:B------:R-:W1:Y:S04]  /*20920*/  LDL.LU R166, [R1+0x228] ;  /* 0x0002280001a67983 */ /* 0x000e680000300800 */
[----:B------:R-:W1:Y:S04]  /*20930*/  LDL.LU R167, [R1+0x22c] ;  /* 0x00022c0001a77983 */ /* 0x000e680000300800 */
        /* <DEDUP_REMOVED lines=16> */
[C---:B------:R-:W-:Y:S03]  /*20a40*/  HMMA.1688.F32.TF32 R92, R8.reuse, R42, R172 ;  /* 0x0000002a085c723c */ /* 0x040fe600000810ac */
        /* <DEDUP_REMOVED lines=25> */
[C---:B--2---:R-:W-:Y:S11]  /*20be0*/  HMMA.1688.F32.TF32 R4, R8.reuse, R158, R236 ;  /* 0x0000009e0804723c */ /* 0x044ff600000810ec */
[----:B------:R-:W-:Y:S11]  /*20bf0*/  @!UPT UIADD3 URZ, URZ, URZ, URZ ;  /* 0x0000003f3f3ff290 */ /* 0x000ff6000fffe03f */
[----:B------:R-:W-:Y:S02]  /*20c00*/  @!UPT UIADD3 URZ, URZ, URZ, URZ ;  /* 0x0000003f3f3ff290 */ /* 0x000fe4000fffe03f */
[----:B------:R-:W-:Y:S02]  /*20c10*/  IMAD.MOV.U32 R152, RZ, RZ, R4 ;  /* 0x000000ffff987224 */ /* 0x000fe400078e0004 */
[----:B------:R-:W-:Y:S01]  /*20c20*/  IMAD.MOV.U32 R148, RZ, RZ, R5 ;  /* 0x000000ffff947224 */ /* 0x000fe200078e0005 */
[----:B------:R-:W-:Y:S01]  /*20c30*/  HMMA.1688.F32.TF32 R56, R8, R30, R56 ;  /* 0x0000001e0838723c */ /* 0x000fe20000081038 */
        /* <DEDUP_REMOVED lines=8> */
[----:B------:R-:W-:Y:S04]  /*20cc0*/  LDS R9, [R3+0x6300] ;  /* 0x0063000003097984 */ /* 0x000fe80000000800 */
[----:B------:R-:W2:Y:S04]  /*20cd0*/  LDS R11, [R3+0x7300] ;  /* 0x00730000030b7984 */ /* 0x000ea80000000800 */
[----:B------:R-:W-:Y:S04]  /*20ce0*/  LDS R4, [R2+0x6380] ;  /* 0x0063800002047984 */ /* 0x000fe80000000800 */
[----:B------:R-:W-:Y:S04]  /*20cf0*/  LDS R6, [R2+0x7380] ;  /* 0x0073800002067984 */ /* 0x000fe80000000800 */
[----:B------:R-:W-:Y:S04]  /*20d00*/  LDS R5, [R3+0x6380] ;  /* 0x0063800003057984 */ /* 0x000fe80000000800 */
[----:B------:R-:W1:Y:S02]  /*20d10*/  LDS R7, [R3+0x7380] ;  /* 0x0073800003077984 */ /* 0x000e640000000800 */
[----:B-1----:R-:W-:Y:S11]  /*20d20*/  HMMA.1688.F32.TF32 R48, R16, R70, R164 ;  /* 0x000000461030723c */ /* 0x002ff600000810a4 */
[----:B------:R-:W-:Y:S11]  /*20d30*/  @!UPT UIADD3 URZ, URZ, URZ, URZ ;  /* 0x0000003f3f3ff290 */ /* 0x000ff6000fffe03f */
[----:B------:R-:W-:Y:S02]  /*20d40*/  @!UPT UIADD3 URZ, URZ, URZ, URZ ;  /* 0x0000003f3f3ff290 */ /* 0x000fe4000fffe03f */
[----:B------:R-:W-:Y:S02]  /*20d50*/  IMAD.MOV.U32 R72, RZ, RZ, R48 ;  /* 0x000000ffff487224 */ /* 0x000fe400078e0030 */
[----:B------:R-:W-:Y:S02]  /*20d60*/  IMAD.MOV.U32 R80, RZ, RZ, R49 ;  /* 0x000000ffff507224 */ /* 0x000fe400078e0031 */
[----:B------:R-:W-:Y:S02]  /*20d70*/  IMAD.MOV.U32 R77, RZ, RZ, R50 ;  /* 0x000000ffff4d7224 */ /* 0x000fe400078e0032 */
[----:B------:R-:W-:-:S05]  /*20d80*/  IMAD.MOV.U32 R76, RZ, RZ, R51 ;  /* 0x000000ffff4c7224 */ /* 0x000fca00078e0033 */
[----:B------:R-:W-:Y:S04]  /*20d90*/  STL [R1+0x16e0], R76 ;  /* 0x0016e04c01007387 */ /* 0x000fe80000100800 */
[----:B------:R-:W-:Y:S04]  /*20da0*/  STL [R1+0x16dc], R77 ;  /* 0x0016dc4d01007387 */ /* 0x000fe80000100800 */
[----:B------:R-:W-:Y:S04]  /*20db0*/  STL [R1+0x16d8], R80 ;  /* 0x0016d85001007387 */ /* 0x000fe80000100800 */
[----:B------:R-:W-:Y:S01]  /*20dc0*/  STL [R1+0x16d4], R72 ;  /* 0x0016d44801007387 */ /* 0x000fe20000100800 */
[C---:B----4-:R-:W-:Y:S08]  /*20dd0*/  HMMA.1688.F32.TF32 R120, R16.reuse, R42, R132 ;  /* 0x0000002a1078723c */ /* 0x050ff00000081084 */
[C---:B---3--:R-:W-:Y:S08]  /*20de0*/  HMMA.1688.F32.TF32 R108, R16.reuse, R30, R184 ;  /* 0x0000001e106c723c */ /* 0x048ff000000810b8 */
[C---:B------:R-:W-:Y:S11]  /*20df0*/  HMMA.1688.F32.TF32 R48, R16.reuse, R74, R128 ;  /* 0x0000004a1030723c */ /* 0x040ff60000081080 */
[----:B------:R-:W-:Y:S11]  /*20e00*/  @!UPT UIADD3 URZ, URZ, URZ, URZ ;  /* 0x0000003f3f3ff290 */ /* 0x000ff6000fffe03f */
[----:B------:R-:W-:Y:S01]  /*20e10*/  @!UPT UIADD3 URZ, URZ, URZ, URZ ;  /* 0x0000003f3f3ff290 */ /* 0x000fe2000fffe03f */
[----:B------:R1:W-:Y:S01]  /*20e20*/  STL.64 [R1+0x50], R48 ;  /* 0x0000503001007387 */ /* 0x0003e20000100a00 */
[----:B------:R-:W-:Y:S02]  /*20e30*/  IMAD.MOV.U32 R73, RZ, RZ, R50 ;  /* 0x000000ffff497224 */ /* 0x000fe400078e0032 */
[----:B------:R-:W-:Y:S02]  /*20e40*/  IMAD.MOV.U32 R81, RZ, RZ, R51 ;  /* 0x000000ffff517224 */ /* 0x000fe400078e0033 */
[----:B-1----:R-:W-:Y:S01]  /*20e50*/  HMMA.1688.F32.TF32 R48, R16, R78, R96 ;  /* 0x0000004e1030723c */ /* 0x002fe20000081060 */
        /* <DEDUP_REMOVED lines=58> */
[C---:B--2---:R-:W-:Y:S11]  /*21200*/  HMMA.1688.F32.TF32 R48, R16.reuse, R82, R196 ;  /* 0x000000521030723c */ /* 0x044ff600000810c4 */
[----:B------:R-:W-:Y:S11]  /*21210*/  @!UPT UIADD3 URZ, URZ, URZ, URZ ;  /* 0x0000003f3f3ff290 */ /* 0x000ff6000fffe03f */
[----:B------:R-:W-:Y:S02]  /*21220*/  @!UPT UIADD3 URZ, URZ, URZ, URZ ;  /* 0x0000003f3f3ff290 */ /* 0x000fe4000fffe03f */
[----:B------:R-:W-:Y:S01]  /*21230*/  MOV R153, R48 ;  /* 0x0000003000997202 */ /* 0x000fe20000000f00 */
[----:B------:R-:W-:Y:S02]  /*21240*/  IMAD.MOV.U32 R149, RZ, RZ, R49 ;  /* 0x000000ffff957224 */ /* 0x000fe400078e0031 */
[----:B------:R-:W-:Y:S02]  /*21250*/  IMAD.MOV.U32 R144, RZ, RZ, R50 ;  /* 0x000000ffff907224 */ /* 0x000fe400078e0032 */
[----:B------:R-:W-:Y:S02]  /*21260*/  IMAD.MOV.U32 R145, RZ, RZ, R51 ;  /* 0x000000ffff917224 */ /* 0x000fe400078e0033 */
[----:B---3--:R-:W-:Y:S03]  /*21270*/  HMMA.1688.F32.TF32 R48, R16, R146, R192 ;  /* 0x000000921030723c */ /* 0x008fe600000810c0 */
[----:B------:R-:W-:Y:S04]  /*21280*/  STL [R1+0x1684], R145 ;  /* 0x0016849101007387 */ /* 0x000fe80000100800 */
[----:B------:R-:W-:Y:S04]  /*21290*/  STL [R1+0x1680], R144 ;  /* 0x0016809001007387 */ /* 0x000fe80000100800 */
[----:B------:R-:W-:Y:S04]  /*212a0*/  STL [R1+0x167c], R153 ;  /* 0x00167c9901007387 */ /* 0x000fe80000100800 */
[----:B------:R-:W-:Y:S08]  /*212b0*/  STL [R1+0x1678], R149 ;  /* 0x0016789501007387 */ /* 0x000ff00000100800 */
[----:B------:R4:W-:Y:S01]  /*212c0*/  STL.64 [R1+0x570], R48 ;  /* 0x0005703001007387 */ /* 0x0009e20000100a00 */
[----:B------:R-:W-:-:S02]  /*212d0*/  IMAD.MOV.U32 R152, RZ, RZ, R50 ;  /* 0x000000ffff987224 */ /* 0x000fc400078e0032 */
[----:B------:R-:W-:Y:S02]  /*212e0*/  IMAD.MOV.U32 R148, RZ, RZ, R51 ;  /* 0x000000ffff947224 */ /* 0x000fe400078e0033 */
[C---:B----4-:R-:W-:Y:S08]  /*212f0*/  HMMA.1688.F32.TF32 R48, R16.reuse, R154, R104 ;  /* 0x0000009a1030723c */ /* 0x050ff00000081068 */
[C---:B------:R-:W-:Y:S01]  /*21300*/  HMMA.1688.F32.TF32 R52, R16.reuse, R150, R136 ;  /* 0x000000961034723c */ /* 0x040fe20000081088 */
[----:B------:R-:W-:Y:S04]  /*21310*/  STL [R1+0x168c], R148 ;  /* 0x00168c9401007387 */ /* 0x000fe80000100800 */
[----:B------:R-:W-:Y:S03]  /*21320*/  STL [R1+0x1688], R152 ;  /* 0x0016889801007387 */ /* 0x000fe60000100800 */
[----:B------:R-:W-:Y:S08]  /*21330*/  HMMA.1688.F32.TF32 R16, R16, R158, R88 ;  /* 0x0000009e1010723c */ /* 0x000ff00000081058 */
[----:B------:R-:W-:-:S02]  /*21340*/  IMAD.MOV.U32 R149, RZ, RZ, R51 ;  /* 0x000000ffff957224 */ /* 0x000fc400078e0033 */
[----:B------:R-:W-:-:S05]  /*21350*/  IMAD.MOV.U32 R153, RZ, RZ, R50 ;  /* 0x000000ffff997224 */ /* 0x000fca00078e0032 */
[----:B------:R1:W-:Y:S01]  /*21360*/  STL.64 [R1+0x560], R52 ;  /* 0x0005603401007387 */ /* 0x0003e20000100a00 */
[----:B------:R-:W-:Y:S02]  /*21370*/  IMAD.MOV.U32 R144, RZ, RZ, R49 ;  /* 0x000000ffff907224 */ /* 0x000fe400078e0031 */
[----:B------:R-:W-:Y:S01]  /*21380*/  IMAD.MOV.U32 R145, RZ, RZ, R48 ;  /* 0x000000ffff917224 */ /* 0x000fe200078e0030 */
[----:B------:R2:W-:Y:S04]  /*21390*/  STL.64 [R1+0x568], R54 ;  /* 0x0005683601007387 */ /* 0x0005e80000100a00 */
[----:B------:R-:W-:Y:S04]  /*213a0*/  STL [R1+0x169c], R149 ;  /* 0x00169c9501007387 */ /* 0x000fe80000100800 */
[----:B------:R-:W-:Y:S04]  /*213b0*/  STL [R1+0x1698], R153 ;  /* 0x0016989901007387 */ /* 0x000fe80000100800 */
[----:B------:R-:W-:Y:S04]  /*213c0*/  STL [R1+0x1694], R144 ;  /* 0x0016949001007387 */ /* 0x000fe80000100800 */
[----:B------:R-:W-:Y:S04]  /*213d0*/  STL [R1+0x1690], R145 ;  /* 0x0016909101007387 */ /* 0x000fe80000100800 */
[----:B------:R3:W-:Y:S04]  /*213e0*/  STL.64 [R1+0x540], R16 ;  /* 0x0005401001007387 */ /* 0x0007e80000100a00 */
[----:B------:R4:W-:Y:S04]  /*213f0*/  STL.64 [R1+0x548], R18 ;  /* 0x0005481201007387 */ /* 0x0009e80000100a00 */
[----:B------:R-:W4:Y:S04]  /*21400*/  LDL.LU R240, [R1+0x2d0] ;  /* 0x0002d00001f07983 */ /* 0x000f280000300800 */
[----:B------:R-:W4:Y:S04]  /*21410*/  LDL.LU R241, [R1+0x2d4] ;  /* 0x0002d40001f17983 */ /* 0x000f280000300800 */
[----:B------:R-:W4:Y:S04]  /*21420*/  LDL.LU R242, [R1+0x2d8] ;  /* 0x0002d80001f27983 */ /* 0x000f280000300800 */
[----:B------:R-:W4:Y:S04]  /*21430*/  LDL.LU R243, [R1+0x2dc] ;  /* 0x0002dc0001f37983 */ /* 0x000f280000300800 */
[----:B-1----:R-:W4:Y:S04]  /*21440*/  LDL.LU R52, [R1+0x2e0] ;  /* 0x0002e00001347983 */ /* 0x002f280000300800 */
[----:B------:R-:W4:Y:S04]  /*21450*/  LDL.LU R53, [R1+0x2e4] ;  /* 0x0002e40001357983 */ /* 0x000f280000300800 */
[----:B--2---:R-:W2:Y:S04]  /*21460*/  LDL.LU R54, [R1+0x2e8] ;  /* 0x0002e80001367983 */ /* 0x004ea80000300800 */
        /* <DEDUP_REMOVED lines=96> */
[C---:B------:R-:W-:Y:S08]  /*21a70*/  HMMA.1688.F32.TF32 R188, R8.reuse, R14, R188 ;  /* 0x0000000e08bc723c */ /* 0x040ff000000810bc */
[C---:B------:R-:W-:Y:S08]  /*21a80*/  HMMA.1688.F32.TF32 R184, R8.reuse, R26, R184 ;  /* 0x0000001a08b8723c */ /* 0x040ff000000810b8 */
[C---:B------:R-:W-:Y:S08]  /*21a90*/  HMMA.1688.F32.TF32 R128, R8.reuse, R30, R128 ;  /* 0x0000001e0880723c */ /* 0x040ff00000081080 */
[----:B------:R-:W-:Y:S08]  /*21aa0*/  HMMA.1688.F32.TF32 R132, R8, R34, R132 ;  /* 0x000000220884723c */ /* 0x000ff00000081084 */
[C---:B--2---:R-:W-:Y:S08]  /*21ab0*/  HMMA.1688.F32.TF32 R48, R4.reuse, R146, R48 ;  /* 0x000000920430723c */ /* 0x044ff00000081030 */
[----:B------:R-:W-:Y:S08]  /*21ac0*/  HMMA.1688.F32.TF32 R212, R4, R38, R212 ;  /* 0x0000002604d4723c */ /* 0x000ff000000810d4 */
[C---:B---3--:R-:W-:Y:S08]  /*21ad0*/  HMMA.1688.F32.TF32 R16, R8.reuse, R150, R16 ;  /* 0x000000960810723c */ /* 0x048ff00000081010 */
[C---:B----4-:R-:W-:Y:S08]  /*21ae0*/  HMMA.1688.F32.TF32 R124, R8.reuse, R78, R124 ;  /* 0x0000004e087c723c */ /* 0x050ff0000008107c */
[C---:B------:R-:W-:Y:S08]  /*21af0*/  HMMA.1688.F32.TF32 R160, R8.reuse, R70, R160 ;  /* 0x0000004608a0723c */ /* 0x040ff000000810a0 */
[C---:B------:R-:W-:Y:S11]  /*21b00*/  HMMA.1688.F32.TF32 R100, R8.reuse, R74, R100 ;  /* 0x0000004a0864723c */ /* 0x040ff60000081064 */
[----:B------:R-:W-:Y:S04]  /*21b10*/  @!UPT UIADD3 URZ, URZ, URZ, URZ ;  /* 0x0000003f3f3ff290 */ /* 0x000fe8000fffe03f */
[----:B------:R-:W-:Y:S04]  /*21b20*/  STL.64 [R1+0x10], R160 ;  /* 0x000010a001007387 */ /* 0x000fe80000100a00 */
[----:B------:R1:W-:Y:S01]  /*21b30*/  STL.64 [R1+0x18], R162 ;  /* 0x000018a201007387 */ /* 0x0003e20000100a00 */
[C---:B------:R-:W-:Y:S03]  /*21b40*/  HMMA.1688.F32.TF32 R176, R8.reuse, R146, R176 ;  /* 0x0000009208b0723c */ /* 0x040fe600000810b0 */
[----:B-1----:R-:W2:Y:S05]  /*21b50*/  LDL.LU.64 R162, [R1+0x17a0] ;  /* 0x0017a00001a27983 */ /* 0x002eaa0000300a00 */
[----:B------:R-:W-:Y:S01]  /*21b60*/  HMMA.1688.F32.TF32 R244, R8, R82, R244 ;  /* 0x0000005208f4723c */ /* 0x000fe200000810f4 */
[----:B------:R-:W2:Y:S01]  /*21b70*/  LDL.LU.64 R160, [R1+0x1798] ;  /* 0x0017980001a07983 */ /* 0x000ea20000300a00 */
[----:B------:R-:W-:-:S02]  /*21b80*/  IMAD.MOV.U32 R149, RZ, RZ, R102 ;  /* 0x000000ffff957224 */ /* 0x000fc400078e0066 */
[----:B------:R-:W-:Y:S01]  /*21b90*/  IMAD.MOV.U32 R153, RZ, RZ, R103 ;  /* 0x000000ffff997224 */ /* 0x000fe200078e0067 */
[----:B------:R1:W-:Y:S01]  /*21ba0*/  STL.64 [R1+0x40], R100 ;  /* 0x0000406401007387 */ /* 0x0003e20000100a00 */
[----:B------:R-:W-:Y:S02]  /*21bb0*/  IMAD.MOV.U32 R148, RZ, RZ, R126 ;  /* 0x000000ffff947224 */ /* 0x000fe400078e007e */
[----:B------:R-:W-:Y:S01]  /*21bc0*/  IMAD.MOV.U32 R152, RZ, RZ, R127 ;  /* 0x000000ffff987224 */ /* 0x000fe200078e007f */
[----:B------:R-:W3:Y:S01]  /*21bd0*/  LDL.LU.64 R102, [R1+0x1790] ;  /* 0x0017900001667983 */ /* 0x000ee20000300a00 */
[----:B------:R-:W-:Y:S02]  /*21be0*/  IMAD.MOV.U32 R144, RZ, RZ, R124 ;  /* 0x000000ffff907224 */ /* 0x000fe400078e007c */
[----:B------:R-:W-:Y:S01]  /*21bf0*/  IMAD.MOV.U32 R145, RZ, RZ, R125 ;  /* 0x000000ffff917224 */ /* 0x000fe200078e007d */
[----:B-1----:R-:W3:Y:S04]  /*21c00*/  LDL.LU.64 R100, [R1+0x1788] ;  /* 0x0017880001647983 */ /* 0x002ee80000300a00 */
[----:B------:R-:W4:Y:S04]  /*21c10*/  LDL.LU.64 R126, [R1+0x1780] ;  /* 0x00178000017e7983 */ /* 0x000f280000300a00 */
[----:B------:R-:W4:Y:S04]  /*21c20*/  LDL.LU.64 R124, [R1+0x1778] ;  /* 0x00177800017c7983 */ /* 0x000f280000300a00 */
[----:B------:R-:W-:Y:S04]  /*21c30*/  STL.64 [R1+0x4e0], R244 ;  /* 0x0004e0f401007387 */ /* 0x000fe80000100a00 */
[----:B------:R1:W-:Y:S01]  /*21c40*/  STL.64 [R1+0x4e8], R246 ;  /* 0x0004e8f601007387 */ /* 0x0003e20000100a00 */
[C---:B------:R-:W-:Y:S03]  /*21c50*/  HMMA.1688.F32.TF32 R88, R8.reuse, R46, R88 ;  /* 0x0000002e0858723c */ /* 0x040fe60000081058 */
[----:B-1----:R-:W2:Y:S04]  /*21c60*/  LDL.LU.64 R246, [R1+0x1770] ;  /* 0x0017700001f67983 */ /* 0x002ea80000300a00 */
[----:B------:R-:W2:Y:S04]  /*21c70*/  LDL.LU.64 R244, [R1+0x1768] ;  /* 0x0017680001f47983 */ /* 0x000ea80000300a00 */
[----:B------:R-:W-:Y:S04]  /*21c80*/  STL.64 [R1+0x4d0], R176 ;  /* 0x0004d0b001007387 */ /* 0x000fe80000100a00 */
[----:B------:R1:W-:Y:S04]  /*21c90*/  STL.64 [R1+0x4d8], R178 ;  /* 0x0004d8b201007387 */ /* 0x0003e80000100a00 */
[----:B-1----:R-:W2:Y:S04]  /*21ca0*/  LDL.LU.64 R178, [R1+0x1760] ;  /* 0x0017600001b27983 */ /* 0x002ea80000300a00 */
[----:B------:R-:W3:Y:S04]  /*21cb0*/  LDL.LU.64 R176, [R1+0x1758] ;  /* 0x0017580001b07983 */ /* 0x000ee80000300a00 */
[----:B------:R-:W-:Y:S04]  /*21cc0*/  STL.64 [R1+0x4c0], R16 ;  /* 0x0004c01001007387 */ /* 0x000fe80000100a00 */
[----:B------:R1:W-:Y:S02]  /*21cd0*/  STL.64 [R1+0x4c8], R18 ;  /* 0x0004c81201007387 */ /* 0x0003e40000100a00 */
[C---:B-1----:R-:W-:Y:S02]  /*21ce0*/  HMMA.1688.F32.TF32 R16, R8.reuse, R154, R236 ;  /* 0x0000009a0810723c */ /* 0x042fe400000810ec */
[----:B------:R-:W-:Y:S04]  /*21cf0*/  LDS R236, [R2+0x8200] ;  /* 0x0082000002ec7984 */ /* 0x000fe80000000800 */
[----:B------:R-:W-:Y:S02]  /*21d00*/  LDS R238, [R2+0x9200] ;  /* 0x0092000002ee7984 */ /* 0x000fe40000000800 */
[----:B------:R-:W-:Y:S02]  /*21d10*/  HMMA.1688.F32.TF32 R8, R8, R158, R232 ;  /* 0x0000009e0808723c */ /* 0x000fe400000810e8 */
[----:B------:R-:W-:Y:S04]  /*21d20*/  LDS R237, [R3+0x8200] ;  /* 0x0082000003ed7984 */ /* 0x000fe80000000800 */
[----:B------:R-:W-:Y:S09]  /*21d30*/  LDS R239, [R3+0x9200] ;  /* 0x0092000003ef7984 */ /* 0x000ff20000000800 */
[----:B------:R-:W-:Y:S04]  /*21d40*/  STL.64 [R1+0x360], R16 ;  /* 0x0003601001007387 */ /* 0x000fe80000100a00 */
[----:B------:R-:W-:Y:S04]  /*21d50*/  STL.64 [R1+0x368], R18 ;  /* 0x0003681201007387 */ /* 0x000fe80000100a00 */
[----:B------:R-:W-:Y:S04]  /*21d60*/  STL.64 [R1+0x1b0], R8 ;  /* 0x0001b00801007387 */ /* 0x000fe80000100a00 */
[----:B------:R1:W-:Y:S02]  /*21d70*/  STL.64 [R1+0x1b8], R10 ;  /* 0x0001b80a01007387 */ /* 0x0003e40000100a00 */
[C---:B-1----:R-:W-:Y:S08]  /*21d80*/  HMMA.1688.F32.TF32 R8, R4.reuse, R82, R248 ;  /* 0x000000520408723c */ /* 0x042ff000000810f8 */
[C---:B------:R-:W-:Y:S08]  /*21d90*/  HMMA.1688.F32.TF32 R16, R4.reuse, R150, R52 ;  /* 0x000000960410723c */ /* 0x040ff00000081034 */
[C---:B------:R-:W-:Y:S07]  /*21da0*/  HMMA.1688.F32.TF32 R204, R4.reuse, R14, R204 ;  /* 0x0000000e04cc723c */ /* 0x040fee00000810cc */
[----:B------:R-:W-:Y:S01]  /*21db0*/  STL.64 [R1+0x330], R8 ;  /* 0x0003300801007387 */ /* 0x000fe20000100a00 */
[C---:B------:R-:W-:Y:S03]  /*21dc0*/  HMMA.1688.F32.TF32 R220, R4.reuse, R22, R220 ;  /* 0x0000001604dc723c */ /* 0x040fe600000810dc */
[----:B------:R1:W-:Y:S05]  /*21dd0*/  STL.64 [R1+0x338], R10 ;  /* 0x0003380a01007387 */ /* 0x0003ea0000100a00 */
[C---:B------:R-:W-:Y:S08]  /*21de0*/  HMMA.1688.F32.TF32 R224, R4.reuse, R26, R224 ;  /* 0x0000001a04e0723c */ /* 0x040ff000000810e0 */
        /* <DEDUP_REMOVED lines=12> */
[C---:B-1----:R-:W-:Y:S02]  /*21eb0*/  HMMA.1688.F32.TF32 R8, R4.reuse, R154, R240 ;  /* 0x0000009a0408723c */ /* 0x042fe400000810f0 */
[----:B------:R1:W-:Y:S01]  /*21ec0*/  STL.64 [R1+0x320], R48 ;  /* 0x0003203001007387 */ /* 0x0003e20000100a00 */
[----:B------:R-:W-:Y:S02]  /*21ed0*/  IMAD.MOV.U32 R250, RZ, RZ, R13 ;  /* 0x000000fffffa7224 */ /* 0x000fe400078e000d */
[----:B------:R-:W-:Y:S01]  /*21ee0*/  IMAD.MOV.U32 R251, RZ, RZ, R12 ;  /* 0x000000fffffb7224 */ /* 0x000fe200078e000c */
[----:B------:R-:W-:Y:S02]  /*21ef0*/  LDS R216, [R2+0x8180] ;  /* 0x0081800002d87984 */ /* 0x000fe40000000800 */
[----:B------:R-:W-:Y:S02]  /*21f00*/  HMMA.1688.F32.TF32 R4, R4, R158, R196 ;  /* 0x0000009e0404723c */ /* 0x000fe400000810c4 */
[----:B------:R1:W-:Y:S04]  /*21f10*/  STL.64 [R1+0x328], R50 ;  /* 0x0003283201007387 */ /* 0x0003e80000100a00 */
[----:B------:R-:W-:Y:S04]  /*21f20*/  STL.64 [R1+0x310], R16 ;  /* 0x0003101001007387 */ /* 0x000fe80000100a00 */
[----:B------:R-:W-:Y:S04]  /*21f30*/  STL.64 [R1+0x318], R18 ;  /* 0x0003181201007387 */ /* 0x000fe80000100a00 */
[----:B------:R-:W4:Y:S04]  /*21f40*/  LDL.LU R52, [R1+0x400] ;  /* 0x0004000001347983 */ /* 0x000f280000300800 */
[----:B------:R-:W-:Y:S04]  /*21f50*/  STL.64 [R1+0x300], R8 ;  /* 0x0003000801007387 */ /* 0x000fe80000100a00 */
[----:B------:R-:W-:Y:S04]  /*21f60*/  STL.64 [R1+0x308], R10 ;  /* 0x0003080a01007387 */ /* 0x000fe80000100a00 */
[----:B------:R-:W-:Y:S04]  /*21f70*/  STL.64 [R1+0x2c0], R4 ;  /* 0x0002c00401007387 */ /* 0x000fe80000100a00 */
[----:B------:R-:W-:Y:S04]  /*21f80*/  STL.64 [R1+0x2c8], R6 ;  /* 0x0002c80601007387 */ /* 0x000fe80000100a00 */
[----:B------:R-:W4:Y:S04]  /*21f90*/  LDL.LU R53, [R1+0x404] ;  /* 0x0004040001357983 */ /* 0x000f280000300800 */
[----:B------:R-:W4:Y:S04]  /*21fa0*/  LDL.LU R54, [R1+0x408] ;  /* 0x0004080001367983 */ /* 0x000f280000300800 */
[----:B------:R-:W4:Y:S01]  /*21fb0*/  LDL.LU R252, [R1+0x1750] ;  /* 0x0017500001fc7983 */ /* 0x000f220000300800 */
[----:B-1----:R-:W-:-:S02]  /*21fc0*/  IMAD.MOV.U32 R48, RZ, RZ, R157 ;  /* 0x000000ffff307224 */ /* 0x002fc400078e009d */
[----:B------:R-:W-:Y:S01]  /*21fd0*/  IMAD.MOV.U32 R49, RZ, RZ, R156 ;  /* 0x000000ffff317224 */ /* 0x000fe200078e009c */
        /* <DEDUP_REMOVED lines=10> */
[----:B------:R-:W-:Y:S04]  /*22080*/  LDS R218, [R2+0x9180] ;  /* 0x0091800002da7984 */ /* 0x000fe80000000800 */
[----:B------:R-:W-:Y:S04]  /*22090*/  LDS R217, [R3+0x8180] ;  /* 0x0081800003d97984 */ /* 0x000fe80000000800 */
[----:B------:R-:W-:Y:S01]  /*220a0*/  LDS R219, [R3+0x9180] ;  /* 0x0091800003db7984 */ /* 0x000fe20000000800 */
[----:B--2---:R-:W-:-:S03]  /*220b0*/  IMAD.MOV.U32 R240, RZ, RZ, R179 ;  /* 0x000000fffff07224 */ /* 0x004fc600078e00b3 */
[----:B------:R-:W-:Y:S01]  /*220c0*/  LDS R4, [R2+0x8280] ;  /* 0x0082800002047984 */ /* 0x000fe20000000800 */
[----:B------:R-:W-:Y:S01]  /*220d0*/  IMAD.MOV.U32 R241, RZ, RZ, R178 ;  /* 0x000000fffff17224 */ /* 0x000fe200078e00b2 */
[----:B---3--:R-:W-:Y:S01]  /*220e0*/  MOV R242, R177 ;  /* 0x000000b100f27202 */ /* 0x008fe20000000f00 */
[----:B------:R-:W-:Y:S01]  /*220f0*/  IMAD.MOV.U32 R243, RZ, RZ, R176 ;  /* 0x000000fffff37224 */ /* 0x000fe200078e00b0 */
[----:B------:R-:W-:Y:S04]  /*22100*/  LDS R178, [R2+0x9080] ;  /* 0x0090800002b27984 */ /* 0x000fe80000000800 */
[----:B------:R-:W-:Y:S04]  /*22110*/  LDS R176, [R2+0x8080] ;  /* 0x0080800002b07984 */ /* 0x000fe80000000800 */
[----:B------:R-:W-:Y:S04]  /*22120*/  LDS R177, [R3+0x8080] ;  /* 0x0080800003b17984 */ /* 0x000fe80000000800 */
[----:B------:R-:W-:Y:S04]  /*22130*/  LDS R179, [R3+0x9080] ;  /* 0x0090800003b37984 */ /* 0x000fe80000000800 */
[----:B------:R-:W-:Y:S04]  /*22140*/  STL [R1+0x1574], R2 ;  /* 0x0015740201007387 */ /* 0x000fe80000100800 */
[----:B------:R-:W-:Y:S04]  /*22150*/  STL [R1+0x1570], R3 ;  /* 0x0015700301007387 */ /* 0x000fe80000100800 */
        /* <DEDUP_REMOVED lines=9> */
[----:B----4-:R-:W1:Y:S04]  /*221f0*/  LDSM.16.M88.4 R16, [R252+0x20080] ;  /* 0x02008000fc10783b */ /* 0x010e680000000200 */
[----:B------:R-:W2:Y:S04]  /*22200*/  LDSM.16.M88.4 R20, [R252+0x21080] ;  /* 0x02108000fc14783b */ /* 0x000ea80000000200 */
[----:B------:R-:W3:Y:S01]  /*22210*/  LDSM.16.M88.4 R24, [R252+0x22080] ;  /* 0x02208000fc18783b */ /* 0x000ee20000000200 */
[-C--:B-1----:R-:W-:Y:S08]  /*22220*/  HMMA.1688.F32.TF32 R248, R156, R16.reuse, R248 ;  /* 0x000000109cf8723c */ /* 0x082ff000000810f8 */
[-C--:B------:R-:W-:Y:S08]  /*22230*/  HMMA.1688.F32.TF32 R48, R176, R16.reuse, R48 ;  /* 0x00000010b030723c */ /* 0x080ff00000081030 */
[-C--:B------:R-:W-:Y:S07]  /*22240*/  HMMA.1688.F32.TF32 R240, R196, R16.reuse, R240 ;  /* 0x00000010c4f0723c */ /* 0x080fee00000810f0 */
[----:B------:R-:W-:Y:S04]  /*22250*/  STL.64 [R1+0x2e0], R248 ;  /* 0x0002e0f801007387 */ /* 0x000fe80000100a00 */
[----:B------:R1:W-:Y:S04]  /*22260*/  STL.64 [R1+0x2e8], R250 ;  /* 0x0002e8fa01007387 */ /* 0x0003e80000100a00 */
[----:B-1----:R-:W4:Y:S04]  /*22270*/  LDL.LU.64 R250, [R1+0x1748] ;  /* 0x0017480001fa7983 */ /* 0x002f280000300a00 */
[----:B------:R-:W4:Y:S04]  /*22280*/  LDL.LU.64 R248, [R1+0x1740] ;  /* 0x0017400001f87983 */ /* 0x000f280000300a00 */
[----:B------:R-:W-:Y:S04]  /*22290*/  STL.64 [R1+0x2d0], R48 ;  /* 0x0002d03001007387 */ /* 0x000fe80000100a00 */
[----:B------:R1:W-:Y:S04]  /*222a0*/  STL.64 [R1+0x2d8], R50 ;  /* 0x0002d83201007387 */ /* 0x0003e80000100a00 */
[----:B-1----:R-:W3:Y:S04]  /*222b0*/  LDL.LU.64 R50, [R1+0x1738] ;  /* 0x0017380001327983 */ /* 0x002ee80000300a00 */
[----:B------:R-:W3:Y:S04]  /*222c0*/  LDL.LU.64 R48, [R1+0x1730] ;  /* 0x0017300001307983 */ /* 0x000ee80000300a00 */
[----:B------:R-:W-:Y:S04]  /*222d0*/  STL.64 [R1+0x390], R240 ;  /* 0x000390f001007387 */ /* 0x000fe80000100a00 */
[----:B------:R1:W-:Y:S04]  /*222e0*/  STL.64 [R1+0x398], R242 ;  /* 0x000398f201007387 */ /* 0x0003e80000100a00 */
[----:B-1----:R-:W3:Y:S04]  /*222f0*/  LDL.LU.64 R242, [R1+0x1728] ;  /* 0x0017280001f27983 */ /* 0x002ee80000300a00 */
[----:B------:R-:W3:Y:S01]  /*22300*/  LDL.LU.64 R240, [R1+0x1720] ;  /* 0x0017200001f07983 */ /* 0x000ee20000300a00 */
[-C--:B------:R-:W-:Y:S08]  /*22310*/  HMMA.1688.F32.TF32 R124, R236, R16.reuse, R124 ;  /* 0x00000010ec7c723c */ /* 0x080ff0000008107c */
[-C--:B------:R-:W-:Y:S08]  /*22320*/  HMMA.1688.F32.TF32 R180, R4, R16.reuse, R180 ;  /* 0x0000001004b4723c */ /* 0x080ff000000810b4 */
[-C--:B------:R-:W-:Y:S08]  /*22330*/  HMMA.1688.F32.TF32 R188, R8, R16.reuse, R188 ;  /* 0x0000001008bc723c */ /* 0x080ff000000810bc */
[----:B------:R-:W-:Y:S08]  /*22340*/  HMMA.1688.F32.TF32 R204, R12, R16, R204 ;  /* 0x000000100ccc723c */ /* 0x000ff000000810cc */
[----:B--2---:R-:W-:Y:S11]  /*22350*/  HMMA.1688.F32.TF32 R52, R156, R20, R52 ;  /* 0x000000149c34723c */ /* 0x004ff60000081034 */
[----:B------:R-:W-:Y:S11]  /*22360*/  @!UPT UIADD3 URZ, URZ, URZ, URZ ;  /* 0x0000003f3f3ff290 */ /* 0x000ff6000fffe03f */
[----:B------:R-:W-:Y:S02]  /*22370*/  @!UPT UIADD3 URZ, URZ, URZ, URZ ;  /* 0x0000003f3f3ff290 */ /* 0x000fe4000fffe03f */
[----:B------:R-:W-:Y:S02]  /*22380*/  IMAD.MOV.U32 R2, RZ, RZ, R54 ;  /* 0x000000ffff027224 */ /* 0x000fe400078e0036 */
[----:B------:R-:W-:Y:S01]  /*22390*/  IMAD.MOV.U32 R3, RZ, RZ, R55 ;  /* 0x000000ffff037224 */ /* 0x000fe200078e0037 */
[----:B---3--:R-:W-:Y:S11]  /*223a0*/  HMMA.1688.F32.TF32 R240, R216, R16, R240 ;  /* 0x00000010d8f0723c */ /* 0x008ff600000810f0 */
        /* <DEDUP_REMOVED lines=33> */
[----:B------:R-:W2:Y:S04]  /*225c0*/  LDL.LU.64 R54, [R1+0x1718] ;  /* 0x0017180001367983 */ /* 0x000ea80000300a00 */
[----:B-1----:R-:W2:Y:S04]  /*225d0*/  LDL.LU.64 R52, [R1+0x1710] ;  /* 0x0017100001347983 */ /* 0x002ea80000300a00 */
[----:B------:R-:W-:Y:S04]  /*225e0*/  STL [R1+0x157c], R3 ;  /* 0x00157c0301007387 */ /* 0x000fe80000100800 */
[----:B------:R-:W-:Y:S01]  /*225f0*/  STL [R1+0x1578], R2 ;  /* 0x0015780201007387 */ /* 0x000fe20000100800 */
[----:B------:R-:W-:Y:S08]  /*22600*/  HMMA.1688.F32.TF32 R100, R236, R20, R100 ;  /* 0x00000014ec64723c */ /* 0x000ff00000081064 */
[C---:B---3--:R-:W-:Y:S08]  /*22610*/  HMMA.1688.F32.TF32 R124, R176.reuse, R24, R124 ;  /* 0x00000018b07c723c */ /* 0x048ff0000008107c */
[-C--:B----4-:R-:W-:Y:S11]  /*22620*/  HMMA.1688.F32.TF32 R204, R176, R20.reuse, R204 ;  /* 0x00000014b0cc723c */ /* 0x090ff600000810cc */
[----:B------:R-:W-:Y:S11]  /*22630*/  @!UPT UIADD3 URZ, URZ, URZ, URZ ;  /* 0x0000003f3f3ff290 */ /* 0x000ff6000fffe03f */
[----:B------:R-:W-:Y:S01]  /*22640*/  @!UPT UIADD3 URZ, URZ, URZ, URZ ;  /* 0x0000003f3f3ff290 */ /* 0x000fe2000fffe03f */
[----:B------:R-:W-:Y:S04]  /*22650*/  STL.64 [R1+0x250], R204 ;  /* 0x000250cc01007387 */ /* 0x000fe80000100a00 */
[----:B------:R1:W-:Y:S02]  /*22660*/  STL.64 [R1+0x258], R206 ;  /* 0x000258ce01007387 */ /* 0x0003e40000100a00 */
[-C--:B-1----:R-:W-:Y:S08]  /*22670*/  HMMA.1688.F32.TF32 R204, R196, R20.reuse, R188 ;  /* 0x00000014c4cc723c */ /* 0x082ff000000810bc */
[-C--:B--2---:R-:W-:Y:S08]  /*22680*/  HMMA.1688.F32.TF32 R188, R216, R20.reuse, R52 ;  /* 0x00000014d8bc723c */ /* 0x084ff00000081034 */
[-C--:B------:R-:W-:Y:S07]  /*22690*/  HMMA.1688.F32.TF32 R52, R4, R20.reuse, R168 ;  /* 0x000000140434723c */ /* 0x080fee00000810a8 */
[----:B------:R-:W-:Y:S01]  /*226a0*/  STL.64 [R1+0x2a0], R204 ;  /* 0x0002a0cc01007387 */ /* 0x000fe20000100a00 */
[-C--:B------:R-:W-:Y:S03]  /*226b0*/  HMMA.1688.F32.TF32 R168, R8, R20.reuse, R192 ;  /* 0x0000001408a8723c */ /* 0x080fe600000810c0 */
[----:B------:R-:W-:Y:S04]  /*226c0*/  STL.64 [R1+0x2a8], R206 ;  /* 0x0002a8ce01007387 */ /* 0x000fe80000100a00 */
[----:B------:R-:W-:Y:S04]  /*226d0*/  STL.64 [R1+0x3c0], R188 ;  /* 0x0003c0bc01007387 */ /* 0x000fe80000100a00 */
[----:B------:R-:W-:Y:S04]  /*226e0*/  STL.64 [R1+0x3c8], R190 ;  /* 0x0003c8be01007387 */ /* 0x000fe80000100a00 */
[----:B------:R-:W-:Y:S04]  /*226f0*/  STL.64 [R1+0x4b0], R100 ;  /* 0x0004b06401007387 */ /* 0x000fe80000100a00 */
[----:B------:R1:W-:Y:S04]  /*22700*/  STL.64 [R1+0x4b8], R102 ;  /* 0x0004b86601007387 */ /* 0x0003e80000100a00 */
[----:B------:R-:W-:Y:S04]  /*22710*/  STL.64 [R1+0x5c0], R52 ;  /* 0x0005c03401007387 */ /* 0x000fe80000100a00 */
[----:B------:R2:W-:Y:S01]  /*22720*/  STL.64 [R1+0x5c8], R54 ;  /* 0x0005c83601007387 */ /* 0x0005e20000100a00 */
[----:B-1----:R-:W-:Y:S08]  /*22730*/  HMMA.1688.F32.TF32 R100, R12, R20, R220 ;  /* 0x000000140c64723c */ /* 0x002ff000000810dc */
[----:B--2---:R-:W-:Y:S01]  /*22740*/  HMMA.1688.F32.TF32 R52, R156, R24, R180 ;  /* 0x000000189c34723c */ /* 0x004fe200000810b4 */
[----:B------:R-:W-:Y:S04]  /*22750*/  STL.64 [R1+0x800], R168 ;  /* 0x000800a801007387 */ /* 0x000fe80000100a00 */
[----:B------:R-:W-:Y:S10]  /*22760*/  STL.64 [R1+0x808], R170 ;  /* 0x000808aa01007387 */ /* 0x000ff40000100a00 */
[----:B------:R-:W-:Y:S04]  /*22770*/  STL.64 [R1+0x900], R100 ;  /* 0x0009006401007387 */ /* 0x000fe80000100a00 */
[----:B------:R1:W-:Y:S04]  /*22780*/  STL.64 [R1+0x908], R102 ;  /* 0x0009086601007387 */ /* 0x0003e80000100a00 */
[----:B------:R2:W-:Y:S01]  /*22790*/  STL.64 [R1+0x180], R52 ;  /* 0x0001803401007387 */ /* 0x0005e20000100a00 */
[----:B------:R-:W-:-:S02]  /*227a0*/  IMAD.MOV.U32 R3, RZ, RZ, R54 ;  /* 0x000000ffff037224 */ /* 0x000fc400078e0036 */
[----:B------:R-:W-:Y:S01]  /*227b0*/  IMAD.MOV.U32 R2, RZ, RZ, R55 ;  /* 0x000000ffff027224 */ /* 0x000fe200078e0037 */
[-C--:B-1----:R-:W-:Y:S08]  /*227c0*/  HMMA.1688.F32.TF32 R100, R196, R24.reuse, R240 ;  /* 0x00000018c464723c */ /* 0x082ff000000810f0 */
[-C--:B--2---:R-:W-:Y:S08]  /*227d0*/  HMMA.1688.F32.TF32 R52, R216, R24.reuse, R48 ;  /* 0x00000018d834723c */ /* 0x084ff00000081030 */
[-C--:B------:R-:W-:Y:S01]  /*227e0*/  HMMA.1688.F32.TF32 R48, R236, R24.reuse, R160 ;  /* 0x00000018ec30723c */ /* 0x080fe200000810a0 */
[----:B------:R-:W-:Y:S04]  /*227f0*/  STL [R1+0x1584], R2 ;  /* 0x0015840201007387 */ /* 0x000fe80000100800 */
[----:B------:R-:W-:Y:S04]  /*22800*/  STL [R1+0x1580], R3 ;  /* 0x0015800301007387 */ /* 0x000fe80000100800 */
[----:B------:R-:W-:Y:S04]  /*22810*/  STL.64 [R1+0x190], R124 ;  /* 0x0001907c01007387 */ /* 0x000fe80000100a00 */
[----:B------:R-:W-:Y:S04]  /*22820*/  STL.64 [R1+0x198], R126 ;  /* 0x0001987e01007387 */ /* 0x000fe80000100a00 */
        /* <DEDUP_REMOVED lines=9> */
[----:B------:R1:W-:Y:S04]  /*228c0*/  STL.64 [R1+0x530], R100 ;  /* 0x0005306401007387 */ /* 0x0003e80000100a00 */
[----:B------:R2:W-:Y:S04]  /*228d0*/  STL.64 [R1+0x538], R102 ;  /* 0x0005386601007387 */ /* 0x0005e80000100a00 */
[----:B------:R-:W3:Y:S04]  /*228e0*/  LDL.LU R240, [R1+0x340] ;  /* 0x0003400001f07983 */ /* 0x000ee80000300800 */
[----:B------:R4:W-:Y:S04]  /*228f0*/  STL.64 [R1+0x750], R52 ;  /* 0x0007503401007387 */ /* 0x0009e80000100a00 */
[----:B------:R1:W-:Y:S04]  /*22900*/  STL.64 [R1+0x758], R54 ;  /* 0x0007583601007387 */ /* 0x0003e80000100a00 */
[----:B------:R-:W-:Y:S04]  /*22910*/  STL.64 [R1+0x8a0], R48 ;  /* 0x0008a03001007387 */ /* 0x000fe80000100a00 */
[----:B------:R-:W-:Y:S04]  /*22920*/  STL.64 [R1+0x8a8], R50 ;  /* 0x0008a83201007387 */ /* 0x000fe80000100a00 */
[----:B------:R-:W3:Y:S04]  /*22930*/  LDL.LU R241, [R1+0x344] ;  /* 0x0003440001f17983 */ /* 0x000ee80000300800 */
[----:B------:R-:W3:Y:S04]  /*22940*/  LDL.LU R242, [R1+0x348] ;  /* 0x0003480001f27983 */ /* 0x000ee80000300800 */
[----:B------:R-:W3:Y:S04]  /*22950*/  LDL.LU R243, [R1+0x34c] ;  /* 0x00034c0001f37983 */ /* 0x000ee80000300800 */
[----:B------:R-:W3:Y:S04]  /*22960*/  LDL.LU R192, [R1+0x4f0] ;  /* 0x0004f00001c07983 */ /* 0x000ee80000300800 */
[----:B------:R-:W3:Y:S04]  /*22970*/  LDL.LU R193, [R1+0x4f4] ;  /* 0x0004f40001c17983 */ /* 0x000ee80000300800 */
[----:B------:R-:W3:Y:S04]  /*22980*/  LDL.LU R194, [R1+0x4f8] ;  /* 0x0004f80001c27983 */ /* 0x000ee80000300800 */
[----:B------:R-:W3:Y:S01]  /*22990*/  LDL.LU R195, [R1+0x4fc] ;  /* 0x0004fc0001c37983 */ /* 0x000ee20000300800 */
[----:B-1----:R-:W-:-:S03]  /*229a0*/  IMAD.MOV.U32 R100, RZ, RZ, R28 ;  /* 0x000000ffff647224 */ /* 0x002fc600078e001c */
[----:B------:R-:W3:Y:S01]  /*229b0*/  LDL.LU R124, [R1+0x210] ;  /* 0x00021000017c7983 */ /* 0x000ee20000300800 */
[----:B------:R-:W-:-:S03]  /*229c0*/  IMAD.MOV.U32 R101, RZ, RZ, R32 ;  /* 0x000000ffff657224 */ /* 0x000fc600078e0020 */
[----:B------:R-:W3:Y:S04]  /*229d0*/  LDL.LU R125, [R1+0x214] ;  /* 0x00021400017d7983 */ /* 0x000ee80000300800 */
[----:B------:R-:W3:Y:S01]  /*229e0*/  LDL.LU R126, [R1+0x218] ;  /* 0x00021800017e7983 */ /* 0x000ee20000300800 */
[----:B--2---:R-:W-:-:S03]  /*229f0*/  IMAD.MOV.U32 R102, RZ, RZ, R40 ;  /* 0x000000ffff667224 */ /* 0x004fc600078e0028 */
[----:B------:R-:W2:Y:S01]  /*22a00*/  LDL.LU R127, [R1+0x21c] ;  /* 0x00021c00017f7983 */ /* 0x000ea20000300800 */
[----:B------:R-:W-:-:S03]  /*22a10*/  IMAD.MOV.U32 R103, RZ, RZ, R41 ;  /* 0x000000ffff677224 */ /* 0x000fc600078e0029 */
[----:B------:R-:W2:Y:S01]  /*22a20*/  LDL.LU R28, [R1+0x170c] ;  /* 0x00170c00011c7983 */ /* 0x000ea20000300800 */
[----:B------:R-:W-:-:S03]  /*22a30*/  IMAD.MOV.U32 R168, RZ, RZ, R29 ;  /* 0x000000ffffa87224 */ /* 0x000fc600078e001d */
[----:B------:R-:W3:Y:S01]  /*22a40*/  LDL.LU R32, [R1+0x1708] ;  /* 0x0017080001207983 */ /* 0x000ee20000300800 */
[----:B------:R-:W-:-:S03]  /*22a50*/  MOV R169, R33 ;  /* 0x0000002100a97202 */ /* 0x000fc60000000f00 */
[----:B------:R-:W4:Y:S04]  /*22a60*/  LDL.LU R40, [R1+0x1704] ;  /* 0x0017040001287983 */ /* 0x000f280000300800 */
[----:B------:R-:W4:Y:S04]  /*22a70*/  LDL.LU R41, [R1+0x1700] ;  /* 0x0017000001297983 */ /* 0x000f280000300800 */
[----:B------:R-:W4:Y:S04]  /*22a80*/  LDL.LU R29, [R1+0x16fc] ;  /* 0x0016fc00011d7983 */ /* 0x000f280000300800 */
[----:B------:R-:W4:Y:S01]  /*22a90*/  LDL.LU R33, [R1+0x16f8] ;  /* 0x0016f80001217983 */ /* 0x000f220000300800 */
[----:B--2---:R-:W-:-:S03]  /*22aa0*/  IMAD.MOV.U32 R170, RZ, RZ, R28 ;  /* 0x000000ffffaa7224 */ /* 0x004fc600078e001c */
[----:B------:R-:W2:Y:S01]  /*22ab0*/  LDL.LU R28, [R1+0x16f4] ;  /* 0x0016f400011c7983 */ /* 0x000ea20000300800 */
[----:B---3--:R-:W-:-:S03]  /*22ac0*/  IMAD.MOV.U32 R171, RZ, RZ, R32 ;  /* 0x000000ffffab7224 */ /* 0x008fc600078e0020 */
[----:B------:R-:W3:Y:S04]  /*22ad0*/  LDL.LU R32, [R1+0x16f0] ;  /* 0x0016f00001207983 */ /* 0x000ee80000300800 */
[----:B----4-:R-:W4:Y:S04]  /*22ae0*/  LDL.LU R52, [R1+0x5b0] ;  /* 0x0005b00001347983 */ /* 0x010f280000300800 */
[----:B------:R-:W4:Y:S01]  /*22af0*/  LDL.LU R53, [R1+0x5b4] ;  /* 0x0005b40001357983 */ /* 0x000f220000300800 */
[----:B------:R-:W-:-:S03]  /*22b00*/  IMAD.MOV.U32 R181, RZ, RZ, R29 ;  /* 0x000000ffffb57224 */ /* 0x000fc600078e001d */
[----:B------:R-:W4:Y:S01]  /*22b10*/  LDL.LU R54, [R1+0x5b8] ;  /* 0x0005b80001367983 */ /* 0x000f220000300800 */
[----:B------:R-:W-:-:S03]  /*22b20*/  IMAD.MOV.U32 R180, RZ, RZ, R33 ;  /* 0x000000ffffb47224 */ /* 0x000fc600078e0021 */
[----:B------:R-:W4:Y:S04]  /*22b30*/  LDL.LU R55, [R1+0x5bc] ;  /* 0x0005bc0001377983 */ /* 0x000f280000300800 */
[----:B------:R-:W3:Y:S04]  /*22b40*/  LDL.LU R33, [R1+0x16ec] ;  /* 0x0016ec0001217983 */ /* 0x000ee80000300800 */
[----:B------:R-:W3:Y:S04]  /*22b50*/  LDL.LU R29, [R1+0x16e8] ;  /* 0x0016e800011d7983 */ /* 0x000ee80000300800 */
[----:B------:R-:W4:Y:S04]  /*22b60*/  LDL.LU R182, [R1+0x478] ;  /* 0x0004780001b67983 */ /* 0x000f280000300800 */
[----:B------:R-:W4:Y:S01]  /*22b70*/  LDL.LU R183, [R1+0x47c] ;  /* 0x00047c0001b77983 */ /* 0x000f220000300800 */
[----:B--2---:R-:W-:-:S02]  /*22b80*/  IMAD.MOV.U32 R191, RZ, RZ, R28 ;  /* 0x000000ffffbf7224 */ /* 0x004fc400078e001c */
[----:B---3--:R-:W-:Y:S02]  /*22b90*/  IMAD.MOV.U32 R190, RZ, RZ, R29 ;  /* 0x000000ffffbe7224 */ /* 0x008fe400078e001d */
[----:B------:R-:W1:Y:S02]  /*22ba0*/  LDSM.16.M88.4 R28, [R252+0x23080] ;  /* 0x02308000fc1c783b */ /* 0x000e640000000200 */
[-C--:B-1----:R-:W-:Y:S11]  /*22bb0*/  HMMA.1688.F32.TF32 R48, R156, R28.reuse, R192 ;  /* 0x0000001c9c30723c */ /* 0x082ff600000810c0 */
[----:B------:R-:W-:Y:S11]  /*22bc0*/  @!UPT UIADD3 URZ, URZ, URZ, URZ ;  /* 0x0000003f3f3ff290 */ /* 0x000ff6000fffe03f */
[----:B------:R-:W-:Y:S01]  /*22bd0*/  @!UPT UIADD3 URZ, URZ, URZ, URZ ;  /* 0x0000003f3f3ff290 */ /* 0x000fe2000fffe03f */
[----:B------:R1:W-:Y:S01]  /*22be0*/  STL.64 [R1+0x120], R48 ;  /* 0x0001203001007387 */ /* 0x0003e20000100a00 */
[----:B------:R-:W-:Y:S02]  /*22bf0*/  IMAD.MOV.U32 R2, RZ, RZ, R50 ;  /* 0x000000ffff027224 */ /* 0x000fe400078e0032 */
[----:B------:R-:W-:Y:S02]  /*22c00*/  IMAD.MOV.U32 R3, RZ, RZ, R51 ;  /* 0x000000ffff037224 */ /* 0x000fe400078e0033 */
[-C--:B-1----:R-:W-:Y:S01]  /*22c10*/  HMMA.1688.F32.TF32 R48, R176, R28.reuse, R124 ;  /* 0x0000001cb030723c */ /* 0x082fe2000008107c */
[----:B------:R-:W-:Y:S04]  /*22c20*/  STL [R1+0x158c], R2 ;  /* 0x00158c0201007387 */ /* 0x000fe80000100800 */
[----:B------:R-:W-:Y:S04]  /*22c30*/  STL [R1+0x1588], R3 ;  /* 0x0015880301007387 */ /* 0x000fe80000100800 */
[----:B------:R-:W2:Y:S11]  /*22c40*/  LDL.LU R124, [R1+0x1f0] ;  /* 0x0001f000017c7983 */ /* 0x000eb60000300800 */
[----:B------:R-:W-:Y:S03]  /*22c50*/  @!UPT UIADD3 URZ, URZ, URZ, URZ ;  /* 0x0000003f3f3ff290 */ /* 0x000fe6000fffe03f */
[----:B------:R-:W-:Y:S04]  /*22c60*/  STL.64 [R1+0x130], R48 ;  /* 0x0001303001007387 */ /* 0x000fe80000100a00 */
[----:B------:R1:W-:Y:S04]  /*22c70*/  STL.64 [R1+0x138], R50 ;  /* 0x0001383201007387 */ /* 0x0003e80000100a00 */
[----:B------:R-:W2:Y:S04]  /*22c80*/  LDL.LU R125, [R1+0x1f4] ;  /* 0x0001f400017d7983 */ /* 0x000ea80000300800 */
[----:B------:R-:W2:Y:S01]  /*22c90*/  LDL.LU R126, [R1+0x1f8] ;  /* 0x0001f800017e7983 */ /* 0x000ea20000300800 */
[----:B------:R-:W-:Y:S01]  /*22ca0*/  HMMA.1688.F32.TF32 R160, R196, R28, R168 ;  /* 0x0000001cc4a0723c */ /* 0x000fe200000810a8 */
[----:B------:R-:W-:-:S07]  /*22cb0*/  IMAD.MOV.U32 R188, RZ, RZ, R33 ;  /* 0x000000ffffbc7224 */ /* 0x000fce00078e0021 */
[----:B-1----:R-:W-:Y:S01]  /*22cc0*/  HMMA.1688.F32.TF32 R48, R216, R28, R100 ;  /* 0x0000001cd830723c */ /* 0x002fe20000081064 */
[----:B------:R-:W-:Y:S02]  /*22cd0*/  IMAD.MOV.U32 R189, RZ, RZ, R32 ;  /* 0x000000ffffbd7224 */ /* 0x000fe400078e0020 */
[----:B------:R-:W4:Y:S01]  /*22ce0*/  LDSM.16.M88.4 R32, [R252+0x24080] ;  /* 0x02408000fc20783b */ /* 0x000f220000000200 */
[----:B------:R-:W-:-:S03]  /*22cf0*/  IMAD.MOV.U32 R127, RZ, RZ, R0 ;  /* 0x000000ffff7f7224 */ /* 0x000fc600078e0000 */
[----:B------:R-:W3:Y:S01]  /*22d00*/  LDL.LU R0, [R1+0x16e4] ;  /* 0x0016e40001007983 */ /* 0x000ee20000300800 */
[-C--:B------:R-:W-:Y:S07]  /*22d10*/  HMMA.1688.F32.TF32 R56, R236, R28.reuse, R56 ;  /* 0x0000001cec38723c */ /* 0x080fee0000081038 */
[----:B------:R-:W-:Y:S01]  /*22d20*/  STL.64 [R1+0x170], R160 ;  /* 0x000170a001007387 */ /* 0x000fe20000100a00 */
[-C--:B------:R-:W-:Y:S03]  /*22d30*/  HMMA.1688.F32.TF32 R100, R4, R28.reuse, R108 ;  /* 0x0000001c0464723c */ /* 0x080fe6000008106c */
[----:B------:R-:W-:Y:S04]  /*22d40*/  STL.64 [R1+0x178], R162 ;  /* 0x000178a201007387 */ /* 0x000fe80000100a00 */
[----:B------:R-:W-:Y:S04]  /*22d50*/  STL.64 [R1+0x230], R48 ;  /* 0x0002303001007387 */ /* 0x000fe80000100a00 */
[----:B------:R1:W-:Y:S02]  /*22d60*/  STL.64 [R1+0x238], R50 ;  /* 0x0002383201007387 */ /* 0x0003e40000100a00 */
[----:B-1----:R-:W-:Y:S02]  /*22d70*/  HMMA.1688.F32.TF32 R48, R8, R28, R128 ;  /* 0x0000001c0830723c */ /* 0x002fe40000081080 */
[----:B------:R-:W-:Y:S04]  /*22d80*/  STL.64 [R1+0x370], R56 ;  /* 0x0003703801007387 */ /* 0x000fe80000100a00 */
[----:B------:R1:W-:Y:S04]  /*22d90*/  STL.64 [R1+0x378], R58 ;  /* 0x0003783a01007387 */ /* 0x0003e80000100a00 */
[----:B------:R-:W-:Y:S01]  /*22da0*/  STL.64 [R1+0x4a0], R100 ;  /* 0x0004a06401007387 */ /* 0x000fe20000100a00 */
[----:B----4-:R-:W-:Y:S03]  /*22db0*/  HMMA.1688.F32.TF32 R52, R156, R32, R52 ;  /* 0x000000209c34723c */ /* 0x010fe60000081034 */
[----:B------:R-:W-:Y:S05]  /*22dc0*/  STL.64 [R1+0x4a8], R102 ;  /* 0x0004a86601007387 */ /* 0x000fea0000100a00 */
[----:B-1----:R-:W-:Y:S04]  /*22dd0*/  HMMA.1688.F32.TF32 R56, R12, R28, R200 ;  /* 0x0000001c0c38723c */ /* 0x002fe800000810c8 */
[----:B------:R-:W-:Y:S04]  /*22de0*/  STL.64 [R1+0x620], R48 ;  /* 0x0006203001007387 */ /* 0x000fe80000100a00 */
[----:B------:R1:W-:Y:S02]  /*22df0*/  STL.64 [R1+0x628], R50 ;  /* 0x0006283201007387 */ /* 0x0003e40000100a00 */
[----:B-1----:R-:W-:Y:S11]  /*22e00*/  HMMA.1688.F32.TF32 R48, R176, R32, R240 ;  /* 0x00000020b030723c */ /* 0x002ff600000810f0 */
[----:B------:R-:W-:Y:S02]  /*22e10*/  @!UPT UIADD3 URZ, URZ, URZ, URZ ;  /* 0x0000003f3f3ff290 */ /* 0x000fe4000fffe03f */
[----:B------:R-:W-:Y:S04]  /*22e20*/  STL.64 [R1+0x820], R56 ;  /* 0x0008203801007387 */ /* 0x000fe80000100a00 */
[----:B------:R1:W-:Y:S04]  /*22e30*/  STL.64 [R1+0x828], R58 ;  /* 0x0008283a01007387 */ /* 0x0003e80000100a00 */
[----:B------:R-:W4:Y:S04]  /*22e40*/  LDL.LU R240, [R1+0x680] ;  /* 0x0006800001f07983 */ /* 0x000f280000300800 */
[----:B------:R-:W-:Y:S04]  /*22e50*/  STL.64 [R1+0xe0], R52 ;  /* 0x0000e03401007387 */ /* 0x000fe80000100a00 */
[----:B------:R-:W-:Y:S04]  /*22e60*/  STL.64 [R1+0xe8], R54 ;  /* 0x0000e83601007387 */ /* 0x000fe80000100a00 */
[----:B------:R-:W-:Y:S04]  /*22e70*/  STL.64 [R1+0x100], R48 ;  /* 0x0001003001007387 */ /* 0x000fe80000100a00 */
[----:B------:R1:W-:Y:S04]  /*22e80*/  STL.64 [R1+0x108], R50 ;  /* 0x0001083201007387 */ /* 0x0003e80000100a00 */
[----:B------:R-:W4:Y:S04]  /*22e90*/  LDL.LU R241, [R1+0x684] ;  /* 0x0006840001f17983 */ /* 0x000f280000300800 */
[----:B------:R-:W4:Y:S01]  /*22ea0*/  LDL.LU R242, [R1+0x688] ;  /* 0x0006880001f27983 */ /* 0x000f220000300800 */
[----:B------:R-:W-:-:S02]  /*22eb0*/  IMAD.MOV.U32 R204, RZ, RZ, R41 ;  /* 0x000000ffffcc7224 */ /* 0x000fc400078e0029 */
[----:B------:R-:W-:Y:S02]  /*22ec0*/  IMAD.MOV.U32 R205, RZ, RZ, R40 ;  /* 0x000000ffffcd7224 */ /* 0x000fe400078e0028 */
[----:B------:R-:W-:Y:S02]  /*22ed0*/  IMAD.MOV.U32 R206, RZ, RZ, R37 ;  /* 0x000000ffffce7224 */ /* 0x000fe400078e0025 */
[----:B------:R-:W-:Y:S01]  /*22ee0*/  IMAD.MOV.U32 R207, RZ, RZ, R36 ;  /* 0x000000ffffcf7224 */ /* 0x000fe200078e0024 */
[-C--:B-1----:R-:W-:Y:S01]  /*22ef0*/  HMMA.1688.F32.TF32 R56, R216, R32.reuse, R248 ;  /* 0x00000020d838723c */ /* 0x082fe200000810f8 */
[----:B------:R-:W1:Y:S04]  /*22f00*/  LDSM.16.M88.4 R36, [R252+0x25080] ;  /* 0x02508000fc24783b */ /* 0x000e680000000200 */
[----:B------:R-:W4:Y:S03]  /*22f10*/  LDSM.16.M88.4 R40, [R252+0x26080] ;  /* 0x02608000fc28783b */ /* 0x000f260000000200 */
[-C--:B------:R-:W-:Y:S08]  /*22f20*/  HMMA.1688.F32.TF32 R48, R196, R32.reuse, R204 ;  /* 0x00000020c430723c */ /* 0x080ff000000810cc */
[-C--:B------:R-:W-:Y:S11]  /*22f30*/  HMMA.1688.F32.TF32 R52, R236, R32.reuse, R60 ;  /* 0x00000020ec34723c */ /* 0x080ff6000008103c */
[----:B------:R-:W-:Y:S04]  /*22f40*/  @!UPT UIADD3 URZ, URZ, URZ, URZ ;  /* 0x0000003f3f3ff290 */ /* 0x000fe8000fffe03f */
[----:B------:R-:W-:Y:S04]  /*22f50*/  STL.64 [R1+0x110], R48 ;  /* 0x0001103001007387 */ /* 0x000fe80000100a00 */
[----:B------:R1:W-:Y:S02]  /*22f60*/  STL.64 [R1+0x118], R50 ;  /* 0x0001183201007387 */ /* 0x0003e40000100a00 */
[-C--:B-1----:R-:W-:Y:S02]  /*22f70*/  HMMA.1688.F32.TF32 R48, R4, R32.reuse, R112 ;  /* 0x000000200430723c */ /* 0x082fe40000081070 */
[----:B------:R-:W-:Y:S04]  /*22f80*/  STL.64 [R1+0x160], R56 ;  /* 0x0001603801007387 */ /* 0x000fe80000100a00 */
[----:B------:R1:W-:Y:S04]  /*22f90*/  STL.64 [R1+0x168], R58 ;  /* 0x0001683a01007387 */ /* 0x0003e80000100a00 */
[----:B------:R-:W-:Y:S04]  /*22fa0*/  STL.64 [R1+0x290], R52 ;  /* 0x0002903401007387 */ /* 0x000fe80000100a00 */
[----:B------:R1:W-:Y:S02]  /*22fb0*/  STL.64 [R1+0x298], R54 ;  /* 0x0002983601007387 */ /* 0x0003e40000100a00 */
[-C--:B-1----:R-:W-:Y:S07]  /*22fc0*/  HMMA.1688.F32.TF32 R56, R8, R32.reuse, R132 ;  /* 0x000000200838723c */ /* 0x082fee0000081084 */
[----:B------:R-:W-:Y:S01]  /*22fd0*/  STL.64 [R1+0x410], R48 ;  /* 0x0004103001007387 */ /* 0x000fe20000100a00 */
[----:B------:R-:W-:Y:S03]  /*22fe0*/  HMMA.1688.F32.TF32 R52, R12, R32, R208 ;  /* 0x000000200c34723c */ /* 0x000fe600000810d0 */
[----:B------:R1:W-:Y:S05]  /*22ff0*/  STL.64 [R1+0x418], R50 ;  /* 0x0004183201007387 */ /* 0x0003ea0000100a00 */
[----:B-1----:R-:W-:Y:S07]  /*23000*/  HMMA.1688.F32.TF32 R48, R156, R36, R188 ;  /* 0x000000249c30723c */ /* 0x002fee00000810bc */
[----:B------:R-:W-:Y:S04]  /*23010*/  STL.64 [R1+0x500], R56 ;  /* 0x0005003801007387 */ /* 0x000fe80000100a00 */
[----:B------:R-:W-:Y:S04]  /*23020*/  STL.64 [R1+0x508], R58 ;  /* 0x0005083a01007387 */ /* 0x000fe80000100a00 */
[----:B------:R-:W-:Y:S04]  /*23030*/  STL.64 [R1+0x770], R52 ;  /* 0x0007703401007387 */ /* 0x000fe80000100a00 */
[----:B------:R-:W-:Y:S01]  /*23040*/  STL.64 [R1+0x778], R54 ;  /* 0x0007783601007387 */ /* 0x000fe20000100a00 */
[----:B------:R-:W-:-:S02]  /*23050*/  IMAD.MOV.U32 R186, RZ, RZ, R73 ;  /* 0x000000ffffba7224 */ /* 0x000fc400078e0049 */
[----:B------:R-:W-:Y:S01]  /*23060*/  IMAD.MOV.U32 R187, RZ, RZ, R81 ;  /* 0x000000ffffbb7224 */ /* 0x000fe200078e0051 */
[----:B------:R-:W-:Y:S04]  /*23070*/  LDSM.16.M88.4 R56, [R252+0x2a080] ;  /* 0x02a08000fc38783b */ /* 0x000fe80000000200 */
[----:B------:R1:W-:Y:S01]  /*23080*/  STL.64 [R1+0x88], R50 ;  /* 0x0000883201007387 */ /* 0x0003e20000100a00 */
[----:B------:R-:W-:Y:S02]  /*23090*/  IMAD.MOV.U32 R2, RZ, RZ, R48 ;  /* 0x000000ffff027224 */ /* 0x000fe400078e0030 */
[----:B------:R-:W-:Y:S02]  /*230a0*/  IMAD.MOV.U32 R3, RZ, RZ, R49 ;  /* 0x000000ffff037224 */ /* 0x000fe400078e0031 */
[-C--:B-1----:R-:W-:Y:S11]  /*230b0*/  HMMA.1688.F32.TF32 R48, R176, R36.reuse, R180 ;  /* 0x00000024b030723c */ /* 0x082ff600000810b4 */
[----:B------:R-:W-:Y:S11]  /*230c0*/  @!UPT UIADD3 URZ, URZ, URZ, URZ ;  /* 0x0000003f3f3ff290 */ /* 0x000ff6000fffe03f */
[----:B------:R-:W-:Y:S02]  /*230d0*/  @!UPT UIADD3 URZ, URZ, URZ, URZ ;  /* 0x0000003f3f3ff290 */ /* 0x000fe4000fffe03f */
[----:B------:R-:W-:Y:S01]  /*230e0*/  MOV R33, R48 ;  /* 0x0000003000217202 */ /* 0x000fe20000000f00 */
[----:B------:R-:W-:Y:S02]  /*230f0*/  IMAD.MOV.U32 R32, RZ, RZ, R49 ;  /* 0x000000ffff207224 */ /* 0x000fe400078e0031 */
[----:B------:R-:W-:Y:S02]  /*23100*/  IMAD.MOV.U32 R25, RZ, RZ, R50 ;  /* 0x000000ffff197224 */ /* 0x000fe400078e0032 */
[----:B------:R-:W-:Y:S02]  /*23110*/  IMAD.MOV.U32 R24, RZ, RZ, R51 ;  /* 0x000000ffff187224 */ /* 0x000fe400078e0033 */
[-C--:B--2---:R-:W-:Y:S01]  /*23120*/  HMMA.1688.F32.TF32 R48, R196, R36.reuse, R124 ;  /* 0x00000024c430723c */ /* 0x084fe2000008107c */
[----:B------:R-:W-:Y:S04]  /*23130*/  STL.64 [R1+0x14d8], R26 ;  /* 0x0014d81a01007387 */ /* 0x000fe80000100a00 */
[----:B------:R1:W-:Y:S04]  /*23140*/  STL.64 [R1+0x14d0], R24 ;  /* 0x0014d01801007387 */ /* 0x0003e80000100a00 */
[----:B------:R-:W-:Y:S04]  /*23150*/  STL.64 [R1+0x14b8], R34 ;  /* 0x0014b82201007387 */ /* 0x000fe80000100a00 */
[----:B------:R-:W-:Y:S01]  /*23160*/  STL.64 [R1+0x14b0], R32 ;  /* 0x0014b02001007387 */ /* 0x000fe20000100a00 */
[----:B-1----:R-:W-:Y:S10]  /*23170*/  HMMA.1688.F32.TF32 R24, R216, R36, R244 ;  /* 0x00000024d818723c */ /* 0x002ff400000810f4 */
[----:B------:R-:W-:-:S02]  /*23180*/  IMAD.MOV.U32 R29, RZ, RZ, R49 ;  /* 0x000000ffff1d7224 */ /* 0x000fc400078e0031 */
[----:B------:R-:W-:Y:S01]  /*23190*/  IMAD.MOV.U32 R28, RZ, RZ, R50 ;  /* 0x000000ffff1c7224 */ /* 0x000fe200078e0032 */
[----:B------:R-:W-:Y:S04]  /*231a0*/  STL [R1+0xa0], R48 ;  /* 0x0000a03001007387 */ /* 0x000fe80000100800 */
[----:B------:R-:W-:Y:S04]  /*231b0*/  STL.64 [R1+0x14c8], R30 ;  /* 0x0014c81e01007387 */ /* 0x000fe80000100a00 */
[----:B------:R1:W-:Y:S02]  /*231c0*/  STL.64 [R1+0x14c0], R28 ;  /* 0x0014c01c01007387 */ /* 0x0003e40000100a00 */
[-C--:B-1----:R-:W-:Y:S02]  /*231d0*/  HMMA.1688.F32.TF32 R28, R236, R36.reuse, R64 ;  /* 0x00000024ec1c723c */ /* 0x082fe40000081040 */
[----:B------:R-:W-:Y:S04]  /*231e0*/  STL.64 [R1+0xf0], R24 ;  /* 0x0000f01801007387 */ /* 0x000fe80000100a00 */
[----:B------:R1:W-:Y:S02]  /*231f0*/  STL.64 [R1+0xf8], R26 ;  /* 0x0000f81a01007387 */ /* 0x0003e40000100a00 */
[-C--:B------:R-:W-:Y:S08]  /*23200*/  HMMA.1688.F32.TF32 R32, R4, R36.reuse, R116 ;  /* 0x000000240420723c */ /* 0x080ff00000081074 */
[-C--:B-1----:R-:W-:Y:S01]  /*23210*/  HMMA.1688.F32.TF32 R24, R8, R36.reuse, R136 ;  /* 0x000000240818723c */ /* 0x082fe20000081088 */
[----:B---3--:R-:W-:Y:S01]  /*23220*/  IMAD.MOV.U32 R243, RZ, RZ, R0 ;  /* 0x000000fffff37224 */ /* 0x008fe200078e0000 */
[----:B------:R-:W-:Y:S05]  /*23230*/  LDSM.16.M88.4 R136, [R252+0x2f080] ;  /* 0x02f08000fc88783b */ /* 0x000fea0000000200 */
[----:B------:R-:W-:Y:S04]  /*23240*/  STL.64 [R1+0x210], R28 ;  /* 0x0002101c01007387 */ /* 0x000fe80000100a00 */
[----:B------:R1:W-:Y:S02]  /*23250*/  STL.64 [R1+0x218], R30 ;  /* 0x0002181e01007387 */ /* 0x0003e40000100a00 */
[----:B-1----:R-:W-:Y:S02]  /*23260*/  HMMA.1688.F32.TF32 R28, R12, R36, R212 ;  /* 0x000000240c1c723c */ /* 0x002fe400000810d4 */
[----:B------:R-:W-:Y:S04]  /*23270*/  STL.64 [R1+0x380], R32 ;  /* 0x0003802001007387 */ /* 0x000fe80000100a00 */
[----:B------:R-:W-:Y:S04]  /*23280*/  STL.64 [R1+0x388], R34 ;  /* 0x0003882201007387 */ /* 0x000fe80000100a00 */
[----:B------:R-:W-:Y:S04]  /*23290*/  STL.64 [R1+0x14a8], R38 ;  /* 0x0014a82601007387 */ /* 0x000fe80000100a00 */
[----:B------:R-:W-:Y:S04]  /*232a0*/  STL.64 [R1+0x480], R24 ;  /* 0x0004801801007387 */ /* 0x000fe80000100a00 */
[----:B------:R4:W-:Y:S05]  /*232b0*/  STL.64 [R1+0x488], R26 ;  /* 0x0004881a01007387 */ /* 0x0009ea0000100a00 */
[----:B------:R-:W-:Y:S04]  /*232c0*/  STL.64 [R1+0x5b0], R28 ;  /* 0x0005b01c01007387 */ /* 0x000fe80000100a00 */
[----:B------:R-:W-:Y:S04]  /*232d0*/  STL.64 [R1+0x5b8], R30 ;  /* 0x0005b81e01007387 */ /* 0x000fe80000100a00 */
        /* <DEDUP_REMOVED lines=9> */
[----:B------:R-:W3:Y:S01]  /*23370*/  LDL.LU R47, [R1+0xcc] ;  /* 0x0000cc00012f7983 */ /* 0x000ee20000300800 */
[----:B----4-:R-:W-:Y:S03]  /*23380*/  HMMA.1688.F32.TF32 R24, R156, R40, R240 ;  /* 0x000000289c18723c */ /* 0x010fe600000810f0 */
        /* <DEDUP_REMOVED lines=22> */
[----:B------:R-:W-:Y:S04]  /*234f0*/  STL.64 [R1+0x1508], R18 ;  /* 0x0015081201007387 */ /* 0x000fe80000100a00 */
[----:B------:R1:W-:Y:S04]  /*23500*/  STL.64 [R1+0x1500], R16 ;  /* 0x0015001001007387 */ /* 0x0003e80000100a00 */
[----:B------:R-:W-:Y:S04]  /*23510*/  STL.64 [R1+0x14f8], R22 ;  /* 0x0014f81601007387 */ /* 0x000fe80000100a00 */
[----:B------:R2:W-:Y:S01]  /*23520*/  STL.64 [R1+0x14f0], R20 ;  /* 0x0014f01401007387 */ /* 0x0005e20000100a00 */
[-C--:B-1----:R-:W-:Y:S08]  /*23530*/  HMMA.1688.F32.TF32 R16, R236, R40.reuse, R92 ;  /* 0x00000028ec10723c */ /* 0x082ff0000008105c */
[-C--:B------:R-:W-:Y:S01]  /*23540*/  HMMA.1688.F32.TF32 R24, R4, R40.reuse, R120 ;  /* 0x000000280418723c */ /* 0x080fe20000081078 */
[----:B------:R-:W-:Y:S01]  /*23550*/  IMAD.MOV.U32 R174, RZ, RZ, R149 ;  /* 0x000000ffffae7224 */ /* 0x000fe200078e0095 */
[----:B------:R-:W-:Y:S06]  /*23560*/  LDSM.16.M88.4 R120, [R252+0x2b080] ;  /* 0x02b08000fc78783b */ /* 0x000fec0000000200 */
[-C--:B--2---:R-:W-:Y:S01]  /*23570*/  HMMA.1688.F32.TF32 R248, R176, R40.reuse, R52 ;  /* 0x00000028b0f8723c */ /* 0x084fe20000081034 */
[----:B------:R-:W-:Y:S01]  /*23580*/  IMAD.MOV.U32 R175, RZ, RZ, R153 ;  /* 0x000000ffffaf7224 */ /* 0x000fe200078e0099 */
[----:B------:R-:W-:Y:S06]  /*23590*/  LDSM.16.M88.4 R52, [R252+0x29080] ;  /* 0x02908000fc34783b */ /* 0x000fec0000000200 */
[-C--:B---3--:R-:W-:Y:S08]  /*235a0*/  HMMA.1688.F32.TF32 R244, R196, R40.reuse, R204 ;  /* 0x00000028c4f4723c */ /* 0x088ff000000810cc */
[-C--:B------:R-:W-:Y:S01]  /*235b0*/  HMMA.1688.F32.TF32 R20, R216, R40.reuse, R44 ;  /* 0x00000028d814723c */ /* 0x080fe2000008102c */
[----:B------:R-:W4:Y:S06]  /*235c0*/  LDSM.16.M88.4 R44, [R252+0x27080] ;  /* 0x02708000fc2c783b */ /* 0x000f2c0000000200 */
        /* <DEDUP_REMOVED lines=10> */
[----:B------:R-:W-:Y:S07]  /*23670*/  STL.64 [R1+0x340], R24 ;  /* 0x0003401801007387 */ /* 0x000fee0000100a00 */
[-C--:B----4-:R-:W-:Y:S01]  /*23680*/  HMMA.1688.F32.TF32 R240, R156, R44.reuse, R240 ;  /* 0x0000002c9cf0723c */ /* 0x090fe200000810f0 */
[----:B------:R1:W-:Y:S07]  /*23690*/  STL.64 [R1+0x348], R26 ;  /* 0x0003481a01007387 */ /* 0x0003ee0000100a00 */
[-C--:B------:R-:W-:Y:S01]  /*236a0*/  HMMA.1688.F32.TF32 R60, R176, R44.reuse, R188 ;  /* 0x0000002cb03c723c */ /* 0x080fe200000810bc */
[----:B------:R-:W-:Y:S07]  /*236b0*/  STL.64 [R1+0x1510], R42 ;  /* 0x0015102a01007387 */ /* 0x000fee0000100a00 */
[-C--:B------:R-:W-:Y:S01]  /*236c0*/  HMMA.1688.F32.TF32 R64, R196, R44.reuse, R180 ;  /* 0x0000002cc440723c */ /* 0x080fe200000810b4 */
[----:B------:R-:W-:Y:S04]  /*236d0*/  STL.64 [R1+0x3f0], R20 ;  /* 0x0003f01401007387 */ /* 0x000fe80000100a00 */
[----:B------:R2:W-:Y:S03]  /*236e0*/  STL.64 [R1+0x3f8], R22 ;  /* 0x0003f81601007387 */ /* 0x0005e60000100a00 */
[-C--:B------:R-:W-:Y:S01]  /*236f0*/  HMMA.1688.F32.TF32 R68, R216, R44.reuse, R68 ;  /* 0x0000002cd844723c */ /* 0x080fe20000081044 */
[----:B------:R-:W-:Y:S07]  /*23700*/  STL.64 [R1+0x4f0], R16 ;  /* 0x0004f01001007387 */ /* 0x000fee0000100a00 */
[-C--:B-1----:R-:W-:Y:S01]  /*23710*/  HMMA.1688.F32.TF32 R24, R236, R44.reuse, R124 ;  /* 0x0000002cec18723c */ /* 0x082fe2000008107c */
[----:B------:R1:W-:Y:S07]  /*23720*/  STL.64 [R1+0x4f8], R18 ;  /* 0x0004f81201007387 */ /* 0x0003ee0000100a00 */
[-C--:B--2---:R-:W-:Y:S08]  /*23730*/  HMMA.1688.F32.TF32 R20, R4, R44.reuse, R84 ;  /* 0x0000002c0414723c */ /* 0x084ff00000081054 */
[----:B-1----:R-:W-:Y:S01]  /*23740*/  HMMA.1688.F32.TF32 R16, R8, R44, R88 ;  /* 0x0000002c0810723c */ /* 0x002fe20000081058 */
[----:B------:R-:W-:Y:S04]  /*23750*/  STL.64 [R1+0x1520], R242 ;  /* 0x001520f201007387 */ /* 0x000fe80000100a00 */
        /* <DEDUP_REMOVED lines=8> */
[----:B------:R1:W-:Y:S04]  /*237e0*/  STL.64 [R1+0xd0], R24 ;  /* 0x0000d01801007387 */ /* 0x0003e80000100a00 */
[----:B------:R2:W-:Y:S04]  /*237f0*/  STL.64 [R1+0xd8], R26 ;  /* 0x0000d81a01007387 */ /* 0x0005e80000100a00 */
[----:B------:R-:W-:Y:S01]  /*23800*/  STL.64 [R1+0x240], R20 ;  /* 0x0002401401007387 */ /* 0x000fe20000100a00 */
[----:B------:R-:W-:-:S03]  /*23810*/  IMAD.MOV.U32 R189, RZ, RZ, R77 ;  /* 0x000000ffffbd7224 */ /* 0x000fc600078e004d */
[----:B------:R-:W-:Y:S01]  /*23820*/  STL.64 [R1+0x248], R22 ;  /* 0x0002481601007387 */ /* 0x000fe20000100a00 */
[----:B------:R-:W-:-:S03]  /*23830*/  IMAD.MOV.U32 R190, RZ, RZ, R80 ;  /* 0x000000ffffbe7224 */ /* 0x000fc600078e0050 */
[----:B------:R-:W3:Y:S01]  /*23840*/  LDL.LU R76, [R1+0x16e0] ;  /* 0x0016e000014c7983 */ /* 0x000ee20000300800 */
[----:B------:R-:W-:-:S03]  /*23850*/  IMAD.MOV.U32 R191, RZ, RZ, R72 ;  /* 0x000000ffffbf7224 */ /* 0x000fc600078e0048 */
[----:B------:R-:W-:Y:S04]  /*23860*/  STL.64 [R1+0x3b0], R16 ;  /* 0x0003b01001007387 */ /* 0x000fe80000100a00 */
[----:B------:R4:W-:Y:S04]  /*23870*/  STL.64 [R1+0x3b8], R18 ;  /* 0x0003b81201007387 */ /* 0x0009e80000100a00 */
        /* <DEDUP_REMOVED lines=39> */
[----:B---3--:R-:W-:Y:S01]  /*23af0*/  IMAD.MOV.U32 R135, RZ, RZ, R76 ;  /* 0x000000ffff877224 */ /* 0x008fe200078e004c */
[----:B--2---:R-:W-:Y:S01]  /*23b00*/  MOV R134, R77 ;  /* 0x0000004d00867202 */ /* 0x004fe20000000f00 */
[----:B----4-:R-:W-:-:S02]  /*23b10*/  IMAD.MOV.U32 R133, RZ, RZ, R80 ;  /* 0x000000ffff857224 */ /* 0x010fc400078e0050 */
[----:B------:R-:W-:Y:S02]  /*23b20*/  IMAD.MOV.U32 R132, RZ, RZ, R72 ;  /* 0x000000ffff847224 */ /* 0x000fe400078e0048 */
[----:B------:R-:W2:Y:S04]  /*23b30*/  LDL.LU R72, [R1+0x16c8] ;  /* 0x0016c80001487983 */ /* 0x000ea80000300800 */
[----:B------:R-:W3:Y:S04]  /*23b40*/  LDL.LU R80, [R1+0x16c4] ;  /* 0x0016c40001507983 */ /* 0x000ee80000300800 */
[----:B------:R-:W1:Y:S04]  /*23b50*/  LDL.LU R77, [R1+0x16c0] ;  /* 0x0016c000014d7983 */ /* 0x000e680000300800 */
[----:B------:R-:W4:Y:S01]  /*23b60*/  LDL.LU R76, [R1+0x16bc] ;  /* 0x0016bc00014c7983 */ /* 0x000f220000300800 */
[----:B------:R-:W-:-:S03]  /*23b70*/  IMAD.MOV.U32 R208, RZ, RZ, R81 ;  /* 0x000000ffffd07224 */ /* 0x000fc600078e0051 */
[----:B------:R-:W3:Y:S01]  /*23b80*/  LDL.LU R81, [R1+0x16b8] ;  /* 0x0016b80001517983 */ /* 0x000ee20000300800 */
[----:B------:R-:W-:-:S03]  /*23b90*/  IMAD.MOV.U32 R209, RZ, RZ, R73 ;  /* 0x000000ffffd17224 */ /* 0x000fc600078e0049 */
[----:B------:R-:W3:Y:S01]  /*23ba0*/  LDL.LU R73, [R1+0x16b4] ;  /* 0x0016b40001497983 */ /* 0x000ee20000300800 */
[----:B------:R-:W-:Y:S02]  /*23bb0*/  IMAD.MOV.U32 R124, RZ, RZ, R144 ;  /* 0x000000ffff7c7224 */ /* 0x000fe400078e0090 */
[----:B------:R-:W-:Y:S02]  /*23bc0*/  IMAD.MOV.U32 R125, RZ, RZ, R145 ;  /* 0x000000ffff7d7224 */ /* 0x000fe400078e0091 */
[----:B------:R-:W-:Y:S02]  /*23bd0*/  IMAD.MOV.U32 R126, RZ, RZ, R148 ;  /* 0x000000ffff7e7224 */ /* 0x000fe400078e0094 */
[----:B------:R-:W-:Y:S02]  /*23be0*/  IMAD.MOV.U32 R127, RZ, RZ, R152 ;  /* 0x000000ffff7f7224 */ /* 0x000fe400078e0098 */
[----:B--2---:R-:W-:Y:S02]  /*23bf0*/  IMAD.MOV.U32 R210, RZ, RZ, R72 ;  /* 0x000000ffffd27224 */ /* 0x004fe400078e0048 */
[----:B------:R-:W2:Y:S04]  /*23c00*/  LDL.LU R72, [R1+0x16b0] ;  /* 0x0016b00001487983 */ /* 0x000ea80000300800 */
[----:B------:R-:W2:Y:S01]  /*23c10*/  LDL.LU R211, [R1+0x14c] ;  /* 0x00014c0001d37983 */ /* 0x000ea20000300800 */
[----:B-1----:R-:W-:-:S03]  /*23c20*/  IMAD.MOV.U32 R24, RZ, RZ, R77 ;  /* 0x000000ffff187224 */ /* 0x002fc600078e004d */
[----:B------:R-:W2:Y:S01]  /*23c30*/  LDL.LU R77, [R1+0x16ac] ;  /* 0x0016ac00014d7983 */ /* 0x000ea20000300800 */
[----:B----4-:R-:W-:-:S03]  /*23c40*/  IMAD.MOV.U32 R25, RZ, RZ, R76 ;  /* 0x000000ffff197224 */ /* 0x010fc600078e004c */
[----:B------:R-:W4:Y:S01]  /*23c50*/  LDL.LU R76, [R1+0x16a8] ;  /* 0x0016a800014c7983 */ /* 0x000f220000300800 */
[----:B---3--:R-:W-:Y:S02]  /*23c60*/  IMAD.MOV.U32 R27, RZ, RZ, R80 ;  /* 0x000000ffff1b7224 */ /* 0x008fe400078e0050 */
[----:B------:R-:W-:Y:S02]  /*23c70*/  IMAD.MOV.U32 R26, RZ, RZ, R81 ;  /* 0x000000ffff1a7224 */ /* 0x000fe400078e0051 */
        /* <DEDUP_REMOVED lines=29> */
[----:B------:R-:W1:Y:S01]  /*23e50*/  LDSM.16.M88.4 R48, [R252+0x28080] ;  /* 0x02808000fc30783b */ /* 0x000e620000000200 */
[----:B------:R-:W-:Y:S03]  /*23e60*/  HMMA.1688.F32.TF32 R16, R12, R44, R164 ;  /* 0x0000002c0c10723c */ /* 0x000fe600000810a4 */
[----:B------:R-:W-:Y:S11]  /*23e70*/  STL.64 [R1+0x1558], R46 ;  /* 0x0015582e01007387 */ /* 0x000ff60000100a00 */
[----:B------:R-:W-:Y:S09]  /*23e80*/  @!UPT UIADD3 URZ, URZ, URZ, URZ ;  /* 0x0000003f3f3ff290 */ /* 0x000ff2000fffe03f */
[----:B------:R-:W-:Y:S04]  /*23e90*/  STL.64 [R1+0x440], R16 ;  /* 0x0004401001007387 */ /* 0x000fe80000100a00 */
[----:B------:R2:W-:Y:S04]  /*23ea0*/  STL.64 [R1+0x448], R18 ;  /* 0x0004481201007387 */ /* 0x0005e80000100a00 */
[----:B------:R-:W4:Y:S04]  /*23eb0*/  LDL.LU R180, [R1+0x8f0] ;  /* 0x0008f00001b47983 */ /* 0x000f280000300800 */
[----:B------:R-:W4:Y:S04]  /*23ec0*/  LDL.LU R181, [R1+0x8f4] ;  /* 0x0008f40001b57983 */ /* 0x000f280000300800 */
[----:B------:R-:W4:Y:S01]  /*23ed0*/  LDL.LU R182, [R1+0x8f8] ;  /* 0x0008f80001b67983 */ /* 0x000f220000300800 */
[-C--:B-1----:R-:W-:Y:S03]  /*23ee0*/  HMMA.1688.F32.TF32 R84, R216, R48.reuse, R24 ;  /* 0x00000030d854723c */ /* 0x082fe60000081018 */
[----:B------:R-:W4:Y:S05]  /*23ef0*/  LDL.LU R183, [R1+0x8fc] ;  /* 0x0008fc0001b77983 */ /* 0x000f2a0000300800 */
[-C--:B------:R-:W-:Y:S01]  /*23f00*/  HMMA.1688.F32.TF32 R24, R4, R48.reuse, R132 ;  /* 0x000000300418723c */ /* 0x080fe20000081084 */
[----:B------:R-:W-:Y:S07]  /*23f10*/  LDSM.16.M88.4 R132, [R252+0x2e080] ;  /* 0x02e08000fc84783b */ /* 0x000fee0000000200 */
[-C--:B--2---:R-:W-:Y:S08]  /*23f20*/  HMMA.1688.F32.TF32 R16, R236, R48.reuse, R208 ;  /* 0x00000030ec10723c */ /* 0x084ff000000810d0 */
[-C--:B---3--:R-:W-:Y:S11]  /*23f30*/  HMMA.1688.F32.TF32 R72, R156, R48.reuse, R72 ;  /* 0x000000309c48723c */ /* 0x088ff60000081048 */
[----:B------:R-:W-:Y:S11]  /*23f40*/  @!UPT UIADD3 URZ, URZ, URZ, URZ ;  /* 0x0000003f3f3ff290 */ /* 0x000ff6000fffe03f */
[----:B------:R-:W-:Y:S01]  /*23f50*/  @!UPT UIADD3 URZ, URZ, URZ, URZ ;  /* 0x0000003f3f3ff290 */ /* 0x000fe2000fffe03f */
[----:B------:R-:W-:Y:S04]  /*23f60*/  STL.64 [R1+0x1568], R74 ;  /* 0x0015684a01007387 */ /* 0x000fe80000100a00 */
[----:B------:R-:W-:Y:S04]  /*23f70*/  STL.64 [R1+0x1560], R72 ;  /* 0x0015604801007387 */ /* 0x000fe80000100a00 */
[----:B------:R-:W-:Y:S01]  /*23f80*/  STL.64 [R1+0x90], R16 ;  /* 0x0000901001007387 */ /* 0x000fe20000100a00 */
[-C--:B----4-:R-:W-:Y:S03]  /*23f90*/  HMMA.1688.F32.TF32 R20, R8, R48.reuse, R112 ;  /* 0x000000300814723c */ /* 0x090fe60000081070 */
[----:B------:R1:W-:Y:S05]  /*23fa0*/  STL.64 [R1+0x98], R18 ;  /* 0x0000981201007387 */ /* 0x0003ea0000100a00 */
[----:B-1----:R-:W-:Y:S01]  /*23fb0*/  HMMA.1688.F32.TF32 R16, R12, R48, R96 ;  /* 0x000000300c10723c */ /* 0x002fe20000081060 */
[----:B------:R-:W-:Y:S04]  /*23fc0*/  STL.64 [R1+0x200], R24 ;  /* 0x0002001801007387 */ /* 0x000fe80000100a00 */
[----:B------:R-:W-:Y:S10]  /*23fd0*/  STL.64 [R1+0x208], R26 ;  /* 0x0002081a01007387 */ /* 0x000ff40000100a00 */
        /* <DEDUP_REMOVED lines=18> */
[----:B------:R-:W-:Y:S01]  /*24100*/  HMMA.1688.F32.TF32 R20, R8, R56, R124 ;  /* 0x000000380814723c */ /* 0x000fe2000008107c */
[----:B------:R-:W-:-:S02]  /*24110*/  IMAD.MOV.U32 R32, RZ, RZ, R145 ;  /* 0x000000ffff207224 */ /* 0x000fc400078e0091 */
[----:B------:R-:W-:Y:S02]  /*24120*/  IMAD.MOV.U32 R33, RZ, RZ, R144 ;  /* 0x000000ffff217224 */ /* 0x000fe400078e0090 */
[----:B------:R-:W-:Y:S02]  /*24130*/  IMAD.MOV.U32 R34, RZ, RZ, R153 ;  /* 0x000000ffff227224 */ /* 0x000fe400078e0099 */
[----:B------:R-:W-:Y:S01]  /*24140*/  IMAD.MOV.U32 R35, RZ, RZ, R149 ;  /* 0x000000ffff237224 */ /* 0x000fe200078e0095 */
[----:B------:R-:W-:Y:S04]  /*24150*/  STL.64 [R1+0x10], R16 ;  /* 0x0000101001007387 */ /* 0x000fe80000100a00 */
[----:B------:R1:W-:Y:S01]  /*24160*/  STL.64 [R1+0x18], R18 ;  /* 0x0000181201007387 */ /* 0x0003e20000100a00 */
[----:B------:R-:W-:Y:S01]  /*24170*/  MOV R38, R152 ;  /* 0x0000009800267202 */ /* 0x000fe20000000f00 */
[----:B------:R-:W-:Y:S01]  /*24180*/  IMAD.MOV.U32 R39, RZ, RZ, R148 ;  /* 0x000000ffff277224 */ /* 0x000fe200078e0094 */
[----:B------:R-:W-:Y:S01]  /*24190*/  HMMA.1688.F32.TF32 R96, R196, R52, R108 ;  /* 0x00000034c460723c */ /* 0x000fe2000008106c */
[----:B------:R-:W2:Y:S07]  /*241a0*/  LDSM.16.M88.4 R124, [R252+0x2c080] ;  /* 0x02c08000fc7c783b */ /* 0x000eae0000000200 */
[----:B-1----:R-:W-:Y:S01]  /*241b0*/  HMMA.1688.F32.TF32 R16, R12, R56, R232 ;  /* 0x000000380c10723c */ /* 0x002fe200000810e8 */
[----:B------:R-:W-:Y:S04]  /*241c0*/  STL.64 [R1+0x140], R24 ;  /* 0x0001401801007387 */ /* 0x000fe80000100a00 */
[----:B------:R-:W-:Y:S04]  /*241d0*/  STL.64 [R1+0x148], R26 ;  /* 0x0001481a01007387 */ /* 0x000fe80000100a00 */
[----:B------:R-:W-:Y:S04]  /*241e0*/  STL.64 [R1+0x280], R20 ;  /* 0x0002801401007387 */ /* 0x000fe80000100a00 */
[----:B------:R-:W-:Y:S10]  /*241f0*/  STL.64 [R1+0x288], R22 ;  /* 0x0002881601007387 */ /* 0x000ff40000100a00 */
[----:B------:R-:W-:Y:S04]  /*24200*/  STL.64 [R1+0x3a0], R16 ;  /* 0x0003a01001007387 */ /* 0x000fe80000100a00 */
[----:B------:R1:W-:Y:S04]  /*24210*/  STL.64 [R1+0x3a8], R18 ;  /* 0x0003a81201007387 */ /* 0x0003e80000100a00 */
[----:B------:R-:W1:Y:S04]  /*24220*/  LDL.LU R145, [R1+0x1684] ;  /* 0x0016840001917983 */ /* 0x000e680000300800 */
[----:B------:R-:W3:Y:S04]  /*24230*/  LDL.LU R144, [R1+0x1680] ;  /* 0x0016800001907983 */ /* 0x000ee80000300800 */
[----:B------:R-:W4:Y:S04]  /*24240*/  LDL.LU R153, [R1+0x167c] ;  /* 0x00167c0001997983 */ /* 0x000f280000300800 */
[----:B------:R-:W2:Y:S04]  /*24250*/  LDL.LU R149, [R1+0x1678] ;  /* 0x0016780001957983 */ /* 0x000ea80000300800 */
[----:B------:R-:W2:Y:S04]  /*24260*/  LDL.LU R36, [R1+0x570] ;  /* 0x0005700001247983 */ /* 0x000ea80000300800 */
[----:B------:R-:W2:Y:S04]  /*24270*/  LDL.LU R37, [R1+0x574] ;  /* 0x0005740001257983 */ /* 0x000ea80000300800 */
[----:B------:R-:W2:Y:S04]  /*24280*/  LDL.LU R152, [R1+0x1674] ;  /* 0x0016740001987983 */ /* 0x000ea80000300800 */
[----:B------:R-:W2:Y:S01]  /*24290*/  LDL.LU R148, [R1+0x1670] ;  /* 0x0016700001947983 */ /* 0x000ea20000300800 */
[----:B-1----:R-:W-:-:S02]  /*242a0*/  IMAD.MOV.U32 R19, RZ, RZ, R145 ;  /* 0x000000ffff137224 */ /* 0x002fc400078e0091 */
[----:B---3--:R-:W-:Y:S02]  /*242b0*/  IMAD.MOV.U32 R18, RZ, RZ, R144 ;  /* 0x000000ffff127224 */ /* 0x008fe400078e0090 */
[----:B----4-:R-:W-:Y:S02]  /*242c0*/  IMAD.MOV.U32 R16, RZ, RZ, R153 ;  /* 0x000000ffff107224 */ /* 0x010fe400078e0099 */
[----:B------:R-:W3:Y:S01]  /*242d0*/  LDL.LU R153, [R1+0x166c] ;  /* 0x00166c0001997983 */ /* 0x000ee20000300800 */
[----:B--2---:R-:W-:-:S03]  /*242e0*/  IMAD.MOV.U32 R17, RZ, RZ, R149 ;  /* 0x000000ffff117224 */ /* 0x004fc600078e0095 */
[----:B------:R-:W2:Y:S04]  /*242f0*/  LDL.LU R149, [R1+0x1668] ;  /* 0x0016680001957983 */ /* 0x000ea80000300800 */
[----:B------:R-:W4:Y:S04]  /*24300*/  LDL.LU R144, [R1+0x1664] ;  /* 0x0016640001907983 */ /* 0x000f280000300800 */
[----:B------:R-:W4:Y:S01]  /*24310*/  LDL.LU R145, [R1+0x1660] ;  /* 0x0016600001917983 */ /* 0x000f220000300800 */
[----:B------:R-:W-:-:S03]  /*24320*/  IMAD.MOV.U32 R20, RZ, RZ, R152 ;  /* 0x000000ffff147224 */ /* 0x000fc600078e0098 */
[----:B------:R-:W4:Y:S01]  /*24330*/  LDL.LU R152, [R1+0x165c] ;  /* 0x00165c0001987983 */ /* 0x000f220000300800 */
[----:B------:R-:W-:-:S03]  /*24340*/  IMAD.MOV.U32 R21, RZ, RZ, R148 ;  /* 0x000000ffff157224 */ /* 0x000fc600078e0094 */
[----:B------:R-:W4:Y:S01]  /*24350*/  LDL.LU R148, [R1+0x1658] ;  /* 0x0016580001947983 */ /* 0x000f220000300800 */
[----:B---3--:R-:W-:-:S03]  /*24360*/  IMAD.MOV.U32 R22, RZ, RZ, R153 ;  /* 0x000000ffff167224 */ /* 0x008fc600078e0099 */
[----:B------:R-:W3:Y:S01]  /*24370*/  LDL.LU R153, [R1+0x1654] ;  /* 0x0016540001997983 */ /* 0x000ee20000300800 */
[----:B--2---:R-:W-:-:S03]  /*24380*/  IMAD.MOV.U32 R23, RZ, RZ, R149 ;  /* 0x000000ffff177224 */ /* 0x004fc600078e0095 */
[----:B------:R-:W2:Y:S01]  /*24390*/  LDL.LU R149, [R1+0x1650] ;  /* 0x0016500001957983 */ /* 0x000ea20000300800 */
[----:B----4-:R-:W-:-:S03]  /*243a0*/  IMAD.MOV.U32 R244, RZ, RZ, R144 ;  /* 0x000000fffff47224 */ /* 0x010fc600078e0090 */
[----:B------:R-:W4:Y:S01]  /*243b0*/  LDL.LU R144, [R1+0x164c] ;  /* 0x00164c0001907983 */ /* 0x000f220000300800 */
[----:B------:R-:W-:-:S03]  /*243c0*/  IMAD.MOV.U32 R245, RZ, RZ, R145 ;  /* 0x000000fffff57224 */ /* 0x000fc600078e0091 */
[----:B------:R-:W4:Y:S01]  /*243d0*/  LDL.LU R145, [R1+0x1648] ;  /* 0x0016480001917983 */ /* 0x000f220000300800 */
[----:B------:R-:W-:-:S03]  /*243e0*/  IMAD.MOV.U32 R246, RZ, RZ, R152 ;  /* 0x000000fffff67224 */ /* 0x000fc600078e0098 */
[----:B------:R-:W4:Y:S01]  /*243f0*/  LDL.LU R152, [R1+0x1644] ;  /* 0x0016440001987983 */ /* 0x000f220000300800 */
[----:B------:R-:W-:-:S03]  /*24400*/  IMAD.MOV.U32 R247, RZ, RZ, R148 ;  /* 0x000000fffff77224 */ /* 0x000fc600078e0094 */
[----:B------:R-:W4:Y:S01]  /*24410*/  LDL.LU R148, [R1+0x1640] ;  /* 0x0016400001947983 */ /* 0x000f220000300800 */
[----:B------:R-:W-:Y:S03]  /*24420*/  HMMA.1688.F32.TF32 R108, R176, R56, R220 ;  /* 0x00000038b06c723c */ /* 0x000fe600000810dc */
[----:B------:R-:W4:Y:S04]  /*24430*/  LDL.LU R224, [R1+0x640] ;  /* 0x0006400001e07983 */ /* 0x000f280000300800 */
[----:B------:R-:W4:Y:S01]  /*24440*/  LDL.LU R225, [R1+0x644] ;  /* 0x0006440001e17983 */ /* 0x000f220000300800 */
[----:B---3--:R-:W-:Y:S02]  /*24450*/  IMAD.MOV.U32 R227, RZ, RZ, R153 ;  /* 0x000000ffffe37224 */ /* 0x008fe400078e0099 */
[----:B--2---:R-:W-:-:S02]  /*24460*/  IMAD.MOV.U32 R226, RZ, RZ, R149 ;  /* 0x000000ffffe27224 */ /* 0x004fc400078e0095 */
[----:B------:R-:W2:Y:S04]  /*24470*/  LDL.LU R149, [R1+0x163c] ;  /* 0x00163c0001957983 */ /* 0x000ea80000300800 */
[----:B------:R-:W3:Y:S01]  /*24480*/  LDL.LU R153, [R1+0x1638] ;  /* 0x0016380001997983 */ /* 0x000ee20000300800 */
[----:B----4-:R-:W-:-:S03]  /*24490*/  IMAD.MOV.U32 R220, RZ, RZ, R152 ;  /* 0x000000ffffdc7224 */ /* 0x010fc600078e0098 */
[----:B------:R-:W4:Y:S01]  /*244a0*/  LDL.LU R152, [R1+0x1634] ;  /* 0x0016340001987983 */ /* 0x000f220000300800 */
[----:B------:R-:W-:-:S03]  /*244b0*/  IMAD.MOV.U32 R221, RZ, RZ, R148 ;  /* 0x000000ffffdd7224 */ /* 0x000fc600078e0094 */
[----:B------:R-:W4:Y:S01]  /*244c0*/  LDL.LU R148, [R1+0x1630] ;  /* 0x0016300001947983 */ /* 0x000f220000300800 */
[----:B------:R-:W-:Y:S01]  /*244d0*/  IMAD.MOV.U32 R222, RZ, RZ, R145 ;  /* 0x000000ffffde7224 */ /* 0x000fe200078e0091 */
[----:B------:R-:W-:Y:S02]  /*244e0*/  MOV R223, R144 ;  /* 0x0000009000df7202 */ /* 0x000fe40000000f00 */
[----:B------:R-:W4:Y:S04]  /*244f0*/  LDL.LU R145, [R1+0x162c] ;  /* 0x00162c0001917983 */ /* 0x000f280000300800 */
[----:B------:R-:W4:Y:S01]  /*24500*/  LDL.LU R144, [R1+0x1628] ;  /* 0x0016280001907983 */ /* 0x000f220000300800 */
[----:B--2---:R-:W-:-:S03]  /*24510*/  IMAD.MOV.U32 R212, RZ, RZ, R149 ;  /* 0x000000ffffd47224 */ /* 0x004fc600078e0095 */
[----:B------:R-:W2:Y:S01]  /*24520*/  LDL.LU R149, [R1+0x1624] ;  /* 0x0016240001957983 */ /* 0x000ea20000300800 */
[----:B---3--:R-:W-:-:S03]  /*24530*/  IMAD.MOV.U32 R213, RZ, RZ, R153 ;  /* 0x000000ffffd57224 */ /* 0x008fc600078e0099 */
[----:B------:R-:W3:Y:S01]  /*24540*/  LDL.LU R153, [R1+0x1620] ;  /* 0x0016200001997983 */ /* 0x000ee20000300800 */
[----:B----4-:R-:W-:-:S03]  /*24550*/  IMAD.MOV.U32 R214, RZ, RZ, R152 ;  /* 0x000000ffffd67224 */ /* 0x010fc600078e0098 */
[----:B------:R-:W4:Y:S01]  /*24560*/  LDL.LU R152, [R1+0x161c] ;  /* 0x00161c0001987983 */ /* 0x000f220000300800 */
[----:B------:R-:W-:-:S03]  /*24570*/  IMAD.MOV.U32 R215, RZ, RZ, R148 ;  /* 0x000000ffffd77224 */ /* 0x000fc600078e0094 */
[----:B------:R-:W2:Y:S01]  /*24580*/  LDL.LU R148, [R1+0x1618] ;  /* 0x0016180001947983 */ /* 0x000ea20000300800 */
[----:B------:R-:W-:-:S03]  /*24590*/  IMAD.MOV.U32 R211, RZ, RZ, R145 ;  /* 0x000000ffffd37224 */ /* 0x000fc600078e0091 */
[----:B------:R-:W3:Y:S01]  /*245a0*/  LDL.LU R208, [R1+0x6d0] ;  /* 0x0006d00001d07983 */ /* 0x000ee20000300800 */
[----:B------:R-:W-:-:S03]  /*245b0*/  IMAD.MOV.U32 R210, RZ, RZ, R144 ;  /* 0x000000ffffd27224 */ /* 0x000fc600078e0090 */
[----:B------:R-:W3:Y:S04]  /*245c0*/  LDL.LU R209, [R1+0x6d4] ;  /* 0x0006d40001d17983 */ /* 0x000ee80000300800 */
[----:B------:R-:W3:Y:S04]  /*245d0*/  LDL.LU R144, [R1+0x1614] ;  /* 0x0016140001907983 */ /* 0x000ee80000300800 */
[----:B------:R-:W3:Y:S01]  /*245e0*/  LDL.LU R145, [R1+0x1610] ;  /* 0x0016100001917983 */ /* 0x000ee20000300800 */
[----:B----4-:R-:W-:-:S03]  /*245f0*/  IMAD.MOV.U32 R204, RZ, RZ, R152 ;  /* 0x000000ffffcc7224 */ /* 0x010fc600078e0098 */
[----:B------:R-:W4:Y:S01]  /*24600*/  LDL.LU R152, [R1+0x160c] ;  /* 0x00160c0001987983 */ /* 0x000f220000300800 */
[----:B--2---:R-:W-:-:S03]  /*24610*/  IMAD.MOV.U32 R205, RZ, RZ, R148 ;  /* 0x000000ffffcd7224 */ /* 0x004fc600078e0094 */
[----:B------:R-:W2:Y:S01]  /*24620*/  LDL.LU R148, [R1+0x1608] ;  /* 0x0016080001947983 */ /* 0x000ea20000300800 */
[----:B---3--:R-:W-:Y:S02]  /*24630*/  IMAD.MOV.U32 R206, RZ, RZ, R153 ;  /* 0x000000ffffce7224 */ /* 0x008fe400078e0099 */
[----:B------:R-:W-:Y:S01]  /*24640*/  IMAD.MOV.U32 R207, RZ, RZ, R149 ;  /* 0x000000ffffcf7224 */ /* 0x000fe200078e0095 */
[----:B------:R-:W3:Y:S04]  /*24650*/  LDL.LU R153, [R1+0x1604] ;  /* 0x0016040001997983 */ /* 0x000ee80000300800 */
[----:B------:R-:W3:Y:S01]  /*24660*/  LDL.LU R149, [R1+0x1600] ;  /* 0x0016000001957983 */ /* 0x000ee20000300800 */
[----:B------:R-:W-:-:S03]  /*24670*/  IMAD.MOV.U32 R40, RZ, RZ, R144 ;  /* 0x000000ffff287224 */ /* 0x000fc600078e0090 */
[----:B------:R-:W3:Y:S01]  /*24680*/  LDL.LU R144, [R1+0x15fc] ;  /* 0x0015fc0001907983 */ /* 0x000ee20000300800 */
[----:B------:R-:W-:-:S03]  /*24690*/  IMAD.MOV.U32 R41, RZ, RZ, R145 ;  /* 0x000000ffff297224 */ /* 0x000fc600078e0091 */
[----:B------:R-:W3:Y:S01]  /*246a0*/  LDL.LU R145, [R1+0x15f8] ;  /* 0x0015f80001917983 */ /* 0x000ee20000300800 */
[----:B----4-:R-:W-:-:S03]  /*246b0*/  IMAD.MOV.U32 R42, RZ, RZ, R152 ;  /* 0x000000ffff2a7224 */ /* 0x010fc600078e0098 */
[----:B------:R-:W4:Y:S01]  /*246c0*/  LDL.LU R152, [R1+0x15f4] ;  /* 0x0015f40001987983 */ /* 0x000f220000300800 */
[----:B--2---:R-:W-:-:S03]  /*246d0*/  IMAD.MOV.U32 R43, RZ, RZ, R148 ;  /* 0x000000ffff2b7224 */ /* 0x004fc600078e0094 */
[----:B------:R-:W2:Y:S01]  /*246e0*/  LDL.LU R148, [R1+0x15f0] ;  /* 0x0015f00001947983 */ /* 0x000ea20000300800 */
[----:B------:R-:W-:Y:S03]  /*246f0*/  HMMA.1688.F32.TF32 R112, R196, R56, R192 ;  /* 0x00000038c470723c */ /* 0x000fe600000810c0 */
[----:B------:R-:W2:Y:S04]  /*24700*/  LDL.LU R192, [R1+0x790] ;  /* 0x0007900001c07983 */ /* 0x000ea80000300800 */
[----:B------:R-:W2:Y:S01]  /*24710*/  LDL.LU R193, [R1+0x794] ;  /* 0x0007940001c17983 */ /* 0x000ea20000300800 */
[----:B---3--:R-:W-:Y:S02]  /*24720*/  IMAD.MOV.U32 R194, RZ, RZ, R149 ;  /* 0x000000ffffc27224 */ /* 0x008fe400078e0095 */
[----:B------:R-:W-:Y:S01]  /*24730*/  IMAD.MOV.U32 R195, RZ, RZ, R153 ;  /* 0x000000ffffc37224 */ /* 0x000fe200078e0099 */
[----:B------:R-:W3:Y:S04]  /*24740*/  LDL.LU R149, [R1+0x15ec] ;  /* 0x0015ec0001957983 */ /* 0x000ee80000300800 */
[----:B------:R-:W3:Y:S01]  /*24750*/  LDL.LU R153, [R1+0x15e8] ;  /* 0x0015e80001997983 */ /* 0x000ee20000300800 */
[----:B------:R-:W-:Y:S01]  /*24760*/  MOV R190, R145 ;  /* 0x0000009100be7202 */ /* 0x000fe20000000f00 */
[----:B------:R-:W-:-:S02]  /*24770*/  IMAD.MOV.U32 R191, RZ, RZ, R144 ;  /* 0x000000ffffbf7224 */ /* 0x000fc400078e0090 */
[----:B----4-:R-:W-:Y:S02]  /*24780*/  IMAD.MOV.U32 R188, RZ, RZ, R152 ;  /* 0x000000ffffbc7224 */ /* 0x010fe400078e0098 */
[----:B------:R-:W4:Y:S01]  /*24790*/  LDL.LU R152, [R1+0x15e4] ;  /* 0x0015e40001987983 */ /* 0x000f220000300800 */
[----:B--2---:R-:W-:-:S03]  /*247a0*/  IMAD.MOV.U32 R189, RZ, RZ, R148 ;  /* 0x000000ffffbd7224 */ /* 0x004fc600078e0094 */
[----:B------:R-:W2:Y:S04]  /*247b0*/  LDL.LU R148, [R1+0x15e0] ;  /* 0x0015e00001947983 */ /* 0x000ea80000300800 */
[----:B------:R-:W2:Y:S04]  /*247c0*/  LDL.LU R145, [R1+0x15dc] ;  /* 0x0015dc0001917983 */ /* 0x000ea80000300800 */
[----:B------:R-:W2:Y:S01]  /*247d0*/  LDL.LU R144, [R1+0x15d8] ;  /* 0x0015d80001907983 */ /* 0x000ea20000300800 */
[----:B------:R-:W-:Y:S07]  /*247e0*/  HMMA.1688.F32.TF32 R140, R156, R120, R180 ;  /* 0x000000789c8c723c */ /* 0x000fee00000810b4 */
[----:B---3--:R-:W-:-:S02]  /*247f0*/  IMAD.MOV.U32 R180, RZ, RZ, R149 ;  /* 0x000000ffffb47224 */ /* 0x008fc400078e0095 */
[----:B------:R-:W3:Y:S01]  /*24800*/  LDL.LU R149, [R1+0x15d4] ;  /* 0x0015d40001957983 */ /* 0x000ee20000300800 */
[----:B------:R-:W-:-:S03]  /*24810*/  IMAD.MOV.U32 R181, RZ, RZ, R153 ;  /* 0x000000ffffb57224 */ /* 0x000fc600078e0099 */
[----:B------:R-:W3:Y:S01]  /*24820*/  LDL.LU R153, [R1+0x15d0] ;  /* 0x0015d00001997983 */ /* 0x000ee20000300800 */
[----:B----4-:R-:W-:-:S03]  /*24830*/  IMAD.MOV.U32 R182, RZ, RZ, R152 ;  /* 0x000000ffffb67224 */ /* 0x010fc600078e0098 */
[----:B------:R-:W4:Y:S01]  /*24840*/  LDL.LU R152, [R1+0x15cc] ;  /* 0x0015cc0001987983 */ /* 0x000f220000300800 */
[----:B--2---:R-:W-:-:S03]  /*24850*/  IMAD.MOV.U32 R183, RZ, RZ, R148 ;  /* 0x000000ffffb77224 */ /* 0x004fc600078e0094 */
[----:B------:R-:W2:Y:S01]  /*24860*/  LDL.LU R148, [R1+0x15c8] ;  /* 0x0015c80001947983 */ /* 0x000ea20000300800 */
[----:B------:R-:W-:-:S03]  /*24870*/  IMAD.MOV.U32 R243, RZ, RZ, R145 ;  /* 0x000000fffff37224 */ /* 0x000fc600078e0091 */
[----:B------:R-:W2:Y:S01]  /*24880*/  LDL.LU R240, [R1+0x810] ;  /* 0x0008100001f07983 */ /* 0x000ea20000300800 */
[----:B------:R-:W-:-:S03]  /*24890*/  IMAD.MOV.U32 R242, RZ, RZ, R144 ;  /* 0x000000fffff27224 */ /* 0x000fc600078e0090 */
[----:B------:R-:W2:Y:S04]  /*248a0*/  LDL.LU R241, [R1+0x814] ;  /* 0x0008140001f17983 */ /* 0x000ea80000300800 */
[----:B------:R-:W2:Y:S04]  /*248b0*/  LDL.LU R144, [R1+0x15c4] ;  /* 0x0015c40001907983 */ /* 0x000ea80000300800 */
[----:B------:R-:W2:Y:S01]  /*248c0*/  LDL.LU R145, [R1+0x15c0] ;  /* 0x0015c00001917983 */ /* 0x000ea20000300800 */
[----:B---3--:R-:W-:Y:S02]  /*248d0*/  IMAD.MOV.U32 R175, RZ, RZ, R149 ;  /* 0x000000ffffaf7224 */ /* 0x008fe400078e0095 */
[----:B------:R-:W-:-:S02]  /*248e0*/  IMAD.MOV.U32 R174, RZ, RZ, R153 ;  /* 0x000000ffffae7224 */ /* 0x000fc400078e0099 */
        /* <DEDUP_REMOVED lines=9> */
[----:B------:R-:W4:Y:S04]  /*24980*/  LDL.LU R61, [R1+0x854] ;  /* 0x00085400013d7983 */ /* 0x000f280000300800 */
[----:B------:R-:W4:Y:S04]  /*24990*/  LDL.LU R145, [R1+0x15ac] ;  /* 0x0015ac0001917983 */ /* 0x000f280000300800 */
[----:B------:R-:W4:Y:S01]  /*249a0*/  LDL.LU R144, [R1+0x15a8] ;  /* 0x0015a80001907983 */ /* 0x000f220000300800 */
[-C--:B------:R-:W-:Y:S08]  /*249b0*/  HMMA.1688.F32.TF32 R104, R156, R56.reuse, R160 ;  /* 0x000000389c68723c */ /* 0x080ff000000810a0 */
[----:B------:R-:W-:Y:S08]  /*249c0*/  HMMA.1688.F32.TF32 R116, R216, R56, R168 ;  /* 0x00000038d874723c */ /* 0x000ff000000810a8 */
[----:B------:R-:W-:Y:S01]  /*249d0*/  HMMA.1688.F32.TF32 R88, R156, R52, R200 ;  /* 0x000000349c58723c */ /* 0x000fe200000810c8 */
[----:B---3--:R-:W-:-:S02]  /*249e0*/  IMAD.MOV.U32 R163, RZ, RZ, R152 ;  /* 0x000000ffffa37224 */ /* 0x008fc400078e0098 */
[----:B--2---:R-:W-:Y:S02]  /*249f0*/  IMAD.MOV.U32 R162, RZ, RZ, R148 ;  /* 0x000000ffffa27224 */ /* 0x004fe400078e0094 */
[----:B----4-:R-:W-:Y:S02]  /*24a00*/  IMAD.MOV.U32 R160, RZ, RZ, R153 ;  /* 0x000000ffffa07224 */ /* 0x010fe400078e0099 */
[----:B------:R-:W2:Y:S01]  /*24a10*/  LDL.LU R153, [R1+0x15a4] ;  /* 0x0015a40001997983 */ /* 0x000ea20000300800 */
[----:B------:R-:W-:-:S03]  /*24a20*/  IMAD.MOV.U32 R161, RZ, RZ, R149 ;  /* 0x000000ffffa17224 */ /* 0x000fc600078e0095 */
[----:B------:R-:W3:Y:S04]  /*24a30*/  LDL.LU R149, [R1+0x15a0] ;  /* 0x0015a00001957983 */ /* 0x000ee80000300800 */
[----:B------:R-:W3:Y:S04]  /*24a40*/  LDL.LU R148, [R1+0x159c] ;  /* 0x00159c0001947983 */ /* 0x000ee80000300800 */
[----:B------:R-:W2:Y:S01]  /*24a50*/  LDL.LU R152, [R1+0x1598] ;  /* 0x0015980001987983 */ /* 0x000ea20000300800 */
[----:B------:R-:W-:-:S03]  /*24a60*/  IMAD.MOV.U32 R64, RZ, RZ, R145 ;  /* 0x000000ffff407224 */ /* 0x000fc600078e0091 */
[----:B------:R-:W4:Y:S01]  /*24a70*/  LDL.LU R145, [R1+0x1594] ;  /* 0x0015940001917983 */ /* 0x000f220000300800 */
[----:B------:R-:W-:-:S03]  /*24a80*/  MOV R65, R144 ;  /* 0x0000009000417202 */ /* 0x000fc60000000f00 */
[----:B------:R-:W4:Y:S04]  /*24a90*/  LDL.LU R144, [R1+0x1590] ;  /* 0x0015900001907983 */ /* 0x000f280000300800 */
[----:B------:R-:W2:Y:S04]  /*24aa0*/  LDL.LU R66, [R1+0x8b8] ;  /* 0x0008b80001427983 */ /* 0x000ea80000300800 */
[----:B------:R-:W2:Y:S04]  /*24ab0*/  LDL.LU R67, [R1+0x8bc] ;  /* 0x0008bc0001437983 */ /* 0x000ea80000300800 */
[----:B------:R-:W3:Y:S04]  /*24ac0*/  LDL.LU R150, [R1+0x8d8] ;  /* 0x0008d80001967983 */ /* 0x000ee80000300800 */
[----:B------:R-:W3:Y:S04]  /*24ad0*/  LDL.LU R151, [R1+0x8dc] ;  /* 0x0008dc0001977983 */ /* 0x000ee80000300800 */
        /* <DEDUP_REMOVED lines=33> */
[----:B------:R-:W1:Y:S05]  /*24cf0*/  LDSM.16.M88.4 R128, [R252+0x2d080] ;  /* 0x02d08000fc80783b */ /* 0x000e6a0000000200 */
[----:B------:R-:W-:Y:S08]  /*24d00*/  HMMA.1688.F32.TF32 R16, R4, R120, R16 ;  /* 0x000000780410723c */ /* 0x000ff00000081010 */
[C---:B------:R-:W-:Y:S08]  /*24d10*/  HMMA.1688.F32.TF32 R100, R216.reuse, R52, R100 ;  /* 0x00000034d864723c */ /* 0x040ff00000081064 */
[C---:B------:R-:W-:Y:S08]  /*24d20*/  HMMA.1688.F32.TF32 R204, R216.reuse, R124, R204 ;  /* 0x0000007cd8cc723c */ /* 0x040ff000000810cc */
[----:B------:R-:W-:Y:S01]  /*24d30*/  HMMA.1688.F32.TF32 R212, R216, R132, R212 ;  /* 0x00000084d8d4723c */ /* 0x000fe200000810d4 */
[----:B------:R-:W-:Y:S04]  /*24d40*/  STL.64 [R1+0x70], R16 ;  /* 0x0000701001007387 */ /* 0x000fe80000100a00 */
[----:B------:R1:W-:Y:S03]  /*24d50*/  STL.64 [R1+0x78], R18 ;  /* 0x0000781201007387 */ /* 0x0003e60000100a00 */
[----:B------:R-:W-:Y:S08]  /*24d60*/  HMMA.1688.F32.TF32 R220, R236, R120, R220 ;  /* 0x00000078ecdc723c */ /* 0x000ff000000810dc */
[----:B-1----:R-:W-:Y:S08]  /*24d70*/  HMMA.1688.F32.TF32 R208, R216, R128, R208 ;  /* 0x00000080d8d0723c */ /* 0x002ff000000810d0 */
[-C--:B------:R-:W-:Y:S08]  /*24d80*/  HMMA.1688.F32.TF32 R224, R236, R124.reuse, R224 ;  /* 0x0000007cece0723c */ /* 0x080ff000000810e0 */
[C---:B------:R-:W-:Y:S08]  /*24d90*/  HMMA.1688.F32.TF32 R36, R4.reuse, R124, R36 ;  /* 0x0000007c0424723c */ /* 0x040ff00000081024 */
[----:B------:R-:W-:Y:S11]  /*24da0*/  HMMA.1688.F32.TF32 R16, R4, R132, R32 ;  /* 0x000000840410723c */ /* 0x000ff60000081020 */
[----:B------:R-:W-:Y:S04]  /*24db0*/  @!UPT UIADD3 URZ, URZ, URZ, URZ ;  /* 0x0000003f3f3ff290 */ /* 0x000fe8000fffe03f */
[----:B------:R-:W-:Y:S04]  /*24dc0*/  STL.64 [R1+0x60], R36 ;  /* 0x0000602401007387 */ /* 0x000fe80000100a00 */
[----:B------:R-:W-:Y:S01]  /*24dd0*/  STL.64 [R1+0x68], R38 ;  /* 0x0000682601007387 */ /* 0x000fe20000100a00 */
[C---:B--2---:R-:W-:Y:S08]  /*24de0*/  HMMA.1688.F32.TF32 R200, R216.reuse, R120, R200 ;  /* 0x00000078d8c8723c */ /* 0x044ff000000810c8 */
[----:B---3--:R-:W-:Y:S08]  /*24df0*/  HMMA.1688.F32.TF32 R216, R216, R136, R228 ;  /* 0x00000088d8d8723c */ /* 0x008ff000000810e4 */
[C---:B------:R-:W-:Y:S08]  /*24e00*/  HMMA.1688.F32.TF32 R228, R236.reuse, R128, R244 ;  /* 0x00000080ece4723c */ /* 0x040ff000000810f4 */
[C---:B----4-:R-:W-:Y:S08]  /*24e10*/  HMMA.1688.F32.TF32 R232, R236.reuse, R132, R248 ;  /* 0x00000084ece8723c */ /* 0x050ff000000810f8 */
[----:B------:R-:W-:Y:S08]  /*24e20*/  HMMA.1688.F32.TF32 R236, R236, R136, R20 ;  /* 0x00000088ecec723c */ /* 0x000ff00000081014 */
[C---:B------:R-:W-:Y:S08]  /*24e30*/  HMMA.1688.F32.TF32 R20, R4.reuse, R128, R28 ;  /* 0x000000800414723c */ /* 0x040ff0000008101c */
[----:B------:R-:W-:Y:S01]  /*24e40*/  HMMA.1688.F32.TF32 R4, R4, R136, R24 ;  /* 0x000000880404723c */ /* 0x000fe20000081018 */
[----:B------:R-:W-:Y:S11]  /*24e50*/  IMAD.MOV.U32 R248, RZ, RZ, R2 ;  /* 0x000000fffff87224 */ /* 0x000ff600078e0002 */
[----:B------:R-:W-:Y:S03]  /*24e60*/  @!UPT UIADD3 URZ, URZ, URZ, URZ ;  /* 0x0000003f3f3ff290 */ /* 0x000fe6000fffe03f */
[----:B------:R1:W-:Y:S04]  /*24e70*/  STL.64 [R1+0x50], R20 ;  /* 0x0000501401007387 */ /* 0x0003e80000100a00 */
[----:B------:R2:W-:Y:S01]  /*24e80*/  STL.64 [R1+0x58], R22 ;  /* 0x0000581601007387 */ /* 0x0005e20000100a00 */
[----:B------:R-:W-:-:S03]  /*24e90*/  IMAD.MOV.U32 R249, RZ, RZ, R3 ;  /* 0x000000fffff97224 */ /* 0x000fc600078e0003 */
[----:B------:R3:W-:Y:S04]  /*24ea0*/  STL.64 [R1+0x40], R16 ;  /* 0x0000401001007387 */ /* 0x0007e80000100a00 */
[----:B------:R-:W4:Y:S04]  /*24eb0*/  LDL.LU R2, [R1+0x158c] ;  /* 0x00158c0001027983 */ /* 0x000f280000300800 */
[----:B------:R-:W-:Y:S04]  /*24ec0*/  STL.64 [R1+0x20], R4 ;  /* 0x0000200401007387 */ /* 0x000fe80000100a00 */
[----:B------:R-:W-:Y:S04]  /*24ed0*/  STL.64 [R1+0x28], R6 ;  /* 0x0000280601007387 */ /* 0x000fe80000100a00 */
[----:B------:R-:W2:Y:S04]  /*24ee0*/  LDL.LU R3, [R1+0x1588] ;  /* 0x0015880001037983 */ /* 0x000ea80000300800 */
[----:B------:R-:W3:Y:S04]  /*24ef0*/  LDL.LU R250, [R1+0x88] ;  /* 0x0000880001fa7983 */ /* 0x000ee80000300800 */
[----:B------:R-:W3:Y:S04]  /*24f00*/  LDL.LU R251, [R1+0x8c] ;  /* 0x00008c0001fb7983 */ /* 0x000ee80000300800 */
[----:B------:R-:W3:Y:S04]  /*24f10*/  LDL.LU R32, [R1+0x120] ;  /* 0x0001200001207983 */ /* 0x000ee80000300800 */
[----:B------:R-:W3:Y:S01]  /*24f20*/  LDL.LU R33, [R1+0x124] ;  /* 0x0001240001217983 */ /* 0x000ee20000300800 */
[----:B------:R-:W-:-:S02]  /*24f30*/  IMAD.MOV.U32 R57, RZ, RZ, R18 ;  /* 0x000000ffff397224 */ /* 0x000fc400078e0012 */
[----:B----4-:R-:W-:Y:S02]  /*24f40*/  IMAD.MOV.U32 R34, RZ, RZ, R2 ;  /* 0x000000ffff227224 */ /* 0x010fe400078e0002 */
[----:B------:R-:W4:Y:S01]  /*24f50*/  LDL.LU R2, [R1+0x1584] ;  /* 0x0015840001027983 */ /* 0x000f220000300800 */
[----:B--2---:R-:W-:-:S03]  /*24f60*/  IMAD.MOV.U32 R35, RZ, RZ, R3 ;  /* 0x000000ffff237224 */ /* 0x004fc600078e0003 */
[----:B------:R-:W2:Y:S04]  /*24f70*/  LDL.LU R3, [R1+0x1580] ;  /* 0x0015800001037983 */ /* 0x000ea80000300800 */
[----:B-1----:R-:W2:Y:S04]  /*24f80*/  LDL.LU R20, [R1+0x300] ;  /* 0x0003000001147983 */ /* 0x002ea80000300800 */
[----:B------:R-:W2:Y:S04]  /*24f90*/  LDL.LU R21, [R1+0x304] ;  /* 0x0003040001157983 */ /* 0x000ea80000300800 */
[----:B------:R-:W2:Y:S01]  /*24fa0*/  LDL.LU R22, [R1+0x308] ;  /* 0x0003080001167983 */ /* 0x000ea20000300800 */
[----:B------:R-:W-:-:S03]  /*24fb0*/  IMAD.MOV.U32 R56, RZ, RZ, R19 ;  /* 0x000000ffff387224 */ /* 0x000fc600078e0013 */
[----:B------:R-:W2:Y:S01]  /*24fc0*/  LDL.LU R23, [R1+0x30c] ;  /* 0x00030c0001177983 */ /* 0x000ea20000300800 */
[-C--:B------:R-:W-:Y:S03]  /*24fd0*/  HMMA.1688.F32.TF32 R164, R176, R124.reuse, R60 ;  /* 0x0000007cb0a4723c */ /* 0x080fe6000008103c */
[----:B---3--:R-:W3:Y:S04]  /*24fe0*/  LDL.LU R16, [R1+0x310] ;  /* 0x0003100001107983 */ /* 0x008ee80000300800 */
[----:B------:R-:W3:Y:S04]  /*24ff0*/  LDL.LU R17, [R1+0x314] ;  /* 0x0003140001117983 */ /* 0x000ee80000300800 */
[----:B------:R-:W3:Y:S01]  /*25000*/  LDL.LU R18, [R1+0x318] ;  /* 0x0003180001127983 */ /* 0x000ee20000300800 */
[C---:B------:R-:W-:Y:S03]  /*25010*/  HMMA.1688.F32.TF32 R144, R156.reuse, R124, R144 ;  /* 0x0000007c9c90723c */ /* 0x040fe60000081090 */
[----:B------:R-:W3:Y:S04]  /*25020*/  LDL.LU R19, [R1+0x31c] ;  /* 0x00031c0001137983 */ /* 0x000ee80000300800 */
[----:B------:R-:W3:Y:S01]  /*25030*/  LDL.LU R60, [R1+0x1b0] ;  /* 0x0001b000013c7983 */ /* 0x000ee20000300800 */
[C---:B------:R-:W-:Y:S03]  /*25040*/  HMMA.1688.F32.TF32 R148, R156.reuse, R128, R148 ;  /* 0x000000809c94723c */ /* 0x040fe60000081094 */
[----:B------:R-:W3:Y:S04]  /*25050*/  LDL.LU R61, [R1+0x1b4] ;  /* 0x0001b400013d7983 */ /* 0x000ee80000300800 */
[----:B------:R-:W3:Y:S01]  /*25060*/  LDL.LU R62, [R1+0x1b8] ;  /* 0x0001b800013e7983 */ /* 0x000ee20000300800 */
[C---:B------:R-:W-:Y:S03]  /*25070*/  HMMA.1688.F32.TF32 R152, R156.reuse, R132, R152 ;  /* 0x000000849c98723c */ /* 0x040fe60000081098 */
[----:B------:R-:W3:Y:S05]  /*25080*/  LDL.LU R63, [R1+0x1bc] ;  /* 0x0001bc00013f7983 */ /* 0x000eea0000300800 */
[----:B------:R-:W-:Y:S01]  /*25090*/  HMMA.1688.F32.TF32 R156, R156, R136, R64 ;  /* 0x000000889c9c723c */ /* 0x000fe20000081040 */
        /* <DEDUP_REMOVED lines=19> */
[C---:B------:R-:W-:Y:S08]  /*251d0*/  HMMA.1688.F32.TF32 R172, R176.reuse, R132, R172 ;  /* 0x00000084b0ac723c */ /* 0x040ff000000810ac */
[----:B------:R-:W-:Y:S01]  /*251e0*/  HMMA.1688.F32.TF32 R176, R176, R136, R240 ;  /* 0x00000088b0b0723c */ /* 0x000fe200000810f0 */
[----:B------:R-:W3:Y:S04]  /*251f0*/  LDL.LU R240, [R1+0x330] ;  /* 0x0003300001f07983 */ /* 0x000ee80000300800 */
[----:B------:R-:W3:Y:S03]  /*25200*/  LDL.LU R241, [R1+0x334] ;  /* 0x0003340001f17983 */ /* 0x000ee60000300800 */
[C---:B------:R-:W-:Y:S01]  /*25210*/  HMMA.1688.F32.TF32 R80, R196.reuse, R48, R80 ;  /* 0x00000030c450723c */ /* 0x040fe20000081050 */
[----:B------:R-:W3:Y:S04]  /*25220*/  LDL.LU R242, [R1+0x338] ;  /* 0x0003380001f27983 */ /* 0x000ee80000300800 */
[----:B------:R-:W3:Y:S03]  /*25230*/  LDL.LU R243, [R1+0x33c] ;  /* 0x00033c0001f37983 */ /* 0x000ee60000300800 */
[C---:B------:R-:W-:Y:S08]  /*25240*/  HMMA.1688.F32.TF32 R180, R196.reuse, R120, R180 ;  /* 0x00000078c4b4723c */ /* 0x040ff000000810b4 */
[C---:B------:R-:W-:Y:S08]  /*25250*/  HMMA.1688.F32.TF32 R184, R196.reuse, R124, R184 ;  /* 0x0000007cc4b8723c */ /* 0x040ff000000810b8 */
[C---:B------:R-:W-:Y:S08]  /*25260*/  HMMA.1688.F32.TF32 R188, R196.reuse, R128, R188 ;  /* 0x00000080c4bc723c */ /* 0x040ff000000810bc */
[C---:B------:R-:W-:Y:S08]  /*25270*/  HMMA.1688.F32.TF32 R192, R196.reuse, R132, R192 ;  /* 0x00000084c4c0723c */ /* 0x040ff000000810c0 */
[----:B------:R-:W-:Y:S01]  /*25280*/  HMMA.1688.F32.TF32 R196, R196, R136, R40 ;  /* 0x00000088c4c4723c */ /* 0x000fe20000081028 */
        /* <DEDUP_REMOVED lines=9> */
[----:B------:R-:W4:Y:S04]  /*25320*/  LDL.LU R2, [R1+0x1578] ;  /* 0x0015780001027983 */ /* 0x000f280000300800 */
[----:B------:R-:W4:Y:S04]  /*25330*/  LDL.LU R244, [R1+0x2e0] ;  /* 0x0002e00001f47983 */ /* 0x000f280000300800 */
[----:B------:R-:W4:Y:S04]  /*25340*/  LDL.LU R245, [R1+0x2e4] ;  /* 0x0002e40001f57983 */ /* 0x000f280000300800 */
[----:B------:R-:W4:Y:S04]  /*25350*/  LDL.LU R246, [R1+0x2e8] ;  /* 0x0002e80001f67983 */ /* 0x000f280000300800 */
[----:B------:R-:W4:Y:S04]  /*25360*/  LDL.LU R247, [R1+0x2ec] ;  /* 0x0002ec0001f77983 */ /* 0x000f280000300800 */
[----:B------:R-:W4:Y:S04]  /*25370*/  LDL.LU R24, [R1+0x260] ;  /* 0x0002600001187983 */ /* 0x000f280000300800 */
[----:B------:R-:W4:Y:S01]  /*25380*/  LDL.LU R25, [R1+0x264] ;  /* 0x0002640001197983 */ /* 0x000f220000300800 */
[C---:B---3--:R-:W-:Y:S08]  /*25390*/  HMMA.1688.F32.TF32 R16, R12.reuse, R128, R16 ;  /* 0x000000800c10723c */ /* 0x048ff00000081010 */
[-C--:B------:R-:W-:Y:S08]  /*253a0*/  HMMA.1688.F32.TF32 R20, R12, R132.reuse, R20 ;  /* 0x000000840c14723c */ /* 0x080ff00000081014 */
[C---:B------:R-:W-:Y:S08]  /*253b0*/  HMMA.1688.F32.TF32 R64, R8.reuse, R132, R64 ;  /* 0x000000840840723c */ /* 0x040ff00000081040 */
[C---:B------:R-:W-:Y:S08]  /*253c0*/  HMMA.1688.F32.TF32 R44, R8.reuse, R124, R44 ;  /* 0x0000007c082c723c */ /* 0x040ff0000008102c */
[C---:B------:R-:W-:Y:S08]  /*253d0*/  HMMA.1688.F32.TF32 R72, R8.reuse, R120, R72 ;  /* 0x000000780848723c */ /* 0x040ff00000081048 */
[C---:B------:R-:W-:Y:S08]  /*253e0*/  HMMA.1688.F32.TF32 R68, R8.reuse, R128, R68 ;  /* 0x000000800844723c */ /* 0x040ff00000081044 */
[----:B------:R-:W-:Y:S08]  /*253f0*/  HMMA.1688.F32.TF32 R8, R8, R136, R60 ;  /* 0x000000880808723c */ /* 0x000ff0000008103c */
[C---:B------:R-:W-:Y:S08]  /*25400*/  HMMA.1688.F32.TF32 R240, R12.reuse, R120, R240 ;  /* 0x000000780cf0723c */ /* 0x040ff000000810f0 */
[----:B------:R-:W-:Y:S01]  /*25410*/  HMMA.1688.F32.TF32 R40, R12, R124, R40 ;  /* 0x0000007c0c28723c */ /* 0x000fe20000081028 */
[----:B--2---:R-:W-:-:S02]  /*25420*/  IMAD.MOV.U32 R27, RZ, RZ, R3 ;  /* 0x000000ffff1b7224 */ /* 0x004fc400078e0003 */
[----:B----4-:R-:W-:Y:S02]  /*25430*/  IMAD.MOV.U32 R26, RZ, RZ, R2 ;  /* 0x000000ffff1a7224 */ /* 0x010fe400078e0002 */
[----:B------:R-:W2:Y:S04]  /*25440*/  LDL.LU R2, [R1+0x1574] ;  /* 0x0015740001027983 */ /* 0x000ea80000300800 */
[----:B------:R-:W3:Y:S04]  /*25450*/  LDL.LU R3, [R1+0x1570] ;  /* 0x0015700001037983 */ /* 0x000ee80000300800 */
[----:B------:R-:W4:Y:S04]  /*25460*/  LDL.LU R36, [R1+0xe0] ;  /* 0x0000e00001247983 */ /* 0x000f280000300800 */
[----:B------:R-:W4:Y:S04]  /*25470*/  LDL.LU R37, [R1+0xe4] ;  /* 0x0000e40001257983 */ /* 0x000f280000300800 */
[----:B------:R-:W4:Y:S04]  /*25480*/  LDL.LU R38, [R1+0xe8] ;  /* 0x0000e80001267983 */ /* 0x000f280000300800 */
[----:B------:R-:W4:Y:S04]  /*25490*/  LDL.LU R39, [R1+0xec] ;  /* 0x0000ec0001277983 */ /* 0x000f280000300800 */
[----:B------:R-:W-:Y:S04]  /*254a0*/  STL.64 [R1+0x1f0], R72 ;  /* 0x0001f04801007387 */ /* 0x000fe80000100a00 */
[----:B------:R1:W-:Y:S04]  /*254b0*/  STL.64 [R1+0x1f8], R74 ;  /* 0x0001f84a01007387 */ /* 0x0003e80000100a00 */
[----:B-1----:R-:W4:Y:S04]  /*254c0*/  LDL.LU.64 R74, [R1+0x1568] ;  /* 0x00156800014a7983 */ /* 0x002f280000300a00 */
[----:B------:R-:W4:Y:S04]  /*254d0*/  LDL.LU.64 R72, [R1+0x1560] ;  /* 0x0015600001487983 */ /* 0x000f280000300a00 */
[----:B------:R-:W-:Y:S04]  /*254e0*/  STL.64 [R1+0x1e0], R44 ;  /* 0x0001e02c01007387 */ /* 0x000fe80000100a00 */
[----:B------:R1:W-:Y:S04]  /*254f0*/  STL.64 [R1+0x1e8], R46 ;  /* 0x0001e82e01007387 */ /* 0x0003e80000100a00 */
[----:B-1----:R-:W4:Y:S04]  /*25500*/  LDL.LU.64 R46, [R1+0x1558] ;  /* 0x00155800012e7983 */ /* 0x002f280000300a00 */
[----:B------:R-:W-:Y:S04]  /*25510*/  STL.64 [R1+0x1d0], R68 ;  /* 0x0001d04401007387 */ /* 0x000fe80000100a00 */
[----:B------:R1:W-:Y:S04]  /*25520*/  STL.64 [R1+0x1d8], R70 ;  /* 0x0001d84601007387 */ /* 0x0003e80000100a00 */
[----:B-1----:R-:W4:Y:S04]  /*25530*/  LDL.LU.64 R70, [R1+0x1550] ;  /* 0x0015500001467983 */ /* 0x002f280000300a00 */
[----:B------:R-:W4:Y:S04]  /*25540*/  LDL.LU.64 R68, [R1+0x1548] ;  /* 0x0015480001447983 */ /* 0x000f280000300a00 */
[----:B------:R-:W-:Y:S04]  /*25550*/  STL.64 [R1+0x1c0], R64 ;  /* 0x0001c04001007387 */ /* 0x000fe80000100a00 */
[----:B------:R1:W-:Y:S04]  /*25560*/  STL.64 [R1+0x1c8], R66 ;  /* 0x0001c84201007387 */ /* 0x0003e80000100a00 */
[----:B-1----:R-:W4:Y:S04]  /*25570*/  LDL.LU.64 R66, [R1+0x1540] ;  /* 0x0015400001427983 */ /* 0x002f280000300a00 */
[----:B------:R-:W4:Y:S04]  /*25580*/  LDL.LU.64 R64, [R1+0x1538] ;  /* 0x0015380001407983 */ /* 0x000f280000300a00 */
[----:B------:R-:W4:Y:S04]  /*25590*/  LDL.LU.64 R62, [R1+0x1530] ;  /* 0x00153000013e7983 */ /* 0x000f280000300a00 */
[----:B------:R-:W4:Y:S04]  /*255a0*/  LDL.LU.64 R60, [R1+0x1528] ;  /* 0x00152800013c7983 */ /* 0x000f280000300a00 */
[----:B------:R1:W-:Y:S04]  /*255b0*/  STL.64 [R1+0x1b0], R8 ;  /* 0x0001b00801007387 */ /* 0x0003e80000100a00 */
[----:B------:R1:W-:Y:S04]  /*255c0*/  STL.64 [R1+0x1b8], R10 ;  /* 0x0001b80a01007387 */ /* 0x0003e80000100a00 */
[----:B-1----:R-:W4:Y:S04]  /*255d0*/  LDL.LU R8, [R1+0x2c0] ;  /* 0x0002c00001087983 */ /* 0x002f280000300800 */
        /* <DEDUP_REMOVED lines=18> */
[----:B--2---:R-:W-:Y:S04]  /*25700*/  LDS R4, [R2+0xa000] ;  /* 0x00a0000002047984 */ /* 0x004fe80000000800 */
[----:B------:R-:W-:Y:S04]  /*25710*/  LDS R6, [R2+0xb000] ;  /* 0x00b0000002067984 */ /* 0x000fe80000000800 */
[----:B---3--:R-:W-:Y:S04]  /*25720*/  LDS R5, [R3+0xa000] ;  /* 0x00a0000003057984 */ /* 0x008fe80000000800 */
[----:B------:R-:W1:Y:S01]  /*25730*/  LDS R7, [R3+0xb000] ;  /* 0x00b0000003077984 */ /* 0x000e620000000800 */
[----:B----4-:R-:W-:Y:S11]  /*25740*/  HMMA.1688.F32.TF32 R8, R12, R136, R8 ;  /* 0x000000880c08723c */ /* 0x010ff60000081008 */
[----:B------:R-:W-:Y:S11]  /*25750*/  @!UPT UIADD3 URZ, URZ, URZ, URZ ;  /* 0x0000003f3f3ff290 */ /* 0x000ff6000fffe03f */
[----:B------:R-:W-:Y:S01]  /*25760*/  @!UPT UIADD3 URZ, URZ, URZ, URZ ;  /* 0x0000003f3f3ff290 */ /* 0x000fe2000fffe03f */
[----:B------:R-:W-:Y:S04]  /*25770*/  STL.64 [R1+0x2c0], R8 ;  /* 0x0002c00801007387 */ /* 0x000fe80000100a00 */
[----:B------:R-:W-:Y:S01]  /*25780*/  STL.64 [R1+0x2c8], R10 ;  /* 0x0002c80a01007387 */ /* 0x000fe20000100a00 */
[C---:B-1----:R-:W-:Y:S03]  /*25790*/  HMMA.1688.F32.TF32 R88, R4.reuse, R54, R88 ;  /* 0x000000360458723c */ /* 0x042fe60000081058 */
[----:B------:R-:W-:Y:S04]  /*257a0*/  LDS R8, [R2+0xa080] ;  /* 0x00a0800002087984 */ /* 0x000fe80000000800 */
[----:B------:R-:W-:Y:S01]  /*257b0*/  LDS R10, [R2+0xb080] ;  /* 0x00b08000020a7984 */ /* 0x000fe20000000800 */
[C---:B------:R-:W-:Y:S03]  /*257c0*/  HMMA.1688.F32.TF32 R104, R4.reuse, R58, R104 ;  /* 0x0000003a0468723c */ /* 0x040fe60000081068 */
[----:B------:R-:W-:Y:S04]  /*257d0*/  LDS R9, [R3+0xa080] ;  /* 0x00a0800003097984 */ /* 0x000fe80000000800 */
[----:B------:R-:W1:Y:S01]  /*257e0*/  LDS R11, [R3+0xb080] ;  /* 0x00b08000030b7984 */ /* 0x000e620000000800 */
[----:B------:R-:W-:Y:S01]  /*257f0*/  HMMA.1688.F32.TF32 R244, R4, R18, R244 ;  /* 0x0000001204f4723c */ /* 0x000fe200000810f4 */
[----:B------:R-:W-:-:S07]  /*25800*/  IMAD.MOV.U32 R14, RZ, RZ, R17 ;  /* 0x000000ffff0e7224 */ /* 0x000fce00078e0011 */
[----:B------:R-:W-:Y:S01]  /*25810*/  HMMA.1688.F32.TF32 R24, R4, R22, R24 ;  /* 0x000000160418723c */ /* 0x000fe20000081018 */
[----:B------:R-:W-:Y:S11]  /*25820*/  IMAD.MOV.U32 R15, RZ, RZ, R16 ;  /* 0x000000ffff0f7224 */ /* 0x000ff600078e0010 */
[----:B------:R-:W-:Y:S04]  /*25830*/  @!UPT UIADD3 URZ, URZ, URZ, URZ ;  /* 0x0000003f3f3ff290 */ /* 0x000fe8000fffe03f */
[----:B------:R-:W-:Y:S02]  /*25840*/  IMAD.MOV.U32 R17, RZ, RZ, R246 ;  /* 0x000000ffff117224 */ /* 0x000fe400078e00f6 */
[----:B------:R-:W-:Y:S02]  /*25850*/  IMAD.MOV.U32 R12, RZ, RZ, R21 ;  /* 0x000000ffff0c7224 */ /* 0x000fe400078e0015 */
[----:B------:R-:W-:Y:S02]  /*25860*/  IMAD.MOV.U32 R13, RZ, RZ, R20 ;  /* 0x000000ffff0d7224 */ /* 0x000fe400078e0014 */
[----:B------:R-:W-:Y:S02]  /*25870*/  IMAD.MOV.U32 R16, RZ, RZ, R247 ;  /* 0x000000ffff107224 */ /* 0x000fe400078e00f7 */
[----:B------:R-:W-:Y:S01]  /*25880*/  IMAD.MOV.U32 R21, RZ, RZ, R244 ;  /* 0x000000ffff157224 */ /* 0x000fe200078e00f4 */
[----:B------:R-:W2:Y:S01]  /*25890*/  LDL.LU.64 R246, [R1+0x14e8] ;  /* 0x0014e80001f67983 */ /* 0x000ea20000300a00 */
[----:B------:R-:W-:-:S03]  /*258a0*/  IMAD.MOV.U32 R20, RZ, RZ, R245 ;  /* 0x000000ffff147224 */ /* 0x000fc600078e00f5 */
[----:B------:R-:W2:Y:S04]  /*258b0*/  LDL.LU.64 R244, [R1+0x14e0] ;  /* 0x0014e00001f47983 */ /* 0x000ea80000300a00 */
[----:B------:R-:W-:Y:S04]  /*258c0*/  STL.64 [R1+0x400], R24 ;  /* 0x0004001801007387 */ /* 0x000fe80000100a00 */
[----:B------:R3:W-:Y:S04]  /*258d0*/  STL.64 [R1+0x408], R26 ;  /* 0x0004081a01007387 */ /* 0x0007e80000100a00 */
[----:B---3--:R-:W3:Y:S04]  /*258e0*/  LDL.LU.64 R26, [R1+0x14d8] ;  /* 0x0014d800011a7983 */ /* 0x008ee80000300a00 */
[----:B------:R-:W4:Y:S01]  /*258f0*/  LDL.LU.64 R24, [R1+0x14d0] ;  /* 0x0014d00001187983 */ /* 0x000f220000300a00 */
[C---:B---3--:R-:W-:Y:S11]  /*25900*/  HMMA.1688.F32.TF32 R28, R4.reuse, R26, R28 ;  /* 0x0000001a041c723c */ /* 0x048ff6000008101c */
[----:B------:R-:W-:Y:S11]  /*25910*/  @!UPT UIADD3 URZ, URZ, URZ, URZ ;  /* 0x0000003f3f3ff290 */ /* 0x000ff6000fffe03f */
[----:B------:R-:W-:Y:S01]  /*25920*/  @!UPT UIADD3 URZ, URZ, URZ, URZ ;  /* 0x0000003f3f3ff290 */ /* 0x000fe2000fffe03f */
[----:B------:R-:W-:Y:S04]  /*25930*/  STL.64 [R1+0x470], R28 ;  /* 0x0004701c01007387 */ /* 0x000fe80000100a00 */
[----:B------:R3:W-:Y:S04]  /*25940*/  STL.64 [R1+0x478], R30 ;  /* 0x0004781e01007387 */ /* 0x0007e80000100a00 */
[----:B---3--:R-:W3:Y:S04]  /*25950*/  LDL.LU.64 R30, [R1+0x14c8] ;  /* 0x0014c800011e7983 */ /* 0x008ee80000300a00 */
[----:B------:R-:W2:Y:S01]  /*25960*/  LDL.LU.64 R28, [R1+0x14c0] ;  /* 0x0014c000011c7983 */ /* 0x000ea20000300a00 */
        /* <DEDUP_REMOVED lines=12> */
[----:B---3--:R-:W3:Y:S01]  /*25a30*/  LDL.LU.64 R38, [R1+0x14a8] ;  /* 0x0014a80001267983 */ /* 0x008ee20000300a00 */
[C---:B------:R-:W-:Y:S08]  /*25a40*/  HMMA.1688.F32.TF32 R12, R4.reuse, R42, R12 ;  /* 0x0000002a040c723c */ /* 0x040ff0000008100c */
[C---:B------:R-:W-:Y:S08]  /*25a50*/  HMMA.1688.F32.TF32 R140, R4.reuse, R122, R140 ;  /* 0x0000007a048c723c */ /* 0x040ff0000008108c */
[C---:B---3--:R-:W-:Y:S11]  /*25a60*/  HMMA.1688.F32.TF32 R248, R4.reuse, R38, R248 ;  /* 0x0000002604f8723c */ /* 0x048ff600000810f8 */
[----:B------:R-:W-:Y:S11]  /*25a70*/  @!UPT UIADD3 URZ, URZ, URZ, URZ ;  /* 0x0000003f3f3ff290 */ /* 0x000ff6000fffe03f */
[----:B------:R-:W-:Y:S01]  /*25a80*/  @!UPT UIADD3 URZ, URZ, URZ, URZ ;  /* 0x0000003f3f3ff290 */ /* 0x000fe2000fffe03f */
[----:B------:R-:W-:Y:S04]  /*25a90*/  STL.64 [R1+0x650], R248 ;  /* 0x000650f801007387 */ /* 0x000fe80000100a00 */
[----:B------:R3:W-:Y:S04]  /*25aa0*/  STL.64 [R1+0x658], R250 ;  /* 0x000658fa01007387 */ /* 0x0007e80000100a00 */
[----:B---3--:R-:W3:Y:S04]  /*25ab0*/  LDL.LU.64 R250, [R1+0x14a0] ;  /* 0x0014a00001fa7983 */ /* 0x008ee80000300a00 */
[----:B------:R-:W3:Y:S04]  /*25ac0*/  LDL.LU.64 R248, [R1+0x1498] ;  /* 0x0014980001f87983 */ /* 0x000ee80000300a00 */
[----:B------:R-:W-:Y:S04]  /*25ad0*/  STL.64 [R1+0x6e0], R12 ;  /* 0x0006e00c01007387 */ /* 0x000fe80000100a00 */
[----:B------:R1:W-:Y:S02]  /*25ae0*/  STL.64 [R1+0x6e8], R14 ;  /* 0x0006e80e01007387 */ /* 0x0003e40000100a00 */
[C---:B-1----:R-:W-:Y:S02]  /*25af0*/  HMMA.1688.F32.TF32 R12, R4.reuse, R46, R240 ;  /* 0x0000002e040c723c */ /* 0x042fe400000810f0 */
[----:B------:R-:W3:Y:S11]  /*25b00*/  LDL.LU R240, [R1+0x100] ;  /* 0x0001000001f07983 */ /* 0x000ef60000300800 */
[----:B------:R-:W-:Y:S10]  /*25b10*/  @!UPT UIADD3 URZ, URZ, URZ, URZ ;  /* 0x0000003f3f3ff290 */ /* 0x000ff4000fffe03f */
        /* <DEDUP_REMOVED lines=9> */
[----:B------:R-:W-:Y:S04]  /*25bb0*/  STL.64 [R1+0x7a8], R14 ;  /* 0x0007a80e01007387 */ /* 0x000fe80000100a00 */
[----:B------:R-:W3:Y:S04]  /*25bc0*/  LDL.LU R73, [R1+0x134] ;  /* 0x0001340001497983 */ /* 0x000ee80000300800 */
[----:B------:R-:W3:Y:S04]  /*25bd0*/  LDL.LU R74, [R1+0x138] ;  /* 0x00013800014a7983 */ /* 0x000ee80000300800 */
        /* <DEDUP_REMOVED lines=11> */
[----:B--2---:R-:W2:Y:S04]  /*25c90*/  LDL.LU R106, [R1+0x258] ;  /* 0x00025800016a7983 */ /* 0x004ea80000300800 */
[----:B------:R-:W2:Y:S04]  /*25ca0*/  LDL.LU R107, [R1+0x25c] ;  /* 0x00025c00016b7983 */ /* 0x000ea80000300800 */
[----:B------:R1:W-:Y:S04]  /*25cb0*/  STL.64 [R1+0x8f0], R140 ;  /* 0x0008f08c01007387 */ /* 0x0003e80000100a00 */
[----:B------:R4:W-:Y:S04]  /*25cc0*/  STL.64 [R1+0x8f8], R142 ;  /* 0x0008f88e01007387 */ /* 0x0009e80000100a00 */
[----:B-1----:R-:W2:Y:S04]  /*25cd0*/  LDL.LU R140, [R1+0x2d0] ;  /* 0x0002d000018c7983 */ /* 0x002ea80000300800 */
[----:B------:R-:W2:Y:S04]  /*25ce0*/  LDL.LU R141, [R1+0x2d4] ;  /* 0x0002d400018d7983 */ /* 0x000ea80000300800 */
[----:B----4-:R-:W4:Y:S04]  /*25cf0*/  LDL.LU R142, [R1+0x2d8] ;  /* 0x0002d800018e7983 */ /* 0x010f280000300800 */
[----:B------:R-:W4:Y:S01]  /*25d00*/  LDL.LU R143, [R1+0x2dc] ;  /* 0x0002dc00018f7983 */ /* 0x000f220000300800 */
[C---:B------:R-:W-:Y:S11]  /*25d10*/  HMMA.1688.F32.TF32 R144, R4.reuse, R126, R144 ;  /* 0x0000007e0490723c */ /* 0x040ff60000081090 */
[----:B------:R-:W-:Y:S11]  /*25d20*/  @!UPT UIADD3 URZ, URZ, URZ, URZ ;  /* 0x0000003f3f3ff290 */ /* 0x000ff6000fffe03f */
[----:B------:R-:W-:Y:S01]  /*25d30*/  @!UPT UIADD3 URZ, URZ, URZ, URZ ;  /* 0x0000003f3f3ff290 */ /* 0x000fe2000fffe03f */
[----:B------:R-:W-:Y:S04]  /*25d40*/  STL.64 [R1+0x8e0], R144 ;  /* 0x0008e09001007387 */ /* 0x000fe80000100a00 */
[----:B------:R1:W-:Y:S02]  /*25d50*/  STL.64 [R1+0x8e8], R146 ;  /* 0x0008e89201007387 */ /* 0x0003e40000100a00 */
[C---:B-1----:R-:W-:Y:S08]  /*25d60*/  HMMA.1688.F32.TF32 R144, R4.reuse, R130, R148 ;  /* 0x000000820490723c */ /* 0x042ff00000081094 */
[C---:B------:R-:W-:Y:S11]  /*25d70*/  HMMA.1688.F32.TF32 R148, R4.reuse, R134, R152 ;  /* 0x000000860494723c */ /* 0x040ff60000081098 */
[----:B------:R-:W-:Y:S04]  /*25d80*/  @!UPT UIADD3 URZ, URZ, URZ, URZ ;  /* 0x0000003f3f3ff290 */ /* 0x000fe8000fffe03f */
[----:B------:R-:W-:Y:S04]  /*25d90*/  STL.64 [R1+0x8d0], R144 ;  /* 0x0008d09001007387 */ /* 0x000fe80000100a00 */
[----:B------:R1:W-:Y:S02]  /*25da0*/  STL.64 [R1+0x8d8], R146 ;  /* 0x0008d89201007387 */ /* 0x0003e40000100a00 */
[----:B-1----:R-:W-:Y:S02]  /*25db0*/  HMMA.1688.F32.TF32 R144, R4, R138, R156 ;  /* 0x0000008a0490723c */ /* 0x002fe4000008109c */
[----:B------:R-:W-:Y:S04]  /*25dc0*/  STL.64 [R1+0x8c0], R148 ;  /* 0x0008c09401007387 */ /* 0x000fe80000100a00 */
[----:B------:R-:W-:Y:S01]  /*25dd0*/  STL.64 [R1+0x8c8], R150 ;  /* 0x0008c89601007387 */ /* 0x000fe20000100a00 */
[----:B------:R-:W-:Y:S01]  /*25de0*/  MOV R12, R33 ;  /* 0x00000021000c7202 */ /* 0x000fe20000000f00 */
[----:B------:R-:W-:-:S02]  /*25df0*/  IMAD.MOV.U32 R13, RZ, RZ, R32 ;  /* 0x000000ffff0d7224 */ /* 0x000fc400078e0020 */
[----:B------:R-:W-:Y:S01]  /*25e00*/  IMAD.MOV.U32 R14, RZ, RZ, R25 ;  /* 0x000000ffff0e7224 */ /* 0x000fe200078e0019 */
[C---:B------:R-:W-:Y:S01]  /*25e10*/  HMMA.1688.F32.TF32 R76, R8.reuse, R50, R76 ;  /* 0x00000032084c723c */ /* 0x040fe2000008104c */
[----:B------:R-:W-:Y:S01]  /*25e20*/  IMAD.MOV.U32 R15, RZ, RZ, R24 ;  /* 0x000000ffff0f7224 */ /* 0x000fe200078e0018 */
[----:B------:R-:W-:Y:S04]  /*25e30*/  LDS R4, [R2+0xa100] ;  /* 0x00a1000002047984 */ /* 0x000fe80000000800 */
[----:B------:R-:W-:Y:S04]  /*25e40*/  LDS R6, [R2+0xb100] ;  /* 0x00b1000002067984 */ /* 0x000fe80000000800 */
[----:B------:R-:W-:Y:S04]  /*25e50*/  LDS R5, [R3+0xa100] ;  /* 0x00a1000003057984 */ /* 0x000fe80000000800 */
[----:B------:R-:W-:Y:S04]  /*25e60*/  STL.64 [R1+0x8b0], R144 ;  /* 0x0008b09001007387 */ /* 0x000fe80000100a00 */
[----:B------:R-:W-:Y:S04]  /*25e70*/  STL.64 [R1+0x8b8], R146 ;  /* 0x0008b89201007387 */ /* 0x000fe80000100a00 */
[----:B------:R-:W1:Y:S01]  /*25e80*/  LDS R7, [R3+0xb100] ;  /* 0x00b1000003077984 */ /* 0x000e620000000800 */
[C---:B---3--:R-:W-:Y:S08]  /*25e90*/  HMMA.1688.F32.TF32 R88, R8.reuse, R26, R88 ;  /* 0x0000001a0858723c */ /* 0x048ff00000081058 */
[C---:B--2---:R-:W-:Y:S11]  /*25ea0*/  HMMA.1688.F32.TF32 R104, R8.reuse, R22, R104 ;  /* 0x000000160868723c */ /* 0x044ff60000081068 */
[----:B------:R-:W-:Y:S05]  /*25eb0*/  @!UPT UIADD3 URZ, URZ, URZ, URZ ;  /* 0x0000003f3f3ff290 */ /* 0x000fea000fffe03f */
[----:B------:R-:W-:Y:S01]  /*25ec0*/  IMAD.MOV.U32 R32, RZ, RZ, R88 ;  /* 0x000000ffff207224 */ /* 0x000fe200078e0058 */
[C---:B----4-:R-:W-:Y:S01]  /*25ed0*/  HMMA.1688.F32.TF32 R140, R8.reuse, R18, R140 ;  /* 0x00000012088c723c */ /* 0x050fe2000008108c */
[----:B------:R-:W-:Y:S11]  /*25ee0*/  IMAD.MOV.U32 R33, RZ, RZ, R89 ;  /* 0x000000ffff217224 */ /* 0x000ff600078e0059 */
[----:B------:R-:W-:Y:S11]  /*25ef0*/  @!UPT UIADD3 URZ, URZ, URZ, URZ ;  /* 0x0000003f3f3ff290 */ /* 0x000ff6000fffe03f */
[----:B------:R-:W-:Y:S04]  /*25f00*/  STL.64 [R1+0x270], R140 ;  /* 0x0002708c01007387 */ /* 0x000fe80000100a00 */
[----:B------:R-:W-:Y:S04]  /*25f10*/  STL.64 [R1+0x260], R104 ;  /* 0x0002606801007387 */ /* 0x000fe80000100a00 */
[----:B------:R-:W-:Y:S04]  /*25f20*/  STL.64 [R1+0x268], R106 ;  /* 0x0002686a01007387 */ /* 0x000fe80000100a00 */
[----:B------:R2:W-:Y:S02]  /*25f30*/  STL.64 [R1+0x258], R90 ;  /* 0x0002585a01007387 */ /* 0x0005e40000100a00 */
[C---:B--2---:R-:W-:Y:S08]  /*25f40*/  HMMA.1688.F32.TF32 R88, R8.reuse, R30, R72 ;  /* 0x0000001e0858723c */ /* 0x044ff00000081048 */
[C---:B------:R-:W-:Y:S01]  /*25f50*/  HMMA.1688.F32.TF32 R72, R8.reuse, R34, R240 ;  /* 0x000000220848723c */ /* 0x040fe200000810f0 */
[----:B------:R-:W-:Y:S04]  /*25f60*/  STL [R1+0x1420], R33 ;  /* 0x0014202101007387 */ /* 0x000fe80000100800 */
[----:B------:R-:W-:Y:S11]  /*25f70*/  STL [R1+0x141c], R32 ;  /* 0x00141c2001007387 */ /* 0x000ff60000100800 */
[----:B------:R-:W-:Y:S08]  /*25f80*/  @!UPT UIADD3 URZ, URZ, URZ, URZ ;  /* 0x0000003f3f3ff290 */ /* 0x000ff0000fffe03f */
[----:B------:R-:W-:Y:S02]  /*25f90*/  IMAD.MOV.U32 R41, RZ, RZ, R72 ;  /* 0x000000ffff297224 */ /* 0x000fe400078e0048 */
[----:B------:R-:W-:Y:S02]  /*25fa0*/  IMAD.MOV.U32 R40, RZ, RZ, R73 ;  /* 0x000000ffff287224 */ /* 0x000fe400078e0049 */
[----:B------:R-:W-:Y:S02]  /*25fb0*/  IMAD.MOV.U32 R37, RZ, RZ, R74 ;  /* 0x000000ffff257224 */ /* 0x000fe400078e004a */
[----:B------:R-:W-:Y:S02]  /*25fc0*/  IMAD.MOV.U32 R36, RZ, RZ, R75 ;  /* 0x000000ffff247224 */ /* 0x000fe400078e004b */
[C---:B------:R-:W-:Y:S08]  /*25fd0*/  HMMA.1688.F32.TF32 R72, R8.reuse, R38, R12 ;  /* 0x000000260848723c */ /* 0x040ff0000008100c */
[----:B------:R-:W-:Y:S01]  /*25fe0*/  HMMA.1688.F32.TF32 R12, R8, R42, R248 ;  /* 0x0000002a080c723c */ /* 0x000fe200000810f8 */
[----:B------:R2:W-:Y:S04]  /*25ff0*/  STL.64 [R1+0x360], R88 ;  /* 0x0003605801007387 */ /* 0x0005e80000100a00 */
[----:B------:R3:W-:Y:S04]  /*26000*/  STL.64 [R1+0x368], R90 ;  /* 0x0003685a01007387 */ /* 0x0007e80000100a00 */
[----:B------:R-:W-:Y:S04]  /*26010*/  STL [R1+0x1418], R36 ;  /* 0x0014182401007387 */ /* 0x000fe80000100800 */
[----:B------:R-:W-:Y:S04]  /*26020*/  STL [R1+0x1414], R37 ;  /* 0x0014142501007387 */ /* 0x000fe80000100800 */
[----:B------:R-:W-:Y:S04]  /*26030*/  STL [R1+0x1410], R40 ;  /* 0x0014102801007387 */ /* 0x000fe80000100800 */
[----:B------:R-:W-:Y:S04]  /*26040*/  STL [R1+0x140c], R41 ;  /* 0x00140c2901007387 */ /* 0x000fe80000100800 */
[----:B------:R2:W-:Y:S04]  /*26050*/  STL.64 [R1+0x4e0], R72 ;  /* 0x0004e04801007387 */ /* 0x0005e80000100a00 */
[----:B------:R1:W-:Y:S04]  /*26060*/  STL.64 [R1+0x4e8], R74 ;  /* 0x0004e84a01007387 */ /* 0x0003e80000100a00 */
[----:B------:R-:W-:Y:S04]  /*26070*/  STL.64 [R1+0x598], R14 ;  /* 0x0005980e01007387 */ /* 0x000fe80000100a00 */
[----:B------:R-:W4:Y:S04]  /*26080*/  LDL.LU R240, [R1+0x110] ;  /* 0x0001100001f07983 */ /* 0x000f280000300800 */
[----:B------:R-:W4:Y:S01]  /*26090*/  LDL.LU R241, [R1+0x114] ;  /* 0x0001140001f17983 */ /* 0x000f220000300800 */
[----:B------:R-:W-:-:S03]  /*260a0*/  IMAD.MOV.U32 R25, RZ, RZ, R142 ;  /* 0x000000ffff197224 */ /* 0x000fc600078e008e */
[----:B------:R-:W4:Y:S01]  /*260b0*/  LDL.LU R242, [R1+0x118] ;  /* 0x0001180001f27983 */ /* 0x000f220000300800 */
[----:B------:R-:W-:-:S03]  /*260c0*/  IMAD.MOV.U32 R24, RZ, RZ, R143 ;  /* 0x000000ffff187224 */ /* 0x000fc600078e008f */
[----:B------:R-:W4:Y:S04]  /*260d0*/  LDL.LU R243, [R1+0x11c] ;  /* 0x00011c0001f37983 */ /* 0x000f280000300800 */
[----:B------:R-:W4:Y:S04]  /*260e0*/  LDL.LU R140, [R1+0x390] ;  /* 0x00039000018c7983 */ /* 0x000f280000300800 */
[----:B------:R-:W4:Y:S04]  /*260f0*/  LDL.LU R141, [R1+0x394] ;  /* 0x00039400018d7983 */ /* 0x000f280000300800 */
[----:B------:R-:W4:Y:S04]  /*26100*/  LDL.LU R142, [R1+0x398] ;  /* 0x00039800018e7983 */ /* 0x000f280000300800 */
[----:B------:R-:W4:Y:S04]  /*26110*/  LDL.LU R143, [R1+0x39c] ;  /* 0x00039c00018f7983 */ /* 0x000f280000300800 */
[----:B--2---:R-:W2:Y:S04]  /*26120*/  LDL.LU R88, [R1+0x220] ;  /* 0x0002200001587983 */ /* 0x004ea80000300800 */
[----:B------:R-:W2:Y:S04]  /*26130*/  LDL.LU R89, [R1+0x224] ;  /* 0x0002240001597983 */ /* 0x000ea80000300800 */
[----:B---3--:R-:W2:Y:S04]  /*26140*/  LDL.LU R90, [R1+0x228] ;  /* 0x00022800015a7983 */ /* 0x008ea80000300800 */
[----:B------:R-:W2:Y:S04]  /*26150*/  LDL.LU R91, [R1+0x22c] ;  /* 0x00022c00015b7983 */ /* 0x000ea80000300800 */
[----:B------:R-:W3:Y:S04]  /*26160*/  LDL.LU R104, [R1+0x2a0] ;  /* 0x0002a00001687983 */ /* 0x000ee80000300800 */
[----:B------:R-:W3:Y:S04]  /*26170*/  LDL.LU R105, [R1+0x2a4] ;  /* 0x0002a40001697983 */ /* 0x000ee80000300800 */
[----:B------:R-:W3:Y:S04]  /*26180*/  LDL.LU R106, [R1+0x2a8] ;  /* 0x0002a800016a7983 */ /* 0x000ee80000300800 */
[----:B------:R-:W3:Y:S04]  /*26190*/  LDL.LU R107, [R1+0x2ac] ;  /* 0x0002ac00016b7983 */ /* 0x000ee80000300800 */
[----:B------:R-:W2:Y:S04]  /*261a0*/  LDL.LU R72, [R1+0x170] ;  /* 0x0001700001487983 */ /* 0x000ea80000300800 */
[----:B------:R-:W2:Y:S04]  /*261b0*/  LDL.LU R73, [R1+0x174] ;  /* 0x0001740001497983 */ /* 0x000ea80000300800 */
[----:B-1----:R-:W2:Y:S01]  /*261c0*/  LDL.LU R74, [R1+0x178] ;  /* 0x00017800014a7983 */ /* 0x002ea20000300800 */
[----:B------:R-:W-:-:S03]  /*261d0*/  IMAD.MOV.U32 R44, RZ, RZ, R12 ;  /* 0x000000ffff2c7224 */ /* 0x000fc600078e000c */
[----:B------:R-:W2:Y:S04]  /*261e0*/  LDL.LU R75, [R1+0x17c] ;  /* 0x00017c00014b7983 */ /* 0x000ea80000300800 */
[----:B------:R-:W2:Y:S01]  /*261f0*/  LDL.LU R12, [R1+0xa0] ;  /* 0x0000a000010c7983 */ /* 0x000ea20000300800 */
[C---:B------:R-:W-:Y:S08]  /*26200*/  HMMA.1688.F32.TF32 R144, R8.reuse, R46, R60 ;  /* 0x0000002e0890723c */ /* 0x040ff0000008103c */
[----:B------:R-:W-:Y:S01]  /*26210*/  HMMA.1688.F32.TF32 R60, R8, R54, R92 ;  /* 0x00000036083c723c */ /* 0x000fe2000008105c */
[----:B------:R-:W-:-:S05]  /*26220*/  IMAD.MOV.U32 R45, RZ, RZ, R13 ;  /* 0x000000ffff2d7224 */ /* 0x000fca00078e000d */
[----:B------:R-:W-:Y:S04]  /*26230*/  STL [R1+0x13f8], R45 ;  /* 0x0013f82d01007387 */ /* 0x000fe80000100800 */
[----:B------:R-:W-:Y:S01]  /*26240*/  STL [R1+0x13f4], R44 ;  /* 0x0013f42c01007387 */ /* 0x000fe20000100800 */
[C---:B------:R-:W-:Y:S04]  /*26250*/  HMMA.1688.F32.TF32 R92, R8.reuse, R58, R108 ;  /* 0x0000003a085c723c */ /* 0x040fe8000008106c */
[----:B------:R-:W-:Y:S04]  /*26260*/  STL.64 [R1+0x670], R144 ;  /* 0x0006709001007387 */ /* 0x000fe80000100a00 */
[----:B------:R-:W-:Y:S04]  /*26270*/  STL.64 [R1+0x678], R146 ;  /* 0x0006789201007387 */ /* 0x000fe80000100a00 */
[----:B------:R-:W-:Y:S04]  /*26280*/  STL.64 [R1+0x6f0], R76 ;  /* 0x0006f04c01007387 */ /* 0x000fe80000100a00 */
[----:B------:R1:W-:Y:S04]  /*26290*/  STL.64 [R1+0x6f8], R78 ;  /* 0x0006f84e01007387 */ /* 0x0003e80000100a00 */
[----:B------:R-:W-:Y:S04]  /*262a0*/  STL.64 [R1+0x760], R60 ;  /* 0x0007603c01007387 */ /* 0x000fe80000100a00 */
[----:B------:R1:W-:Y:S02]  /*262b0*/  STL.64 [R1+0x768], R62 ;  /* 0x0007683e01007387 */ /* 0x0003e40000100a00 */
[C---:B-1----:R-:W-:Y:S08]  /*262c0*/  HMMA.1688.F32.TF32 R76, R8.reuse, R122, R160 ;  /* 0x0000007a084c723c */ /* 0x042ff000000810a0 */
[C---:B------:R-:W-:Y:S01]  /*262d0*/  HMMA.1688.F32.TF32 R60, R8.reuse, R126, R164 ;  /* 0x0000007e083c723c */ /* 0x040fe200000810a4 */
[----:B------:R-:W-:Y:S04]  /*262e0*/  STL.64 [R1+0x790], R92 ;  /* 0x0007905c01007387 */ /* 0x000fe80000100a00 */
[----:B------:R1:W-:Y:S10]  /*262f0*/  STL.64 [R1+0x798], R94 ;  /* 0x0007985e01007387 */ /* 0x0003f40000100a00 */
[----:B------:R-:W-:Y:S01]  /*26300*/  STL.64 [R1+0x870], R76 ;  /* 0x0008704c01007387 */ /* 0x000fe20000100a00 */
[C---:B-1----:R-:W-:Y:S03]  /*26310*/  HMMA.1688.F32.TF32 R92, R8.reuse, R130, R168 ;  /* 0x00000082085c723c */ /* 0x042fe600000810a8 */
[----:B------:R1:W-:Y:S04]  /*26320*/  STL.64 [R1+0x878], R78 ;  /* 0x0008784e01007387 */ /* 0x0003e80000100a00 */
[----:B------:R-:W-:Y:S04]  /*26330*/  STL.64 [R1+0x860], R60 ;  /* 0x0008603c01007387 */ /* 0x000fe80000100a00 */
[----:B------:R1:W-:Y:S02]  /*26340*/  STL.64 [R1+0x868], R62 ;  /* 0x0008683e01007387 */ /* 0x0003e40000100a00 */
[C---:B-1----:R-:W-:Y:S08]  /*26350*/  HMMA.1688.F32.TF32 R76, R8.reuse, R134, R172 ;  /* 0x00000086084c723c */ /* 0x042ff000000810ac */
[----:B------:R-:W-:Y:S02]  /*26360*/  HMMA.1688.F32.TF32 R60, R8, R138, R176 ;  /* 0x0000008a083c723c */ /* 0x000fe400000810b0 */
[----:B------:R-:W-:Y:S04]  /*26370*/  STL.64 [R1+0x850], R92 ;  /* 0x0008505c01007387 */ /* 0x000fe80000100a00 */
[----:B------:R-:W-:Y:S01]  /*26380*/  STL.64 [R1+0x858], R94 ;  /* 0x0008585e01007387 */ /* 0x000fe20000100a00 */
[----:B------:R-:W-:-:S02]  /*26390*/  IMAD.MOV.U32 R13, RZ, RZ, R29 ;  /* 0x000000ffff0d7224 */ /* 0x000fc400078e001d */
[----:B------:R-:W-:Y:S01]  /*263a0*/  IMAD.MOV.U32 R14, RZ, RZ, R28 ;  /* 0x000000ffff0e7224 */ /* 0x000fe200078e001c */
[----:B------:R-:W-:Y:S01]  /*263b0*/  LDS R8, [R2+0xa180] ;  /* 0x00a1800002087984 */ /* 0x000fe20000000800 */
[----:B------:R-:W-:-:S03]  /*263c0*/  IMAD.MOV.U32 R15, RZ, RZ, R0 ;  /* 0x000000ffff0f7224 */ /* 0x000fc600078e0000 */
[----:B------:R-:W-:Y:S04]  /*263d0*/  LDS R10, [R2+0xb180] ;  /* 0x00b18000020a7984 */ /* 0x000fe80000000800 */
[----:B------:R-:W-:Y:S04]  /*263e0*/  STL.64 [R1+0x840], R76 ;  /* 0x0008404c01007387 */ /* 0x000fe80000100a00 */
[----:B------:R-:W-:Y:S04]  /*263f0*/  STL.64 [R1+0x848], R78 ;  /* 0x0008484e01007387 */ /* 0x000fe80000100a00 */
[----:B------:R-:W-:Y:S04]  /*26400*/  STL.64 [R1+0x830], R60 ;  /* 0x0008303c01007387 */ /* 0x000fe80000100a00 */
[----:B------:R4:W-:Y:S04]  /*26410*/  STL.64 [R1+0x838], R62 ;  /* 0x0008383e01007387 */ /* 0x0009e80000100a00 */
[----:B------:R-:W-:Y:S04]  /*26420*/  LDS R9, [R3+0xa180] ;  /* 0x00a1800003097984 */ /* 0x000fe80000000800 */
[----:B------:R-:W4:Y:S02]  /*26430*/  LDS R11, [R3+0xb180] ;  /* 0x00b18000030b7984 */ /* 0x000f240000000800 */
[C---:B----4-:R-:W-:Y:S11]  /*26440*/  HMMA.1688.F32.TF32 R60, R4.reuse, R18, R140 ;  /* 0x00000012043c723c */ /* 0x050ff6000008108c */
[----:B------:R-:W-:Y:S11]  /*26450*/  @!UPT UIADD3 URZ, URZ, URZ, URZ ;  /* 0x0000003f3f3ff290 */ /* 0x000ff6000fffe03f */
[----:B------:R-:W-:Y:S02]  /*26460*/  @!UPT UIADD3 URZ, URZ, URZ, URZ ;  /* 0x0000003f3f3ff290 */ /* 0x000fe4000fffe03f */
[----:B------:R-:W-:Y:S01]  /*26470*/  IMAD.MOV.U32 R163, RZ, RZ, R60 ;  /* 0x000000ffffa37224 */ /* 0x000fe200078e003c */
[----:B------:R-:W-:Y:S01]  /*26480*/  MOV R161, R62 ;  /* 0x0000003e00a17202 */ /* 0x000fe20000000f00 */
[----:B------:R-:W-:Y:S02]  /*26490*/  IMAD.MOV.U32 R162, RZ, RZ, R61 ;  /* 0x000000ffffa27224 */ /* 0x000fe400078e003d */
[----:B------:R-:W-:Y:S02]  /*264a0*/  IMAD.MOV.U32 R160, RZ, RZ, R63 ;  /* 0x000000ffffa07224 */ /* 0x000fe400078e003f */
[C---:B---3--:R-:W-:Y:S01]  /*264b0*/  HMMA.1688.F32.TF32 R60, R4.reuse, R22, R104 ;  /* 0x00000016043c723c */ /* 0x048fe20000081068 */
[----:B------:R-:W-:Y:S04]  /*264c0*/  STL.64 [R1+0x1460], R162 ;  /* 0x001460a201007387 */ /* 0x000fe80000100a00 */
[----:B------:R-:W-:Y:S11]  /*264d0*/  STL.64 [R1+0x1458], R160 ;  /* 0x001458a001007387 */ /* 0x000ff60000100a00 */
[----:B------:R-:W-:Y:S07]  /*264e0*/  @!UPT UIADD3 URZ, URZ, URZ, URZ ;  /* 0x0000003f3f3ff290 */ /* 0x000fee000fffe03f */
[----:B------:R2:W-:Y:S01]  /*264f0*/  STL.64 [R1+0x120], R60 ;  /* 0x0001203c01007387 */ /* 0x0005e20000100a00 */
[----:B------:R-:W-:Y:S02]  /*26500*/  IMAD.MOV.U32 R33, RZ, RZ, R62 ;  /* 0x000000ffff217224 */ /* 0x000fe400078e003e */
[----:B------:R-:W-:Y:S02]  /*26510*/  IMAD.MOV.U32 R32, RZ, RZ, R63 ;  /* 0x000000ffff207224 */ /* 0x000fe400078e003f */
[C---:B--2---:R-:W-:Y:S08]  /*26520*/  HMMA.1688.F32.TF32 R60, R4.reuse, R26, R88 ;  /* 0x0000001a043c723c */ /* 0x044ff00000081058 */
[C---:B------:R-:W-:Y:S08]  /*26530*/  HMMA.1688.F32.TF32 R72, R4.reuse, R30, R72 ;  /* 0x0000001e0448723c */ /* 0x040ff00000081048 */
[----:B------:R-:W-:Y:S07]  /*26540*/  HMMA.1688.F32.TF32 R12, R4, R38, R12 ;  /* 0x00000026040c723c */ /* 0x000fee000008100c */
[----:B------:R2:W-:Y:S01]  /*26550*/  STL.64 [R1+0x108], R62 ;  /* 0x0001083e01007387 */ /* 0x0005e20000100a00 */
[----:B------:R-:W-:-:S02]  /*26560*/  IMAD.MOV.U32 R28, RZ, RZ, R60 ;  /* 0x000000ffff1c7224 */ /* 0x000fc400078e003c */
[----:B------:R-:W-:Y:S02]  /*26570*/  IMAD.MOV.U32 R29, RZ, RZ, R61 ;  /* 0x000000ffff1d7224 */ /* 0x000fe400078e003d */
[----:B--2---:R-:W-:Y:S03]  /*26580*/  HMMA.1688.F32.TF32 R60, R4, R34, R240 ;  /* 0x00000022043c723c */ /* 0x004fe600000810f0 */
[----:B------:R-:W-:Y:S04]  /*26590*/  STL.64 [R1+0x170], R72 ;  /* 0x0001704801007387 */ /* 0x000fe80000100a00 */
[----:B------:R-:W-:Y:S05]  /*265a0*/  STL.64 [R1+0x178], R74 ;  /* 0x0001784a01007387 */ /* 0x000fea0000100a00 */
[----:B------:R-:W-:-:S02]  /*265b0*/  IMAD.MOV.U32 R45, RZ, RZ, R13 ;  /* 0x000000ffff2d7224 */ /* 0x000fc400078e000d */
[----:B------:R-:W-:-:S09]  /*265c0*/  IMAD.MOV.U32 R44, RZ, RZ, R14 ;  /* 0x000000ffff2c7224 */ /* 0x000fd200078e000e */
[----:B------:R-:W-:Y:S04]  /*265d0*/  STL.64 [R1+0x110], R60 ;  /* 0x0001103c01007387 */ /* 0x000fe80000100a00 */
[----:B------:R-:W-:Y:S04]  /*265e0*/  STL.64 [R1+0x118], R62 ;  /* 0x0001183e01007387 */ /* 0x000fe80000100a00 */
[----:B------:R-:W-:Y:S04]  /*265f0*/  STL [R1+0x190], R12 ;  /* 0x0001900c01007387 */ /* 0x000fe80000100800 */
[----:B------:R2:W-:Y:S02]  /*26600*/  STL [R1+0x19c], R15 ;  /* 0x00019c0f01007387 */ /* 0x0005e40000100800 */
[C---:B--2---:R-:W-:Y:S02]  /*26610*/  HMMA.1688.F32.TF32 R12, R4.reuse, R42, R244 ;  /* 0x0000002a040c723c */ /* 0x044fe400000810f4 */
[----:B------:R-:W-:Y:S11]  /*26620*/  STL [R1+0x1400], R44 ;  /* 0x0014002c01007387 */ /* 0x000ff60000100800 */
[----:B------:R-:W-:Y:S11]  /*26630*/  @!UPT UIADD3 URZ, URZ, URZ, URZ ;  /* 0x0000003f3f3ff290 */ /* 0x000ff6000fffe03f */
        /* <DEDUP_REMOVED lines=8> */
[----:B------:R-:W-:Y:S07]  /*266c0*/  STL [R1+0x1404], R48 ;  /* 0x0014043001007387 */ /* 0x000fee0000100800 */
[C---:B------:R-:W-:Y:S07]  /*266d0*/  HMMA.1688.F32.TF32 R60, R4.reuse, R54, R96 ;  /* 0x00000036043c723c */ /* 0x040fee0000081060 */
[----:B------:R-:W-:Y:S04]  /*266e0*/  STL.64 [R1+0x390], R12 ;  /* 0x0003900c01007387 */ /* 0x000fe80000100a00 */
[----:B------:R2:W-:Y:S02]  /*266f0*/  STL.64 [R1+0x398], R14 ;  /* 0x0003980e01007387 */ /* 0x0005e40000100a00 */
[C---:B--2---:R-:W-:Y:S02]  /*26700*/  HMMA.1688.F32.TF32 R12, R4.reuse, R58, R112 ;  /* 0x0000003a040c723c */ /* 0x044fe40000081070 */
[----:B------:R-:W-:Y:S04]  /*26710*/  STL.64 [R1+0x600], R64 ;  /* 0x0006004001007387 */ /* 0x000fe80000100a00 */
[----:B------:R-:W-:Y:S04]  /*26720*/  STL.64 [R1+0x608], R66 ;  /* 0x0006084201007387 */ /* 0x000fe80000100a00 */
[----:B------:R-:W4:Y:S04]  /*26730*/  LDL.LU R240, [R1+0x490] ;  /* 0x0004900001f07983 */ /* 0x000f280000300800 */
[----:B------:R-:W-:Y:S04]  /*26740*/  STL.64 [R1+0x640], R60 ;  /* 0x0006403c01007387 */ /* 0x000fe80000100a00 */
[----:B------:R2:W-:Y:S05]  /*26750*/  STL.64 [R1+0x648], R62 ;  /* 0x0006483e01007387 */ /* 0x0005ea0000100a00 */
[----:B------:R3:W-:Y:S04]  /*26760*/  STL.64 [R1+0x6d0], R12 ;  /* 0x0006d00c01007387 */ /* 0x0007e80000100a00 */
        /* <DEDUP_REMOVED lines=12> */
[C---:B--2---:R-:W-:Y:S03]  /*26830*/  HMMA.1688.F32.TF32 R60, R4.reuse, R122, R180 ;  /* 0x0000007a043c723c */ /* 0x044fe600000810b4 */
        /* <DEDUP_REMOVED lines=13> */
[----:B------:R-:W-:Y:S04]  /*26910*/  STL.64 [R1+0x7f0], R60 ;  /* 0x0007f03c01007387 */ /* 0x000fe80000100a00 */
[----:B------:R1:W-:Y:S04]  /*26920*/  STL.64 [R1+0x7f8], R62 ;  /* 0x0007f83e01007387 */ /* 0x0003e80000100a00 */
[----:B------:R-:W3:Y:S04]  /*26930*/  LDL.LU R13, [R1+0xc4] ;  /* 0x0000c400010d7983 */ /* 0x000ee80000300800 */
[----:B------:R-:W3:Y:S04]  /*26940*/  LDL.LU R14, [R1+0xc8] ;  /* 0x0000c800010e7983 */ /* 0x000ee80000300800 */
[----:B------:R-:W3:Y:S01]  /*26950*/  LDL.LU R15, [R1+0xcc] ;  /* 0x0000cc00010f7983 */ /* 0x000ee20000300800 */
[C---:B-1----:R-:W-:Y:S08]  /*26960*/  HMMA.1688.F32.TF32 R60, R4.reuse, R126, R184 ;  /* 0x0000007e043c723c */ /* 0x042ff000000810b8 */
[C---:B------:R-:W-:Y:S08]  /*26970*/  HMMA.1688.F32.TF32 R76, R4.reuse, R130, R188 ;  /* 0x00000082044c723c */ /* 0x040ff000000810bc */
[C---:B------:R-:W-:Y:S07]  /*26980*/  HMMA.1688.F32.TF32 R64, R4.reuse, R134, R192 ;  /* 0x000000860440723c */ /* 0x040fee00000810c0 */
[----:B------:R-:W-:Y:S04]  /*26990*/  STL.64 [R1+0x7e0], R60 ;  /* 0x0007e03c01007387 */ /* 0x000fe80000100a00 */
[----:B------:R1:W-:Y:S02]  /*269a0*/  STL.64 [R1+0x7e8], R62 ;  /* 0x0007e83e01007387 */ /* 0x0003e40000100a00 */
[----:B-1----:R-:W-:Y:S02]  /*269b0*/  HMMA.1688.F32.TF32 R60, R4, R138, R196 ;  /* 0x0000008a043c723c */ /* 0x002fe400000810c4 */
[----:B------:R-:W-:Y:S04]  /*269c0*/  STL.64 [R1+0x7d0], R76 ;  /* 0x0007d04c01007387 */ /* 0x000fe80000100a00 */
[----:B------:R-:W-:Y:S04]  /*269d0*/  STL.64 [R1+0x7d8], R78 ;  /* 0x0007d84e01007387 */ /* 0x000fe80000100a00 */
[----:B------:R-:W-:Y:S04]  /*269e0*/  STL.64 [R1+0x7c0], R64 ;  /* 0x0007c04001007387 */ /* 0x000fe80000100a00 */
[----:B------:R1:W-:Y:S04]  /*269f0*/  STL.64 [R1+0x7c8], R66 ;  /* 0x0007c84201007387 */ /* 0x0003e80000100a00 */
[----:B------:R-:W-:Y:S04]  /*26a00*/  LDS R4, [R2+0xa200] ;  /* 0x00a2000002047984 */ /* 0x000fe80000000800 */
[----:B------:R-:W-:Y:S04]  /*26a10*/  LDS R6, [R2+0xb200] ;  /* 0x00b2000002067984 */ /* 0x000fe80000000800 */
[----:B------:R-:W-:Y:S04]  /*26a20*/  STL.64 [R1+0x7b0], R60 ;  /* 0x0007b03c01007387 */ /* 0x000fe80000100a00 */
[----:B------:R1:W-:Y:S04]  /*26a30*/  STL.64 [R1+0x7b8], R62 ;  /* 0x0007b83e01007387 */ /* 0x0003e80000100a00 */
[----:B------:R-:W-:Y:S04]  /*26a40*/  LDS R5, [R3+0xa200] ;  /* 0x00a2000003057984 */ /* 0x000fe80000000800 */
[----:B------:R-:W1:Y:S01]  /*26a50*/  LDS R7, [R3+0xb200] ;  /* 0x00b2000003077984 */ /* 0x000e620000000800 */
[C---:B----4-:R-:W-:Y:S08]  /*26a60*/  HMMA.1688.F32.TF32 R240, R8.reuse, R18, R240 ;  /* 0x0000001208f0723c */ /* 0x050ff000000810f0 */
[C---:B-1----:R-:W-:Y:S08]  /*26a70*/  HMMA.1688.F32.TF32 R64, R8.reuse, R22, R144 ;  /* 0x000000160840723c */ /* 0x042ff00000081090 */
[C---:B------:R-:W-:Y:S07]  /*26a80*/  HMMA.1688.F32.TF32 R60, R8.reuse, R26, R140 ;  /* 0x0000001a083c723c */ /* 0x040fee000008108c */
[----:B------:R-:W-:Y:S04]  /*26a90*/  STL.64 [R1+0x1430], R242 ;  /* 0x001430f201007387 */ /* 0x000fe80000100a00 */
[----:B------:R-:W-:Y:S04]  /*26aa0*/  STL.64 [R1+0x1428], R240 ;  /* 0x001428f001007387 */ /* 0x000fe80000100a00 */
[----:B------:R-:W-:Y:S04]  /*26ab0*/  STL.64 [R1+0x1440], R66 ;  /* 0x0014404201007387 */ /* 0x000fe80000100a00 */
[----:B------:R-:W-:Y:S04]  /*26ac0*/  STL.64 [R1+0x1438], R64 ;  /* 0x0014384001007387 */ /* 0x000fe80000100a00 */
[----:B------:R-:W-:Y:S04]  /*26ad0*/  STL.64 [R1+0x1450], R62 ;  /* 0x0014503e01007387 */ /* 0x000fe80000100a00 */
[----:B------:R1:W-:Y:S01]  /*26ae0*/  STL.64 [R1+0x1448], R60 ;  /* 0x0014483c01007387 */ /* 0x0003e20000100a00 */
[C---:B--2---:R-:W-:Y:S08]  /*26af0*/  HMMA.1688.F32.TF32 R248, R8.reuse, R34, R88 ;  /* 0x0000002208f8723c */ /* 0x044ff00000081058 */
[C---:B-1----:R-:W-:Y:S08]  /*26b00*/  HMMA.1688.F32.TF32 R60, R8.reuse, R38, R72 ;  /* 0x00000026083c723c */ /* 0x042ff00000081048 */
[C---:B---3--:R-:W-:Y:S11]  /*26b10*/  HMMA.1688.F32.TF32 R12, R8.reuse, R42, R12 ;  /* 0x0000002a080c723c */ /* 0x048ff6000008100c */
[----:B------:R-:W-:Y:S05]  /*26b20*/  @!UPT UIADD3 URZ, URZ, URZ, URZ ;  /* 0x0000003f3f3ff290 */ /* 0x000fea000fffe03f */
[----:B------:R-:W-:Y:S01]  /*26b30*/  IMAD.MOV.U32 R49, RZ, RZ, R60 ;  /* 0x000000ffff317224 */ /* 0x000fe200078e003c */
[----:B------:R-:W-:Y:S01]  /*26b40*/  MOV R45, R63 ;  /* 0x0000003f002d7202 */ /* 0x000fe20000000f00 */
[----:B------:R-:W-:Y:S02]  /*26b50*/  IMAD.MOV.U32 R48, RZ, RZ, R61 ;  /* 0x000000ffff307224 */ /* 0x000fe400078e003d */
[----:B------:R-:W-:Y:S02]  /*26b60*/  IMAD.MOV.U32 R44, RZ, RZ, R62 ;  /* 0x000000ffff2c7224 */ /* 0x000fe400078e003e */
[----:B------:R-:W-:Y:S01]  /*26b70*/  HMMA.1688.F32.TF32 R60, R8, R46, R68 ;  /* 0x0000002e083c723c */ /* 0x000fe20000081044 */
[----:B------:R-:W-:Y:S04]  /*26b80*/  STL.64 [R1+0x1470], R250 ;  /* 0x001470fa01007387 */ /* 0x000fe80000100a00 */
[----:B------:R-:W-:Y:S04]  /*26b90*/  STL.64 [R1+0x1468], R248 ;  /* 0x001468f801007387 */ /* 0x000fe80000100a00 */
[----:B------:R1:W-:Y:S01]  /*26ba0*/  STL.64 [R1+0xe8], R14 ;  /* 0x0000e80e01007387 */ /* 0x0003e20000100a00 */
[----:B------:R-:W-:-:S02]  /*26bb0*/  IMAD.MOV.U32 R52, RZ, RZ, R12 ;  /* 0x000000ffff347224 */ /* 0x000fc400078e000c */
[----:B------:R-:W-:Y:S01]  /*26bc0*/  IMAD.MOV.U32 R53, RZ, RZ, R13 ;  /* 0x000000ffff357224 */ /* 0x000fe200078e000d */
[C---:B------:R-:W-:Y:S08]  /*26bd0*/  HMMA.1688.F32.TF32 R64, R8.reuse, R30, R104 ;  /* 0x0000001e0840723c */ /* 0x040ff00000081068 */
[C---:B-1----:R-:W-:Y:S01]  /*26be0*/  HMMA.1688.F32.TF32 R12, R8.reuse, R50, R84 ;  /* 0x00000032080c723c */ /* 0x042fe20000081054 */
[----:B------:R-:W-:Y:S04]  /*26bf0*/  STL [R1+0x13d0], R53 ;  /* 0x0013d03501007387 */ /* 0x000fe80000100800 */
[----:B------:R-:W-:Y:S04]  /*26c00*/  STL [R1+0x13cc], R52 ;  /* 0x0013cc3401007387 */ /* 0x000fe80000100800 */
[----:B------:R-:W-:Y:S04]  /*26c10*/  STL.64 [R1+0x180], R60 ;  /* 0x0001803c01007387 */ /* 0x000fe80000100a00 */
[----:B------:R1:W-:Y:S02]  /*26c20*/  STL.64 [R1+0x188], R62 ;  /* 0x0001883e01007387 */ /* 0x0003e40000100a00 */
[----:B-1----:R-:W-:Y:S08]  /*26c30*/  HMMA.1688.F32.TF32 R60, R8, R54, R100 ;  /* 0x00000036083c723c */ /* 0x002ff00000081064 */
[----:B------:R-:W-:Y:S01]  /*26c40*/  STL [R1+0x2e0], R12 ;  /* 0x0002e00c01007387 */ /* 0x000fe20000100800 */
[----:B------:R-:W-:-:S02]  /*26c50*/  IMAD.MOV.U32 R53, RZ, RZ, R13 ;  /* 0x000000ffff357224 */ /* 0x000fc400078e000d */
[----:B------:R-:W-:Y:S01]  /*26c60*/  IMAD.MOV.U32 R52, RZ, RZ, R14 ;  /* 0x000000ffff347224 */ /* 0x000fe200078e000e */
[----:B------:R1:W-:Y:S01]  /*26c70*/  STL [R1+0x2ec], R15 ;  /* 0x0002ec0f01007387 */ /* 0x0003e20000100800 */
[----:B------:R-:W-:Y:S02]  /*26c80*/  IMAD.MOV.U32 R36, RZ, RZ, R64 ;  /* 0x000000ffff247224 */ /* 0x000fe400078e0040 */
[----:B------:R-:W-:Y:S01]  /*26c90*/  IMAD.MOV.U32 R37, RZ, RZ, R65 ;  /* 0x000000ffff257224 */ /* 0x000fe200078e0041 */
[----:B------:R-:W-:Y:S01]  /*26ca0*/  STL [R1+0x13e4], R53 ;  /* 0x0013e43501007387 */ /* 0x000fe20000100800 */
[----:B-1----:R-:W-:Y:S01]  /*26cb0*/  HMMA.1688.F32.TF32 R12, R8, R58, R116 ;  /* 0x0000003a080c723c */ /* 0x002fe20000081074 */
[----:B------:R-:W-:Y:S02]  /*26cc0*/  IMAD.MOV.U32 R40, RZ, RZ, R66 ;  /* 0x000000ffff287224 */ /* 0x000fe400078e0042 */
[----:B------:R-:W-:Y:S01]  /*26cd0*/  STL [R1+0x13e0], R52 ;  /* 0x0013e03401007387 */ /* 0x000fe20000100800 */
[----:B------:R-:W-:-:S03]  /*26ce0*/  IMAD.MOV.U32 R41, RZ, RZ, R67 ;  /* 0x000000ffff297224 */ /* 0x000fc600078e0043 */
[----:B------:R-:W-:Y:S01]  /*26cf0*/  STL.64 [R1+0x520], R60 ;  /* 0x0005203c01007387 */ /* 0x000fe20000100a00 */
[C---:B------:R-:W-:Y:S03]  /*26d00*/  HMMA.1688.F32.TF32 R64, R8.reuse, R122, R200 ;  /* 0x0000007a0840723c */ /* 0x040fe600000810c8 */
[----:B------:R1:W-:Y:S05]  /*26d10*/  STL.64 [R1+0x528], R62 ;  /* 0x0005283e01007387 */ /* 0x0003ea0000100a00 */
[----:B-1----:R-:W-:Y:S08]  /*26d20*/  HMMA.1688.F32.TF32 R60, R8, R126, R204 ;  /* 0x0000007e083c723c */ /* 0x002ff000000810cc */
[----:B------:R-:W-:Y:S01]  /*26d30*/  IMAD.MOV.U32 R120, RZ, RZ, R12 ;  /* 0x000000ffff787224 */ /* 0x000fe200078e000c */
[----:B------:R1:W-:Y:S01]  /*26d40*/  STL.64 [R1+0x588], R14 ;  /* 0x0005880e01007387 */ /* 0x0003e20000100a00 */
[----:B------:R-:W-:-:S05]  /*26d50*/  IMAD.MOV.U32 R121, RZ, RZ, R13 ;  /* 0x000000ffff797224 */ /* 0x000fca00078e000d */
[----:B------:R-:W-:Y:S01]  /*26d60*/  STL [R1+0x13c4], R121 ;  /* 0x0013c47901007387 */ /* 0x000fe20000100800 */
[C---:B-1----:R-:W-:Y:S03]  /*26d70*/  HMMA.1688.F32.TF32 R12, R8.reuse, R130, R208 ;  /* 0x00000082080c723c */ /* 0x042fe600000810d0 */
[----:B------:R-:W-:Y:S04]  /*26d80*/  STL [R1+0x13c0], R120 ;  /* 0x0013c07801007387 */ /* 0x000fe80000100800 */
[----:B------:R-:W-:Y:S04]  /*26d90*/  STL.64 [R1+0x740], R64 ;  /* 0x0007404001007387 */ /* 0x000fe80000100a00 */
[----:B------:R-:W-:Y:S04]  /*26da0*/  STL.64 [R1+0x748], R66 ;  /* 0x0007484201007387 */ /* 0x000fe80000100a00 */
[----:B------:R-:W-:Y:S04]  /*26db0*/  STL.64 [R1+0x730], R60 ;  /* 0x0007303c01007387 */ /* 0x000fe80000100a00 */
[----:B------:R1:W-:Y:S02]  /*26dc0*/  STL.64 [R1+0x738], R62 ;  /* 0x0007383e01007387 */ /* 0x0003e40000100a00 */
[----:B-1----:R-:W-:Y:S03]  /*26dd0*/  HMMA.1688.F32.TF32 R60, R8, R134, R212 ;  /* 0x00000086083c723c */ /* 0x002fe600000810d4 */
[----:B------:R-:W-:-:S02]  /*26de0*/  IMAD.MOV.U32 R132, RZ, RZ, R15 ;  /* 0x000000ffff847224 */ /* 0x000fc400078e000f */
[----:B------:R-:W-:Y:S02]  /*26df0*/  IMAD.MOV.U32 R133, RZ, RZ, R14 ;  /* 0x000000ffff857224 */ /* 0x000fe400078e000e */
[----:B------:R-:W-:Y:S02]  /*26e00*/  IMAD.MOV.U32 R136, RZ, RZ, R13 ;  /* 0x000000ffff887224 */ /* 0x000fe400078e000d */
[----:B------:R-:W-:Y:S01]  /*26e10*/  IMAD.MOV.U32 R137, RZ, RZ, R12 ;  /* 0x000000ffff897224 */ /* 0x000fe200078e000c */
[----:B------:R-:W-:Y:S04]  /*26e20*/  STL [R1+0x1380], R132 ;  /* 0x0013808401007387 */ /* 0x000fe80000100800 */
[----:B------:R1:W-:Y:S04]  /*26e30*/  STL [R1+0x137c], R133 ;  /* 0x00137c8501007387 */ /* 0x0003e80000100800 */
[----:B------:R2:W-:Y:S04]  /*26e40*/  STL [R1+0x1378], R136 ;  /* 0x0013788801007387 */ /* 0x0005e80000100800 */
        /* <DEDUP_REMOVED lines=47> */
[----:B------:R-:W-:Y:S11]  /*27140*/  HMMA.1688.F32.TF32 R12, R8, R138, R216 ;  /* 0x0000008a080c723c */ /* 0x000ff600000810d8 */
[----:B------:R-:W-:Y:S11]  /*27150*/  @!UPT UIADD3 URZ, URZ, URZ, URZ ;  /* 0x0000003f3f3ff290 */ /* 0x000ff6000fffe03f */
[----:B------:R-:W-:Y:S02]  /*27160*/  @!UPT UIADD3 URZ, URZ, URZ, URZ ;  /* 0x0000003f3f3ff290 */ /* 0x000fe4000fffe03f */
[----:B-1----:R-:W-:Y:S02]  /*27170*/  IMAD.MOV.U32 R133, RZ, RZ, R13 ;  /* 0x000000ffff857224 */ /* 0x002fe400078e000d */
[----:B------:R-:W-:Y:S01]  /*27180*/  IMAD.MOV.U32 R132, RZ, RZ, R12 ;  /* 0x000000ffff847224 */ /* 0x000fe200078e000c */
[----:B------:R-:W-:Y:S01]  /*27190*/  LDS R13, [R3+0xa280] ;  /* 0x00a28000030d7984 */ /* 0x000fe20000000800 */
[----:B--2---:R-:W-:Y:S02]  /*271a0*/  IMAD.MOV.U32 R136, RZ, RZ, R14 ;  /* 0x000000ffff887224 */ /* 0x004fe400078e000e */
[----:B---3--:R-:W-:Y:S01]  /*271b0*/  IMAD.MOV.U32 R137, RZ, RZ, R15 ;  /* 0x000000ffff897224 */ /* 0x008fe200078e000f */
[----:B------:R-:W-:Y:S04]  /*271c0*/  STL [R1+0x1390], R133 ;  /* 0x0013908501007387 */ /* 0x000fe80000100800 */
[----:B------:R-:W-:Y:S04]  /*271d0*/  STL [R1+0x138c], R132 ;  /* 0x00138c8401007387 */ /* 0x000fe80000100800 */
[----:B------:R-:W-:Y:S04]  /*271e0*/  STL [R1+0x1388], R136 ;  /* 0x0013888801007387 */ /* 0x000fe80000100800 */
[----:B------:R-:W-:Y:S04]  /*271f0*/  STL [R1+0x1384], R137 ;  /* 0x0013848901007387 */ /* 0x000fe80000100800 */
[----:B------:R-:W-:Y:S04]  /*27200*/  LDS R12, [R2+0xa280] ;  /* 0x00a28000020c7984 */ /* 0x000fe80000000800 */
[----:B------:R-:W-:Y:S04]  /*27210*/  LDS R14, [R2+0xb280] ;  /* 0x00b28000020e7984 */ /* 0x000fe80000000800 */
[----:B------:R-:W2:Y:S01]  /*27220*/  LDS R15, [R3+0xb280] ;  /* 0x00b28000030f7984 */ /* 0x000ea20000000800 */
[C---:B----4-:R-:W-:Y:S11]  /*27230*/  HMMA.1688.F32.TF32 R8, R4.reuse, R50, R148 ;  /* 0x000000320408723c */ /* 0x050ff60000081094 */
[----:B------:R-:W-:Y:S11]  /*27240*/  @!UPT UIADD3 URZ, URZ, URZ, URZ ;  /* 0x0000003f3f3ff290 */ /* 0x000ff6000fffe03f */
[----:B------:R-:W-:Y:S02]  /*27250*/  @!UPT UIADD3 URZ, URZ, URZ, URZ ;  /* 0x0000003f3f3ff290 */ /* 0x000fe4000fffe03f */
[----:B------:R-:W-:Y:S01]  /*27260*/  IMAD.MOV.U32 R52, RZ, RZ, R8 ;  /* 0x000000ffff347224 */ /* 0x000fe200078e0008 */
[C---:B------:R-:W-:Y:S08]  /*27270*/  HMMA.1688.F32.TF32 R104, R4.reuse, R18, R104 ;  /* 0x000000120468723c */ /* 0x040ff00000081068 */
[C---:B------:R-:W-:Y:S11]  /*27280*/  HMMA.1688.F32.TF32 R112, R4.reuse, R22, R108 ;  /* 0x000000160470723c */ /* 0x040ff6000008106c */
[----:B------:R-:W-:Y:S04]  /*27290*/  @!UPT UIADD3 URZ, URZ, URZ, URZ ;  /* 0x0000003f3f3ff290 */ /* 0x000fe8000fffe03f */
[----:B------:R-:W-:Y:S04]  /*272a0*/  STL.64 [R1+0x1480], R106 ;  /* 0x0014806a01007387 */ /* 0x000fe80000100a00 */
[----:B------:R-:W-:Y:S01]  /*272b0*/  STL.64 [R1+0x1478], R104 ;  /* 0x0014786801007387 */ /* 0x000fe20000100a00 */
[C---:B------:R-:W-:Y:S08]  /*272c0*/  HMMA.1688.F32.TF32 R68, R4.reuse, R42, R156 ;  /* 0x0000002a0444723c */ /* 0x040ff0000008109c */
[----:B------:R-:W-:Y:S01]  /*272d0*/  HMMA.1688.F32.TF32 R60, R4, R46, R152 ;  /* 0x0000002e043c723c */ /* 0x000fe20000081098 */
[----:B------:R-:W-:Y:S04]  /*272e0*/  STL.64 [R1+0x1490], R114 ;  /* 0x0014907201007387 */ /* 0x000fe80000100a00 */
[----:B------:R-:W-:Y:S10]  /*272f0*/  STL.64 [R1+0x1488], R112 ;  /* 0x0014887001007387 */ /* 0x000ff40000100a00 */
[----:B------:R-:W-:Y:S04]  /*27300*/  STL [R1+0x13e8], R68 ;  /* 0x0013e84401007387 */ /* 0x000fe80000100800 */
[----:B------:R2:W-:Y:S04]  /*27310*/  STL [R1+0x13dc], R69 ;  /* 0x0013dc4501007387 */ /* 0x0005e80000100800 */
[----:B------:R3:W-:Y:S04]  /*27320*/  STL [R1+0x13d8], R70 ;  /* 0x0013d84601007387 */ /* 0x0007e80000100800 */
[----:B------:R4:W-:Y:S04]  /*27330*/  STL [R1+0x13d4], R71 ;  /* 0x0013d44701007387 */ /* 0x0009e80000100800 */
[----:B------:R-:W-:Y:S01]  /*27340*/  STL.64 [R1+0xb0], R60 ;  /* 0x0000b03c01007387 */ /* 0x000fe20000100a00 */
[----:B--2---:R-:W-:-:S03]  /*27350*/  IMAD.MOV.U32 R69, RZ, RZ, R9 ;  /* 0x000000ffff457224 */ /* 0x004fc600078e0009 */
[----:B------:R2:W-:Y:S01]  /*27360*/  STL.64 [R1+0xb8], R62 ;  /* 0x0000b83e01007387 */ /* 0x0005e20000100a00 */
[----:B---3--:R-:W-:Y:S02]  /*27370*/  IMAD.MOV.U32 R70, RZ, RZ, R10 ;  /* 0x000000ffff467224 */ /* 0x008fe400078e000a */
[----:B----4-:R-:W-:Y:S02]  /*27380*/  IMAD.MOV.U32 R71, RZ, RZ, R11 ;  /* 0x000000ffff477224 */ /* 0x010fe400078e000b */
[C---:B------:R-:W-:Y:S08]  /*27390*/  HMMA.1688.F32.TF32 R8, R4.reuse, R58, R140 ;  /* 0x0000003a0408723c */ /* 0x040ff0000008108c */
[C---:B--2---:R-:W-:Y:S01]  /*273a0*/  HMMA.1688.F32.TF32 R60, R4.reuse, R54, R144 ;  /* 0x00000036043c723c */ /* 0x044fe20000081090 */
[----:B------:R-:W-:Y:S04]  /*273b0*/  STL [R1+0x13f0], R70 ;  /* 0x0013f04601007387 */ /* 0x000fe80000100800 */
[----:B------:R-:W-:Y:S04]  /*273c0*/  STL [R1+0x13ec], R71 ;  /* 0x0013ec4701007387 */ /* 0x000fe80000100800 */
[----:B------:R-:W2:Y:S11]  /*273d0*/  LDL.LU R140, [R1+0x240] ;  /* 0x00024000018c7983 */ /* 0x000eb60000300800 */
[----:B------:R-:W-:Y:S03]  /*273e0*/  @!UPT UIADD3 URZ, URZ, URZ, URZ ;  /* 0x0000003f3f3ff290 */ /* 0x000fe6000fffe03f */
[----:B------:R-:W-:Y:S04]  /*273f0*/  STL.64 [R1+0x160], R60 ;  /* 0x0001603c01007387 */ /* 0x000fe80000100a00 */
[----:B------:R-:W-:Y:S04]  /*27400*/  STL.64 [R1+0x168], R62 ;  /* 0x0001683e01007387 */ /* 0x000fe80000100a00 */
[----:B------:R-:W-:Y:S04]  /*27410*/  STL.64 [R1+0x2d0], R8 ;  /* 0x0002d00801007387 */ /* 0x000fe80000100a00 */
        /* <DEDUP_REMOVED lines=26> */
[----:B------:R-:W4:Y:S04]  /*275c0*/  LDL.LU R92, [R1+0x5c0] ;  /* 0x0005c000015c7983 */ /* 0x000f280000300800 */
[----:B------:R-:W4:Y:S04]  /*275d0*/  LDL.LU R93, [R1+0x5c4] ;  /* 0x0005c400015d7983 */ /* 0x000f280000300800 */
[----:B------:R-:W4:Y:S04]  /*275e0*/  LDL.LU R94, [R1+0x5c8] ;  /* 0x0005c800015e7983 */ /* 0x000f280000300800 */
[----:B------:R-:W4:Y:S01]  /*275f0*/  LDL.LU R95, [R1+0x5cc] ;  /* 0x0005cc00015f7983 */ /* 0x000f220000300800 */
[----:B---3--:R-:W-:Y:S03]  /*27600*/  HMMA.1688.F32.TF32 R8, R4, R122, R220 ;  /* 0x0000007a0408723c */ /* 0x008fe600000810dc */
[----:B------:R-:W3:Y:S04]  /*27610*/  LDL.LU R152, [R1+0x380] ;  /* 0x0003800001987983 */ /* 0x000ee80000300800 */
[----:B------:R-:W3:Y:S04]  /*27620*/  LDL.LU R153, [R1+0x384] ;  /* 0x0003840001997983 */ /* 0x000ee80000300800 */
[----:B------:R-:W3:Y:S04]  /*27630*/  LDL.LU R154, [R1+0x388] ;  /* 0x00038800019a7983 */ /* 0x000ee80000300800 */
[----:B------:R-:W3:Y:S08]  /*27640*/  LDL.LU R155, [R1+0x38c] ;  /* 0x00038c00019b7983 */ /* 0x000ef00000300800 */
[----:B------:R1:W-:Y:S01]  /*27650*/  STL.64 [R1+0x6b8], R10 ;  /* 0x0006b80a01007387 */ /* 0x0003e20000100a00 */
[----:B------:R-:W-:Y:S01]  /*27660*/  MOV R136, R8 ;  /* 0x0000000800887202 */ /* 0x000fe20000000f00 */
[----:B------:R-:W-:-:S02]  /*27670*/  IMAD.MOV.U32 R137, RZ, RZ, R9 ;  /* 0x000000ffff897224 */ /* 0x000fc400078e0009 */
[C---:B-1----:R-:W-:Y:S08]  /*27680*/  HMMA.1688.F32.TF32 R8, R4.reuse, R126, R224 ;  /* 0x0000007e0408723c */ /* 0x042ff000000810e0 */
[C---:B------:R-:W-:Y:S08]  /*27690*/  HMMA.1688.F32.TF32 R60, R4.reuse, R134, R232 ;  /* 0x00000086043c723c */ /* 0x040ff000000810e8 */
[----:B------:R-:W-:Y:S08]  /*276a0*/  HMMA.1688.F32.TF32 R72, R4, R30, R72 ;  /* 0x0000001e0448723c */ /* 0x000ff00000081048 */
[----:B------:R-:W-:-:S02]  /*276b0*/  IMAD.MOV.U32 R129, RZ, RZ, R8 ;  /* 0x000000ffff817224 */ /* 0x000fc400078e0008 */
[----:B------:R-:W-:Y:S02]  /*276c0*/  IMAD.MOV.U32 R128, RZ, RZ, R9 ;  /* 0x000000ffff807224 */ /* 0x000fe400078e0009 */
[----:B------:R-:W-:Y:S02]  /*276d0*/  IMAD.MOV.U32 R125, RZ, RZ, R10 ;  /* 0x000000ffff7d7224 */ /* 0x000fe400078e000a */
[----:B------:R-:W-:Y:S02]  /*276e0*/  IMAD.MOV.U32 R124, RZ, RZ, R11 ;  /* 0x000000ffff7c7224 */ /* 0x000fe400078e000b */
[C---:B------:R-:W-:Y:S08]  /*276f0*/  HMMA.1688.F32.TF32 R8, R4.reuse, R130, R228 ;  /* 0x000000820408723c */ /* 0x040ff000000810e4 */
[C---:B------:R-:W-:Y:S08]  /*27700*/  HMMA.1688.F32.TF32 R88, R4.reuse, R38, R88 ;  /* 0x000000260458723c */ /* 0x040ff00000081058 */
[----:B------:R-:W-:Y:S01]  /*27710*/  HMMA.1688.F32.TF32 R4, R4, R138, R236 ;  /* 0x0000008a0404723c */ /* 0x000fe200000810ec */
[----:B------:R-:W-:Y:S04]  /*27720*/  STL [R1+0x1398], R137 ;  /* 0x0013988901007387 */ /* 0x000fe80000100800 */
[----:B------:R-:W-:Y:S04]  /*27730*/  STL [R1+0x1394], R136 ;  /* 0x0013948801007387 */ /* 0x000fe80000100800 */
[----:B------:R-:W-:Y:S04]  /*27740*/  STL [R1+0x13a8], R124 ;  /* 0x0013a87c01007387 */ /* 0x000fe80000100800 */
[----:B------:R-:W-:Y:S04]  /*27750*/  STL [R1+0x13a4], R125 ;  /* 0x0013a47d01007387 */ /* 0x000fe80000100800 */
[----:B------:R-:W-:Y:S04]  /*27760*/  STL [R1+0x13a0], R128 ;  /* 0x0013a08001007387 */ /* 0x000fe80000100800 */
[----:B------:R-:W-:Y:S04]  /*27770*/  STL [R1+0x139c], R129 ;  /* 0x00139c8101007387 */ /* 0x000fe80000100800 */
[----:B------:R-:W-:Y:S04]  /*27780*/  STL.64 [R1+0x690], R8 ;  /* 0x0006900801007387 */ /* 0x000fe80000100a00 */
[----:B------:R-:W-:Y:S04]  /*27790*/  STL.64 [R1+0x698], R10 ;  /* 0x0006980a01007387 */ /* 0x000fe80000100a00 */
[----:B------:R1:W-:Y:S04]  /*277a0*/  STL.64 [R1+0x680], R60 ;  /* 0x0006803c01007387 */ /* 0x0003e80000100a00 */
[----:B------:R1:W-:Y:S04]  /*277b0*/  STL.64 [R1+0x688], R62 ;  /* 0x0006883e01007387 */ /* 0x0003e80000100a00 */
[----:B------:R-:W-:Y:S04]  /*277c0*/  STL.64 [R1+0x660], R4 ;  /* 0x0006600401007387 */ /* 0x000fe80000100a00 */
[----:B------:R-:W-:Y:S01]  /*277d0*/  STL.64 [R1+0x668], R6 ;  /* 0x0006680601007387 */ /* 0x000fe20000100a00 */
[----:B------:R-:W-:-:S02]  /*277e0*/  IMAD.MOV.U32 R190, RZ, RZ, R57 ;  /* 0x000000ffffbe7224 */ /* 0x000fc400078e0039 */
[----:B------:R-:W-:Y:S01]  /*277f0*/  IMAD.MOV.U32 R191, RZ, RZ, R56 ;  /* 0x000000ffffbf7224 */ /* 0x000fe200078e0038 */
[----:B------:R-:W-:Y:S04]  /*27800*/  LDS R8, [R2+0xa300] ;  /* 0x00a3000002087984 */ /* 0x000fe80000000800 */
[----:B------:R-:W-:Y:S04]  /*27810*/  LDS R10, [R2+0xb300] ;  /* 0x00b30000020a7984 */ /* 0x000fe80000000800 */
[----:B------:R-:W-:Y:S04]  /*27820*/  LDS R9, [R3+0xa300] ;  /* 0x00a3000003097984 */ /* 0x000fe80000000800 */
[----:B------:R-:W1:Y:S04]  /*27830*/  LDS R11, [R3+0xb300] ;  /* 0x00b30000030b7984 */ /* 0x000e680000000800 */
[----:B------:R-:W-:Y:S04]  /*27840*/  LDS R4, [R2+0xa380] ;  /* 0x00a3800002047984 */ /* 0x000fe80000000800 */
[----:B------:R-:W-:Y:S04]  /*27850*/  LDS R6, [R2+0xb380] ;  /* 0x00b3800002067984 */ /* 0x000fe80000000800 */
[----:B------:R-:W-:Y:S04]  /*27860*/  LDS R5, [R3+0xa380] ;  /* 0x00a3800003057984 */ /* 0x000fe80000000800 */
[----:B------:R-:W1:Y:S01]  /*27870*/  LDS R7, [R3+0xb380] ;  /* 0x00b3800003077984 */ /* 0x000e620000000800 */
[C---:B--2---:R-:W-:Y:S08]  /*27880*/  HMMA.1688.F32.TF32 R96, R12.reuse, R42, R156 ;  /* 0x0000002a0c60723c */ /* 0x044ff0000008109c */
[C---:B------:R-:W-:Y:S08]  /*27890*/  HMMA.1688.F32.TF32 R184, R12.reuse, R26, R76 ;  /* 0x0000001a0cb8723c */ /* 0x040ff0000008104c */
[C---:B------:R-:W-:Y:S01]  /*278a0*/  HMMA.1688.F32.TF32 R76, R12.reuse, R46, R140 ;  /* 0x0000002e0c4c723c */ /* 0x040fe2000008108c */
[----:B------:R-:W2:Y:S04]  /*278b0*/  LDL.LU R140, [R1+0x350] ;  /* 0x00035000018c7983 */ /* 0x000ea80000300800 */
[----:B------:R-:W2:Y:S03]  /*278c0*/  LDL.LU R141, [R1+0x354] ;  /* 0x00035400018d7983 */ /* 0x000ea60000300800 */
[C---:B----4-:R-:W-:Y:S01]  /*278d0*/  HMMA.1688.F32.TF32 R176, R12.reuse, R22, R92 ;  /* 0x000000160cb0723c */ /* 0x050fe2000008105c */
        /* <DEDUP_REMOVED lines=34> */
[----:B-1----:R-:W2:Y:S04]  /*27b00*/  LDL.LU R60, [R1+0x1a0] ;  /* 0x0001a000013c7983 */ /* 0x002ea80000300800 */
        /* <DEDUP_REMOVED lines=32> */
[C---:B---3--:R-:W-:Y:S08]  /*27d10*/  HMMA.1688.F32.TF32 R152, R12.reuse, R38, R152 ;  /* 0x000000260c98723c */ /* 0x048ff00000081098 */
[C---:B--2---:R-:W-:Y:S11]  /*27d20*/  HMMA.1688.F32.TF32 R60, R12.reuse, R54, R60 ;  /* 0x000000360c3c723c */ /* 0x044ff6000008103c */
[----:B------:R-:W-:Y:S11]  /*27d30*/  @!UPT UIADD3 URZ, URZ, URZ, URZ ;  /* 0x0000003f3f3ff290 */ /* 0x000ff6000fffe03f */
[----:B------:R-:W-:Y:S02]  /*27d40*/  @!UPT UIADD3 URZ, URZ, URZ, URZ ;  /* 0x0000003f3f3ff290 */ /* 0x000fe4000fffe03f */
[----:B------:R-:W-:Y:S02]  /*27d50*/  IMAD.MOV.U32 R124, RZ, RZ, R60 ;  /* 0x000000ffff7c7224 */ /* 0x000fe400078e003c */
[----:B------:R-:W-:Y:S02]  /*27d60*/  IMAD.MOV.U32 R125, RZ, RZ, R61 ;  /* 0x000000ffff7d7224 */ /* 0x000fe400078e003d */
[----:B------:R-:W-:Y:S02]  /*27d70*/  IMAD.MOV.U32 R128, RZ, RZ, R62 ;  /* 0x000000ffff807224 */ /* 0x000fe400078e003e */
[----:B------:R-:W-:Y:S02]  /*27d80*/  IMAD.MOV.U32 R129, RZ, RZ, R63 ;  /* 0x000000ffff817224 */ /* 0x000fe400078e003f */
[C---:B----4-:R-:W-:Y:S08]  /*27d90*/  HMMA.1688.F32.TF32 R60, R12.reuse, R58, R64 ;  /* 0x0000003a0c3c723c */ /* 0x050ff00000081040 */
[C---:B------:R-:W-:Y:S11]  /*27da0*/  HMMA.1688.F32.TF32 R100, R12.reuse, R50, R248 ;  /* 0x000000320c64723c */ /* 0x040ff600000810f8 */
[----:B------:R-:W-:Y:S05]  /*27db0*/  @!UPT UIADD3 URZ, URZ, URZ, URZ ;  /* 0x0000003f3f3ff290 */ /* 0x000fea000fffe03f */
[----:B------:R-:W-:Y:S02]  /*27dc0*/  IMAD.MOV.U32 R137, RZ, RZ, R60 ;  /* 0x000000ffff897224 */ /* 0x000fe400078e003c */
[----:B------:R-:W-:Y:S02]  /*27dd0*/  IMAD.MOV.U32 R136, RZ, RZ, R61 ;  /* 0x000000ffff887224 */ /* 0x000fe400078e003d */
[----:B------:R-:W-:Y:S02]  /*27de0*/  IMAD.MOV.U32 R133, RZ, RZ, R62 ;  /* 0x000000ffff857224 */ /* 0x000fe400078e003e */
[----:B------:R-:W-:Y:S02]  /*27df0*/  IMAD.MOV.U32 R132, RZ, RZ, R63 ;  /* 0x000000ffff847224 */ /* 0x000fe400078e003f */
[----:B------:R-:W-:Y:S01]  /*27e00*/  HMMA.1688.F32.TF32 R60, R12, R122, R240 ;  /* 0x0000007a0c3c723c */ /* 0x000fe200000810f0 */
[----:B------:R1:W-:Y:S01]  /*27e10*/  STL.64 [R1+0x80], R100 ;  /* 0x0000806401007387 */ /* 0x0003e20000100a00 */
[----:B------:R-:W-:-:S03]  /*27e20*/  IMAD.MOV.U32 R57, RZ, RZ, R102 ;  /* 0x000000ffff397224 */ /* 0x000fc600078e0066 */
[----:B------:R-:W-:Y:S01]  /*27e30*/  STL [R1+0x13b8], R129 ;  /* 0x0013b88101007387 */ /* 0x000fe20000100800 */
[----:B------:R-:W-:-:S03]  /*27e40*/  IMAD.MOV.U32 R56, RZ, RZ, R103 ;  /* 0x000000ffff387224 */ /* 0x000fc600078e0067 */
[----:B------:R-:W-:Y:S04]  /*27e50*/  STL [R1+0x13b4], R128 ;  /* 0x0013b48001007387 */ /* 0x000fe80000100800 */
[----:B------:R-:W-:Y:S01]  /*27e60*/  STL [R1+0x13b0], R125 ;  /* 0x0013b07d01007387 */ /* 0x000fe20000100800 */
[C---:B-1----:R-:W-:Y:S03]  /*27e70*/  HMMA.1688.F32.TF32 R100, R12.reuse, R126, R196 ;  /* 0x0000007e0c64723c */ /* 0x042fe600000810c4 */
[----:B------:R-:W-:Y:S04]  /*27e80*/  STL [R1+0x13ac], R124 ;  /* 0x0013ac7c01007387 */ /* 0x000fe80000100800 */
[----:B------:R-:W-:Y:S01]  /*27e90*/  STL [R1+0x13c8], R136 ;  /* 0x0013c88801007387 */ /* 0x000fe20000100800 */
[C---:B------:R-:W-:Y:S03]  /*27ea0*/  HMMA.1688.F32.TF32 R64, R12.reuse, R130, R192 ;  /* 0x000000820c40723c */ /* 0x040fe600000810c0 */
[----:B------:R-:W-:Y:S04]  /*27eb0*/  STL [R1+0x13bc], R137 ;  /* 0x0013bc8901007387 */ /* 0x000fe80000100800 */
[----:B------:R-:W-:Y:S04]  /*27ec0*/  STL.64 [R1+0x5f0], R60 ;  /* 0x0005f03c01007387 */ /* 0x000fe80000100a00 */
[----:B------:R1:W-:Y:S02]  /*27ed0*/  STL.64 [R1+0x5f8], R62 ;  /* 0x0005f83e01007387 */ /* 0x0003e40000100a00 */
[C---:B-1----:R-:W-:Y:S08]  /*27ee0*/  HMMA.1688.F32.TF32 R60, R12.reuse, R134, R188 ;  /* 0x000000860c3c723c */ /* 0x042ff000000810bc */
[----:B------:R-:W-:Y:S01]  /*27ef0*/  HMMA.1688.F32.TF32 R12, R12, R138, R180 ;  /* 0x0000008a0c0c723c */ /* 0x000fe200000810b4 */
[----:B------:R-:W-:Y:S04]  /*27f00*/  STL.64 [R1+0x5e0], R100 ;  /* 0x0005e06401007387 */ /* 0x000fe80000100a00 */
[----:B------:R-:W-:Y:S04]  /*27f10*/  STL.64 [R1+0x5e8], R102 ;  /* 0x0005e86601007387 */ /* 0x000fe80000100a00 */
[----:B------:R1:W-:Y:S04]  /*27f20*/  STL.64 [R1+0x5d0], R64 ;  /* 0x0005d04001007387 */ /* 0x0003e80000100a00 */
[----:B------:R2:W-:Y:S04]  /*27f30*/  STL.64 [R1+0x5d8], R66 ;  /* 0x0005d84201007387 */ /* 0x0005e80000100a00 */
[----:B------:R3:W-:Y:S04]  /*27f40*/  STL.64 [R1+0x5c0], R60 ;  /* 0x0005c03c01007387 */ /* 0x0007e80000100a00 */
[----:B------:R2:W-:Y:S04]  /*27f50*/  STL.64 [R1+0x5c8], R62 ;  /* 0x0005c83e01007387 */ /* 0x0005e80000100a00 */
[----:B------:R-:W-:Y:S04]  /*27f60*/  STL.64 [R1+0x5a0], R12 ;  /* 0x0005a00c01007387 */ /* 0x000fe80000100a00 */
[----:B------:R1:W-:Y:S04]  /*27f70*/  STL.64 [R1+0x5a8], R14 ;  /* 0x0005a80e01007387 */ /* 0x0003e80000100a00 */
[----:B------:R-:W4:Y:S04]  /*27f80*/  LDL.LU R240, [R1+0x300] ;  /* 0x0003000001f07983 */ /* 0x000f280000300800 */
[----:B------:R-:W4:Y:S04]  /*27f90*/  LDL.LU R241, [R1+0x304] ;  /* 0x0003040001f17983 */ /* 0x000f280000300800 */
[----:B------:R-:W4:Y:S04]  /*27fa0*/  LDL.LU R242, [R1+0x308] ;  /* 0x0003080001f27983 */ /* 0x000f280000300800 */
[----:B------:R-:W4:Y:S04]  /*27fb0*/  LDL.LU R243, [R1+0x30c] ;  /* 0x00030c0001f37983 */ /* 0x000f280000300800 */
[----:B-1----:R-:W4:Y:S04]  /*27fc0*/  LDL.LU R64, [R1+0x310] ;  /* 0x0003100001407983 */ /* 0x002f280000300800 */
[----:B------:R-:W4:Y:S04]  /*27fd0*/  LDL.LU R65, [R1+0x314] ;  /* 0x0003140001417983 */ /* 0x000f280000300800 */
[----:B--2---:R-:W4:Y:S04]  /*27fe0*/  LDL.LU R66, [R1+0x318] ;  /* 0x0003180001427983 */ /* 0x004f280000300800 */
[----:B------:R-:W4:Y:S01]  /*27ff0*/  LDL.LU R67, [R1+0x31c] ;  /* 0x00031c0001437983 */ /* 0x000f220000300800 */
[C---:B------:R-:W-:Y:S03]  /*28000*/  HMMA.1688.F32.TF32 R188, R8.reuse, R22, R244 ;  /* 0x0000001608bc723c */ /* 0x040fe600000810f4 */
[----:B---3--:R-:W2:Y:S04]  /*28010*/  LDL.LU R60, [R1+0x320] ;  /* 0x00032000013c7983 */ /* 0x008ea80000300800 */
[----:B------:R-:W2:Y:S04]  /*28020*/  LDL.LU R61, [R1+0x324] ;  /* 0x00032400013d7983 */ /* 0x000ea80000300800 */
[----:B------:R-:W2:Y:S04]  /*28030*/  LDL.LU R62, [R1+0x328] ;  /* 0x00032800013e7983 */ /* 0x000ea80000300800 */
[----:B------:R-:W2:Y:S01]  /*28040*/  LDL.LU R63, [R1+0x32c] ;  /* 0x00032c00013f7983 */ /* 0x000ea20000300800 */
[C---:B------:R-:W-:Y:S03]  /*28050*/  HMMA.1688.F32.TF32 R100, R8.reuse, R42, R108 ;  /* 0x0000002a0864723c */ /* 0x040fe6000008106c */
[----:B------:R-:W3:Y:S04]  /*28060*/  LDL.LU R244, [R1+0x3a0] ;  /* 0x0003a00001f47983 */ /* 0x000ee80000300800 */
[----:B------:R-:W3:Y:S04]  /*28070*/  LDL.LU R245, [R1+0x3a4] ;  /* 0x0003a40001f57983 */ /* 0x000ee80000300800 */
[----:B------:R-:W3:Y:S01]  /*28080*/  LDL.LU R246, [R1+0x3a8] ;  /* 0x0003a80001f67983 */ /* 0x000ee20000300800 */
[C---:B------:R-:W-:Y:S03]  /*28090*/  HMMA.1688.F32.TF32 R196, R8.reuse, R18, R80 ;  /* 0x0000001208c4723c */ /* 0x040fe60000081050 */
[----:B------:R-:W3:Y:S04]  /*280a0*/  LDL.LU R247, [R1+0x3ac] ;  /* 0x0003ac0001f77983 */ /* 0x000ee80000300800 */
        /* <DEDUP_REMOVED lines=34> */
[----:B------:R-:W-:-:S03]  /*282d0*/  IMAD.MOV.U32 R70, RZ, RZ, R12 ;  /* 0x000000ffff467224 */ /* 0x000fc600078e000c */
[----:B------:R-:W2:Y:S01]  /*282e0*/  LDL.LU R236, [R1+0x1c0] ;  /* 0x0001c00001ec7983 */ /* 0x000ea20000300800 */
[----:B------:R-:W-:-:S03]  /*282f0*/  MOV R71, R13 ;  /* 0x0000000d00477202 */ /* 0x000fc60000000f00 */
        /* <DEDUP_REMOVED lines=46> */
[C---:B--2---:R-:W-:Y:S08]  /*285e0*/  HMMA.1688.F32.TF32 R112, R8.reuse, R54, R112 ;  /* 0x000000360870723c */ /* 0x044ff00000081070 */
[C---:B---3--:R-:W-:Y:S08]  /*285f0*/  HMMA.1688.F32.TF32 R104, R8.reuse, R58, R104 ;  /* 0x0000003a0868723c */ /* 0x048ff00000081068 */
[C---:B----4-:R-:W-:Y:S08]  /*28600*/  HMMA.1688.F32.TF32 R160, R8.reuse, R126, R160 ;  /* 0x0000007e08a0723c */ /* 0x050ff000000810a0 */
[----:B------:R-:W-:Y:S01]  /*28610*/  HMMA.1688.F32.TF32 R248, R8, R122, R248 ;  /* 0x0000007a08f8723c */ /* 0x000fe200000810f8 */
[----:B------:R-:W-:-:S02]  /*28620*/  IMAD.MOV.U32 R125, RZ, RZ, R114 ;  /* 0x000000ffff7d7224 */ /* 0x000fc400078e0072 */
[----:B------:R-:W-:Y:S02]  /*28630*/  IMAD.MOV.U32 R124, RZ, RZ, R115 ;  /* 0x000000ffff7c7224 */ /* 0x000fe400078e0073 */
[----:B------:R-:W-:Y:S01]  /*28640*/  IMAD.MOV.U32 R129, RZ, RZ, R112 ;  /* 0x000000ffff817224 */ /* 0x000fe200078e0070 */
[----:B------:R-:W2:Y:S01]  /*28650*/  LDL.LU.64 R114, [R1+0x1490] ;  /* 0x0014900001727983 */ /* 0x000ea20000300a00 */
[----:B------:R-:W-:Y:S02]  /*28660*/  IMAD.MOV.U32 R128, RZ, RZ, R113 ;  /* 0x000000ffff807224 */ /* 0x000fe400078e0071 */
[----:B------:R-:W-:Y:S01]  /*28670*/  IMAD.MOV.U32 R120, RZ, RZ, R106 ;  /* 0x000000ffff787224 */ /* 0x000fe200078e006a */
[----:B------:R-:W2:Y:S01]  /*28680*/  LDL.LU.64 R112, [R1+0x1488] ;  /* 0x0014880001707983 */ /* 0x000ea20000300a00 */
[----:B------:R-:W-:Y:S02]  /*28690*/  IMAD.MOV.U32 R137, RZ, RZ, R107 ;  /* 0x000000ffff897224 */ /* 0x000fe400078e006b */
[----:B------:R-:W-:Y:S01]  /*286a0*/  IMAD.MOV.U32 R136, RZ, RZ, R104 ;  /* 0x000000ffff887224 */ /* 0x000fe200078e0068 */
[----:B------:R-:W3:Y:S01]  /*286b0*/  LDL.LU.64 R106, [R1+0x1480] ;  /* 0x00148000016a7983 */ /* 0x000ee20000300a00 */
[----:B------:R-:W-:-:S03]  /*286c0*/  IMAD.MOV.U32 R121, RZ, RZ, R105 ;  /* 0x000000ffff797224 */ /* 0x000fc600078e0069 */
[----:B------:R-:W3:Y:S05]  /*286d0*/  LDL.LU.64 R104, [R1+0x1478] ;  /* 0x0014780001687983 */ /* 0x000eea0000300a00 */
[----:B------:R-:W-:Y:S04]  /*286e0*/  STL.64 [R1+0x1f0], R248 ;  /* 0x0001f0f801007387 */ /* 0x000fe80000100a00 */
[----:B------:R1:W-:Y:S04]  /*286f0*/  STL.64 [R1+0x1f8], R250 ;  /* 0x0001f8fa01007387 */ /* 0x0003e80000100a00 */
[----:B-1----:R-:W4:Y:S04]  /*28700*/  LDL.LU.64 R250, [R1+0x1470] ;  /* 0x0014700001fa7983 */ /* 0x002f280000300a00 */
[----:B------:R-:W4:Y:S04]  /*28710*/  LDL.LU.64 R248, [R1+0x1468] ;  /* 0x0014680001f87983 */ /* 0x000f280000300a00 */
[----:B------:R-:W-:Y:S04]  /*28720*/  STL.64 [R1+0x1e0], R160 ;  /* 0x0001e0a001007387 */ /* 0x000fe80000100a00 */
[----:B------:R1:W-:Y:S04]  /*28730*/  STL.64 [R1+0x1e8], R162 ;  /* 0x0001e8a201007387 */ /* 0x0003e80000100a00 */
[----:B-1----:R-:W2:Y:S04]  /*28740*/  LDL.LU.64 R162, [R1+0x1460] ;  /* 0x0014600001a27983 */ /* 0x002ea80000300a00 */
[----:B------:R-:W3:Y:S01]  /*28750*/  LDL.LU.64 R160, [R1+0x1458] ;  /* 0x0014580001a07983 */ /* 0x000ee20000300a00 */
[C---:B------:R-:W-:Y:S08]  /*28760*/  HMMA.1688.F32.TF32 R12, R8.reuse, R130, R12 ;  /* 0x00000082080c723c */ /* 0x040ff0000008100c */
[C---:B------:R-:W-:Y:S08]  /*28770*/  HMMA.1688.F32.TF32 R156, R8.reuse, R30, R156 ;  /* 0x0000001e089c723c */ /* 0x040ff0000008109c */
[C---:B------:R-:W-:Y:S07]  /*28780*/  HMMA.1688.F32.TF32 R164, R8.reuse, R34, R164 ;  /* 0x0000002208a4723c */ /* 0x040fee00000810a4 */
[----:B------:R-:W-:Y:S01]  /*28790*/  STL.64 [R1+0x1d0], R12 ;  /* 0x0001d00c01007387 */ /* 0x000fe20000100a00 */
[C---:B------:R-:W-:Y:S03]  /*287a0*/  HMMA.1688.F32.TF32 R168, R8.reuse, R38, R168 ;  /* 0x0000002608a8723c */ /* 0x040fe600000810a8 */
[----:B------:R1:W-:Y:S05]  /*287b0*/  STL.64 [R1+0x1d8], R14 ;  /* 0x0001d80e01007387 */ /* 0x0003ea0000100a00 */
[C---:B-1----:R-:W-:Y:S01]  /*287c0*/  HMMA.1688.F32.TF32 R12, R8.reuse, R134, R236 ;  /* 0x00000086080c723c */ /* 0x042fe200000810ec */
[----:B------:R-:W-:Y:S04]  /*287d0*/  LDS R236, [R2+0xc200] ;  /* 0x00c2000002ec7984 */ /* 0x000fe80000000800 */
[----:B------:R-:W-:Y:S03]  /*287e0*/  LDS R238, [R2+0xd200] ;  /* 0x00d2000002ee7984 */ /* 0x000fe60000000800 */
[----:B------:R-:W-:Y:S01]  /*287f0*/  HMMA.1688.F32.TF32 R8, R8, R138, R232 ;  /* 0x0000008a0808723c */ /* 0x000fe200000810e8 */
[----:B------:R-:W-:Y:S04]  /*28800*/  LDS R237, [R3+0xc200] ;  /* 0x00c2000003ed7984 */ /* 0x000fe80000000800 */
[----:B------:R-:W-:Y:S10]  /*28810*/  LDS R239, [R3+0xd200] ;  /* 0x00d2000003ef7984 */ /* 0x000ff40000000800 */
[----:B------:R-:W-:Y:S04]  /*28820*/  STL.64 [R1+0x1c0], R12 ;  /* 0x0001c00c01007387 */ /* 0x000fe80000100a00 */
[----:B------:R-:W-:Y:S04]  /*28830*/  STL.64 [R1+0x1c8], R14 ;  /* 0x0001c80e01007387 */ /* 0x000fe80000100a00 */
[----:B------:R-:W-:Y:S04]  /*28840*/  STL.64 [R1+0x1b0], R8 ;  /* 0x0001b00801007387 */ /* 0x000fe80000100a00 */
[----:B------:R1:W-:Y:S02]  /*28850*/  STL.64 [R1+0x1b8], R10 ;  /* 0x0001b80a01007387 */ /* 0x0003e40000100a00 */
[C---:B-1----:R-:W-:Y:S02]  /*28860*/  HMMA.1688.F32.TF32 R8, R4.reuse, R122, R200 ;  /* 0x0000007a0408723c */ /* 0x042fe400000810c8 */
[----:B------:R-:W-:Y:S04]  /*28870*/  LDS R200, [R2+0xc100] ;  /* 0x00c1000002c87984 */ /* 0x000fe80000000800 */
[----:B------:R-:W-:Y:S02]  /*28880*/  LDS R202, [R2+0xd100] ;  /* 0x00d1000002ca7984 */ /* 0x000fe40000000800 */
[C---:B------:R-:W-:Y:S02]  /*28890*/  HMMA.1688.F32.TF32 R60, R4.reuse, R126, R60 ;  /* 0x0000007e043c723c */ /* 0x040fe4000008103c */
[----:B------:R-:W-:Y:S04]  /*288a0*/  LDS R201, [R3+0xc100] ;  /* 0x00c1000003c97984 */ /* 0x000fe80000000800 */
[----:B------:R-:W-:Y:S02]  /*288b0*/  LDS R203, [R3+0xd100] ;  /* 0x00d1000003cb7984 */ /* 0x000fe40000000800 */
[C---:B------:R-:W-:Y:S07]  /*288c0*/  HMMA.1688.F32.TF32 R12, R4.reuse, R130, R64 ;  /* 0x00000082040c723c */ /* 0x040fee0000081040 */
[----:B------:R-:W-:Y:S01]  /*288d0*/  STL.64 [R1+0x450], R8 ;  /* 0x0004500801007387 */ /* 0x000fe20000100a00 */
[C---:B------:R-:W-:Y:S03]  /*288e0*/  HMMA.1688.F32.TF32 R232, R4.reuse, R26, R228 ;  /* 0x0000001a04e8723c */ /* 0x040fe600000810e4 */
[----:B------:R1:W-:Y:S05]  /*288f0*/  STL.64 [R1+0x458], R10 ;  /* 0x0004580a01007387 */ /* 0x0003ea0000100a00 */
[C---:B------:R-:W-:Y:S08]  /*28900*/  HMMA.1688.F32.TF32 R208, R4.reuse, R18, R208 ;  /* 0x0000001204d0723c */ /* 0x040ff000000810d0 */
[C---:B-1----:R-:W-:Y:S08]  /*28910*/  HMMA.1688.F32.TF32 R8, R4.reuse, R134, R240 ;  /* 0x000000860408723c */ /* 0x042ff000000810f0 */
[C---:B------:R-:W-:Y:S08]  /*28920*/  HMMA.1688.F32.TF32 R224, R4.reuse, R22, R224 ;  /* 0x0000001604e0723c */ /* 0x040ff000000810e0 */
[C---:B------:R-:W-:Y:S08]  /*28930*/  HMMA.1688.F32.TF32 R204, R4.reuse, R30, R204 ;  /* 0x0000001e04cc723c */ /* 0x040ff000000810cc */
[C---:B------:R-:W-:Y:S08]  /*28940*/  HMMA.1688.F32.TF32 R212, R4.reuse, R34, R212 ;  /* 0x0000002204d4723c */ /* 0x040ff000000810d4 */
[C---:B------:R-:W-:Y:S08]  /*28950*/  HMMA.1688.F32.TF32 R228, R4.reuse, R38, R220 ;  /* 0x0000002604e4723c */ /* 0x040ff000000810dc */
[C---:B------:R-:W-:Y:S08]  /*28960*/  HMMA.1688.F32.TF32 R216, R4.reuse, R42, R216 ;  /* 0x0000002a04d8723c */ /* 0x040ff000000810d8 */
[C---:B------:R-:W-:Y:S08]  /*28970*/  HMMA.1688.F32.TF32 R140, R4.reuse, R46, R140 ;  /* 0x0000002e048c723c */ /* 0x040ff0000008108c */
[C---:B------:R-:W-:Y:S08]  /*28980*/  HMMA.1688.F32.TF32 R92, R4.reuse, R50, R92 ;  /* 0x00000032045c723c */ /* 0x040ff0000008105c */
[C---:B------:R-:W-:Y:S08]  /*28990*/  HMMA.1688.F32.TF32 R108, R4.reuse, R54, R108 ;  /* 0x00000036046c723c */ /* 0x040ff0000008106c */
[C---:B------:R-:W-:Y:S01]  /*289a0*/  HMMA.1688.F32.TF32 R244, R4.reuse, R58, R244 ;  /* 0x0000003a04f4723c */ /* 0x040fe200000810f4 */
[----:B------:R-:W-:Y:S04]  /*289b0*/  STL.64 [R1+0x430], R60 ;  /* 0x0004303c01007387 */ /* 0x000fe80000100a00 */
[----:B------:R-:W-:Y:S03]  /*289c0*/  LDS R220, [R2+0xc180] ;  /* 0x00c1800002dc7984 */ /* 0x000fe60000000800 */
[----:B------:R-:W-:Y:S01]  /*289d0*/  HMMA.1688.F32.TF32 R4, R4, R138, R180 ;  /* 0x0000008a0404723c */ /* 0x000fe200000810b4 */
[----:B------:R1:W-:Y:S04]  /*289e0*/  STL.64 [R1+0x438], R62 ;  /* 0x0004383e01007387 */ /* 0x0003e80000100a00 */
[----:B------:R-:W-:Y:S04]  /*289f0*/  STL.64 [R1+0x2f0], R12 ;  /* 0x0002f00c01007387 */ /* 0x000fe80000100a00 */
[----:B------:R-:W-:Y:S04]  /*28a00*/  STL.64 [R1+0x2f8], R14 ;  /* 0x0002f80e01007387 */ /* 0x000fe80000100a00 */
[----:B------:R-:W-:Y:S04]  /*28a10*/  STL.64 [R1+0x330], R8 ;  /* 0x0003300801007387 */ /* 0x000fe80000100a00 */
[----:B------:R-:W-:Y:S04]  /*28a20*/  STL.64 [R1+0x338], R10 ;  /* 0x0003380a01007387 */ /* 0x000fe80000100a00 */
[----:B------:R-:W-:Y:S04]  /*28a30*/  LDS R180, [R2+0xc080] ;  /* 0x00c0800002b47984 */ /* 0x000fe80000000800 */
[----:B------:R-:W-:Y:S04]  /*28a40*/  STL.64 [R1+0x320], R4 ;  /* 0x0003200401007387 */ /* 0x000fe80000100a00 */
[----:B------:R-:W-:Y:S04]  /*28a50*/  STL.64 [R1+0x328], R6 ;  /* 0x0003280601007387 */ /* 0x000fe80000100a00 */
        /* <DEDUP_REMOVED lines=10> */
[----:B------:R-:W-:Y:S01]  /*28b00*/  STL [R1+0x1370], R2 ;  /* 0x0013700201007387 */ /* 0x000fe20000100800 */
[----:B--2---:R-:W-:-:S02]  /*28b10*/  IMAD.MOV.U32 R241, RZ, RZ, R162 ;  /* 0x000000fffff17224 */ /* 0x004fc400078e00a2 */
[----:B---3--:R-:W-:Y:S01]  /*28b20*/  IMAD.MOV.U32 R243, RZ, RZ, R160 ;  /* 0x000000fffff37224 */ /* 0x008fe200078e00a0 */
[----:B------:R-:W-:Y:S04]  /*28b30*/  LDS R162, [R2+0xd000] ;  /* 0x00d0000002a27984 */ /* 0x000fe80000000800 */
[----:B------:R2:W-:Y:S01]  /*28b40*/  LDS R160, [R2+0xc000] ;  /* 0x00c0000002a07984 */ /* 0x0005e20000000800 */
[----:B------:R-:W-:Y:S01]  /*28b50*/  IMAD.MOV.U32 R240, RZ, RZ, R163 ;  /* 0x000000fffff07224 */ /* 0x000fe200078e00a3 */
[----:B-1----:R-:W-:Y:S01]  /*28b60*/  MOV R62, R17 ;  /* 0x00000011003e7202 */ /* 0x002fe20000000f00 */
[----:B------:R-:W-:Y:S01]  /*28b70*/  IMAD.MOV.U32 R242, RZ, RZ, R161 ;  /* 0x000000fffff27224 */ /* 0x000fe200078e00a1 */
[----:B------:R-:W-:Y:S04]  /*28b80*/  LDS R163, [R3+0xd000] ;  /* 0x00d0000003a37984 */ /* 0x000fe80000000800 */
[----:B--2---:R-:W2:Y:S01]  /*28b90*/  LDL.LU R2, [R1+0x910] ;  /* 0x0009100001027983 */ /* 0x004ea20000300800 */
[----:B------:R-:W-:-:S03]  /*28ba0*/  IMAD.MOV.U32 R63, RZ, RZ, R16 ;  /* 0x000000ffff3f7224 */ /* 0x000fc600078e0010 */
[----:B------:R-:W-:Y:S04]  /*28bb0*/  LDS R161, [R3+0xc000] ;  /* 0x00c0000003a17984 */ /* 0x000fe80000000800 */
[----:B------:R-:W-:Y:S04]  /*28bc0*/  LDS R181, [R3+0xc080] ;  /* 0x00c0800003b57984 */ /* 0x000fe80000000800 */
[----:B------:R-:W-:Y:S01]  /*28bd0*/  LDS R183, [R3+0xd080] ;  /* 0x00d0800003b77984 */ /* 0x000fe20000000800 */
[----:B------:R-:W-:Y:S02]  /*28be0*/  IMAD.MOV.U32 R60, RZ, RZ, R21 ;  /* 0x000000ffff3c7224 */ /* 0x000fe400078e0015 */
[----:B------:R-:W-:Y:S01]  /*28bf0*/  IMAD.MOV.U32 R61, RZ, RZ, R20 ;  /* 0x000000ffff3d7224 */ /* 0x000fe200078e0014 */
[----:B------:R-:W-:Y:S01]  /*28c00*/  LDS R221, [R3+0xc180] ;  /* 0x00c1800003dd7984 */ /* 0x000fe20000000800 */
[----:B------:R-:W-:-:S02]  /*28c10*/  IMAD.MOV.U32 R66, RZ, RZ, R25 ;  /* 0x000000ffff427224 */ /* 0x000fc400078e0019 */
        /* <DEDUP_REMOVED lines=8> */
[----:B--2---:R-:W1:Y:S04]  /*28ca0*/  LDSM.16.M88.4 R16, [R2+0x20080] ;  /* 0x020080000210783b */ /* 0x004e680000000200 */
[----:B------:R-:W2:Y:S04]  /*28cb0*/  LDSM.16.M88.4 R20, [R2+0x21080] ;  /* 0x021080000214783b */ /* 0x000ea80000000200 */
[----:B------:R-:W3:Y:S01]  /*28cc0*/  LDSM.16.M88.4 R24, [R2+0x22080] ;  /* 0x022080000218783b */ /* 0x000ee20000000200 */
[-C--:B-1----:R-:W-:Y:S08]  /*28cd0*/  HMMA.1688.F32.TF32 R60, R160, R16.reuse, R60 ;  /* 0x00000010a03c723c */ /* 0x082ff0000008103c */
[-C--:B----4-:R-:W-:Y:S08]  /*28ce0*/  HMMA.1688.F32.TF32 R64, R180, R16.reuse, R64 ;  /* 0x00000010b440723c */ /* 0x090ff00000081040 */
[-C--:B------:R-:W-:Y:S01]  /*28cf0*/  HMMA.1688.F32.TF32 R240, R200, R16.reuse, R240 ;  /* 0x00000010c8f0723c */ /* 0x080fe200000810f0 */
[----:B------:R-:W-:Y:S04]  /*28d00*/  STL [R1+0x1368], R18 ;  /* 0x0013681201007387 */ /* 0x000fe80000100800 */
[----:B------:R-:W-:Y:S04]  /*28d10*/  STL [R1+0x134c], R19 ;  /* 0x00134c1301007387 */ /* 0x000fe80000100800 */
[----:B--2---:R-:W-:Y:S04]  /*28d20*/  STL [R1+0x1348], R22 ;  /* 0x0013481601007387 */ /* 0x004fe80000100800 */
[----:B------:R-:W-:Y:S04]  /*28d30*/  STL [R1+0x1344], R23 ;  /* 0x0013441701007387 */ /* 0x000fe80000100800 */
[----:B---3--:R-:W-:Y:S04]  /*28d40*/  STL [R1+0x1340], R27 ;  /* 0x0013401b01007387 */ /* 0x008fe80000100800 */
[----:B------:R-:W-:Y:S04]  /*28d50*/  STL.64 [R1+0x3f0], R60 ;  /* 0x0003f03c01007387 */ /* 0x000fe80000100a00 */
[----:B------:R1:W-:Y:S04]  /*28d60*/  STL.64 [R1+0x3f8], R62 ;  /* 0x0003f83e01007387 */ /* 0x0003e80000100a00 */
[----:B-1----:R-:W2:Y:S04]  /*28d70*/  LDL.LU.64 R62, [R1+0x1450] ;  /* 0x00145000013e7983 */ /* 0x002ea80000300a00 */
[----:B------:R-:W2:Y:S04]  /*28d80*/  LDL.LU.64 R60, [R1+0x1448] ;  /* 0x00144800013c7983 */ /* 0x000ea80000300a00 */
        /* <DEDUP_REMOVED lines=8> */
[-C--:B------:R-:W-:Y:S08]  /*28e10*/  HMMA.1688.F32.TF32 R104, R236, R16.reuse, R104 ;  /* 0x00000010ec68723c */ /* 0x080ff00000081068 */
[-C--:B------:R-:W-:Y:S08]  /*28e20*/  HMMA.1688.F32.TF32 R172, R4, R16.reuse, R172 ;  /* 0x0000001004ac723c */ /* 0x080ff000000810ac */
[----:B----4-:R-:W-:Y:S11]  /*28e30*/  HMMA.1688.F32.TF32 R240, R220, R16, R240 ;  /* 0x00000010dcf0723c */ /* 0x010ff600000810f0 */
[----:B------:R-:W-:Y:S11]  /*28e40*/  @!UPT UIADD3 URZ, URZ, URZ, URZ ;  /* 0x0000003f3f3ff290 */ /* 0x000ff6000fffe03f */
[----:B------:R-:W-:Y:S01]  /*28e50*/  @!UPT UIADD3 URZ, URZ, URZ, URZ ;  /* 0x0000003f3f3ff290 */ /* 0x000fe2000fffe03f */
[----:B------:R1:W-:Y:S04]  /*28e60*/  STL.64 [R1+0x4a0], R240 ;  /* 0x0004a0f001007387 */ /* 0x0003e80000100a00 */
[----:B------:R4:W-:Y:S04]  /*28e70*/  STL.64 [R1+0x4a8], R242 ;  /* 0x0004a8f201007387 */ /* 0x0009e80000100a00 */
[----:B-1----:R-:W2:Y:S04]  /*28e80*/  LDL.LU R240, [R1+0x260] ;  /* 0x0002600001f07983 */ /* 0x002ea80000300800 */
[----:B------:R-:W2:Y:S04]  /*28e90*/  LDL.LU R241, [R1+0x264] ;  /* 0x0002640001f17983 */ /* 0x000ea80000300800 */
[----:B----4-:R-:W2:Y:S04]  /*28ea0*/  LDL.LU R242, [R1+0x268] ;  /* 0x0002680001f27983 */ /* 0x010ea80000300800 */
[----:B------:R-:W2:Y:S04]  /*28eb0*/  LDL.LU R243, [R1+0x26c] ;  /* 0x00026c0001f37983 */ /* 0x000ea80000300800 */
[----:B------:R1:W-:Y:S04]  /*28ec0*/  STL.64 [R1+0x500], R104 ;  /* 0x0005006801007387 */ /* 0x0003e80000100a00 */
[----:B------:R4:W-:Y:S04]  /*28ed0*/  STL.64 [R1+0x508], R106 ;  /* 0x0005086a01007387 */ /* 0x0009e80000100a00 */
[----:B-1----:R-:W3:Y:S04]  /*28ee0*/  LDL.LU R104, [R1+0x120] ;  /* 0x0001200001687983 */ /* 0x002ee80000300800 */
[----:B------:R-:W3:Y:S01]  /*28ef0*/  LDL.LU R105, [R1+0x124] ;  /* 0x0001240001697983 */ /* 0x000ee20000300800 */
[----:B----4-:R-:W-:-:S02]  /*28f00*/  IMAD.MOV.U32 R106, RZ, RZ, R33 ;  /* 0x000000ffff6a7224 */ /* 0x010fc400078e0021 */
[----:B------:R-:W-:Y:S01]  /*28f10*/  IMAD.MOV.U32 R107, RZ, RZ, R32 ;  /* 0x000000ffff6b7224 */ /* 0x000fe200078e0020 */
[----:B------:R-:W3:Y:S04]  /*28f20*/  LDL.LU R33, [R1+0x1420] ;  /* 0x0014200001217983 */ /* 0x000ee80000300800 */
[----:B------:R-:W3:Y:S04]  /*28f30*/  LDL.LU R32, [R1+0x141c] ;  /* 0x00141c0001207983 */ /* 0x000ee80000300800 */
[----:B------:R1:W-:Y:S04]  /*28f40*/  STL.64 [R1+0x560], R172 ;  /* 0x000560ac01007387 */ /* 0x0003e80000100a00 */
[----:B------:R1:W-:Y:S04]  /*28f50*/  STL.64 [R1+0x568], R174 ;  /* 0x000568ae01007387 */ /* 0x0003e80000100a00 */
[----:B-1----:R-:W3:Y:S04]  /*28f60*/  LDL.LU R172, [R1+0x400] ;  /* 0x0004000001ac7983 */ /* 0x002ee80000300800 */
[----:B------:R-:W3:Y:S04]  /*28f70*/  LDL.LU R173, [R1+0x404] ;  /* 0x0004040001ad7983 */ /* 0x000ee80000300800 */
[----:B------:R-:W3:Y:S04]  /*28f80*/  LDL.LU R174, [R1+0x408] ;  /* 0x0004080001ae7983 */ /* 0x000ee80000300800 */
[----:B------:R-:W3:Y:S01]  /*28f90*/  LDL.LU R175, [R1+0x40c] ;  /* 0x00040c0001af7983 */ /* 0x000ee20000300800 */
[-C--:B------:R-:W-:Y:S11]  /*28fa0*/  HMMA.1688.F32.TF32 R196, R8, R16.reuse, R196 ;  /* 0x0000001008c4723c */ /* 0x080ff600000810c4 */
[----:B------:R-:W-:Y:S11]  /*28fb0*/  @!UPT UIADD3 URZ, URZ, URZ, URZ ;  /* 0x0000003f3f3ff290 */ /* 0x000ff6000fffe03f */
[----:B------:R-:W-:Y:S01]  /*28fc0*/  @!UPT UIADD3 URZ, URZ, URZ, URZ ;  /* 0x0000003f3f3ff290 */ /* 0x000fe2000fffe03f */
[----:B------:R-:W-:Y:S04]  /*28fd0*/  STL.64 [R1+0x620], R196 ;  /* 0x000620c401007387 */ /* 0x000fe80000100a00 */
[----:B------:R1:W-:Y:S02]  /*28fe0*/  STL.64 [R1+0x628], R198 ;  /* 0x000628c601007387 */ /* 0x0003e40000100a00 */
[----:B-1----:R-:W-:Y:S11]  /*28ff0*/  HMMA.1688.F32.TF32 R196, R12, R16, R208 ;  /* 0x000000100cc4723c */ /* 0x002ff600000810d0 */
[----:B------:R-:W-:Y:S11]  /*29000*/  @!UPT UIADD3 URZ, URZ, URZ, URZ ;  /* 0x0000003f3f3ff290 */ /* 0x000ff6000fffe03f */
[----:B------:R-:W-:Y:S01]  /*29010*/  @!UPT UIADD3 URZ, URZ, URZ, URZ ;  /* 0x0000003f3f3ff290 */ /* 0x000fe2000fffe03f */
[----:B------:R-:W-:Y:S04]  /*29020*/  STL.64 [R1+0x6c0], R196 ;  /* 0x0006c0c401007387 */ /* 0x000fe80000100a00 */
[----:B------:R-:W-:Y:S01]  /*29030*/  STL.64 [R1+0x6c8], R198 ;  /* 0x0006c8c601007387 */ /* 0x000fe20000100a00 */
[-C--:B--2---:R-:W-:Y:S03]  /*29040*/  HMMA.1688.F32.TF32 R16, R180, R20.reuse, R240 ;  /* 0x00000014b410723c */ /* 0x084fe600000810f0 */
[----:B------:R-:W2:Y:S05]  /*29050*/  LDL.LU R240, [R1+0x470] ;  /* 0x0004700001f07983 */ /* 0x000eaa0000300800 */
[-C--:B---3--:R-:W-:Y:S11]  /*29060*/  HMMA.1688.F32.TF32 R172, R160, R20.reuse, R172 ;  /* 0x00000014a0ac723c */ /* 0x088ff600000810ac */
[----:B------:R-:W-:Y:S11]  /*29070*/  @!UPT UIADD3 URZ, URZ, URZ, URZ ;  /* 0x0000003f3f3ff290 */ /* 0x000ff6000fffe03f */
[----:B------:R-:W-:Y:S01]  /*29080*/  @!UPT UIADD3 URZ, URZ, URZ, URZ ;  /* 0x0000003f3f3ff290 */ /* 0x000fe2000fffe03f */
[----:B------:R-:W-:Y:S04]  /*29090*/  STL.64 [R1+0x310], R172 ;  /* 0x000310ac01007387 */ /* 0x000fe80000100a00 */
[----:B------:R-:W-:Y:S04]  /*290a0*/  STL.64 [R1+0x318], R174 ;  /* 0x000318ae01007387 */ /* 0x000fe80000100a00 */
[----:B------:R-:W-:Y:S04]  /*290b0*/  STL.64 [R1+0x340], R16 ;  /* 0x0003401001007387 */ /* 0x000fe80000100a00 */
[----:B------:R1:W-:Y:S04]  /*290c0*/  STL.64 [R1+0x348], R18 ;  /* 0x0003481201007387 */ /* 0x0003e80000100a00 */
[----:B------:R-:W2:Y:S04]  /*290d0*/  LDL.LU R241, [R1+0x474] ;  /* 0x0004740001f17983 */ /* 0x000ea80000300800 */
[----:B------:R-:W2:Y:S04]  /*290e0*/  LDL.LU R242, [R1+0x478] ;  /* 0x0004780001f27983 */ /* 0x000ea80000300800 */
[----:B------:R-:W2:Y:S01]  /*290f0*/  LDL.LU R243, [R1+0x47c] ;  /* 0x00047c0001f37983 */ /* 0x000ea20000300800 */
[-C--:B------:R-:W-:Y:S08]  /*29100*/  HMMA.1688.F32.TF32 R104, R200, R20.reuse, R104 ;  /* 0x00000014c868723c */ /* 0x080ff00000081068 */
[-C--:B-1----:R-:W-:Y:S11]  /*29110*/  HMMA.1688.F32.TF32 R16, R220, R20.reuse, R64 ;  /* 0x00000014dc10723c */ /* 0x082ff60000081040 */
[----:B------:R-:W-:Y:S04]  /*29120*/  @!UPT UIADD3 URZ, URZ, URZ, URZ ;  /* 0x0000003f3f3ff290 */ /* 0x000fe8000fffe03f */
[----:B------:R-:W-:Y:S04]  /*29130*/  STL.64 [R1+0x3a0], R104 ;  /* 0x0003a06801007387 */ /* 0x000fe80000100a00 */
[----:B------:R-:W-:Y:S04]  /*29140*/  STL.64 [R1+0x3a8], R106 ;  /* 0x0003a86a01007387 */ /* 0x000fe80000100a00 */
[----:B------:R-:W-:Y:S04]  /*29150*/  STL.64 [R1+0x410], R16 ;  /* 0x0004101001007387 */ /* 0x000fe80000100a00 */
[----:B------:R1:W-:Y:S04]  /*29160*/  STL.64 [R1+0x418], R18 ;  /* 0x0004181201007387 */ /* 0x0003e80000100a00 */
        /* <DEDUP_REMOVED lines=16> */
[-C--:B------:R-:W-:Y:S08]  /*29270*/  HMMA.1688.F32.TF32 R112, R236, R20.reuse, R112 ;  /* 0x00000014ec70723c */ /* 0x080ff00000081070 */
[----:B-1----:R-:W-:Y:S01]  /*29280*/  HMMA.1688.F32.TF32 R16, R4, R20, R176 ;  /* 0x000000140410723c */ /* 0x002fe200000810b0 */
[----:B------:R-:W-:-:S02]  /*29290*/  IMAD.MOV.U32 R172, RZ, RZ, R36 ;  /* 0x000000ffffac7224 */ /* 0x000fc400078e0024 */
[----:B------:R-:W3:Y:S01]  /*292a0*/  LDL.LU R36, [R1+0x1418] ;  /* 0x0014180001247983 */ /* 0x000ee20000300800 */
[----:B------:R-:W-:Y:S02]  /*292b0*/  IMAD.MOV.U32 R173, RZ, RZ, R37 ;  /* 0x000000ffffad7224 */ /* 0x000fe400078e0025 */
[----:B------:R-:W-:Y:S01]  /*292c0*/  IMAD.MOV.U32 R174, RZ, RZ, R40 ;  /* 0x000000ffffae7224 */ /* 0x000fe200078e0028 */
[----:B------:R-:W3:Y:S01]  /*292d0*/  LDL.LU R37, [R1+0x1414] ;  /* 0x0014140001257983 */ /* 0x000ee20000300800 */
[----:B------:R-:W-:-:S03]  /*292e0*/  IMAD.MOV.U32 R175, RZ, RZ, R41 ;  /* 0x000000ffffaf7224 */ /* 0x000fc600078e0029 */
[----:B------:R-:W3:Y:S01]  /*292f0*/  LDL.LU R40, [R1+0x1410] ;  /* 0x0014100001287983 */ /* 0x000ee20000300800 */
[-C--:B------:R-:W-:Y:S03]  /*29300*/  HMMA.1688.F32.TF32 R104, R8, R20.reuse, R188 ;  /* 0x000000140868723c */ /* 0x080fe600000810bc */
[----:B------:R-:W3:Y:S04]  /*29310*/  LDL.LU R41, [R1+0x140c] ;  /* 0x00140c0001297983 */ /* 0x000ee80000300800 */
[----:B------:R-:W-:Y:S04]  /*29320*/  STL.64 [R1+0x490], R112 ;  /* 0x0004907001007387 */ /* 0x000fe80000100a00 */
[----:B------:R-:W-:Y:S01]  /*29330*/  STL.64 [R1+0x498], R114 ;  /* 0x0004987201007387 */ /* 0x000fe20000100a00 */
[----:B------:R-:W-:Y:S03]  /*29340*/  HMMA.1688.F32.TF32 R20, R12, R20, R224 ;  /* 0x000000140c14723c */ /* 0x000fe600000810e0 */
[----:B------:R-:W-:Y:S04]  /*29350*/  STL.64 [R1+0x510], R16 ;  /* 0x0005101001007387 */ /* 0x000fe80000100a00 */
[----:B------:R2:W-:Y:S04]  /*29360*/  STL.64 [R1+0x518], R18 ;  /* 0x0005181201007387 */ /* 0x0005e80000100a00 */
[----:B------:R1:W-:Y:S04]  /*29370*/  STL.64 [R1+0x570], R104 ;  /* 0x0005706801007387 */ /* 0x0003e80000100a00 */
[----:B------:R1:W-:Y:S01]  /*29380*/  STL.64 [R1+0x578], R106 ;  /* 0x0005786a01007387 */ /* 0x0003e20000100a00 */
[-C--:B--2---:R-:W-:Y:S11]  /*29390*/  HMMA.1688.F32.TF32 R16, R160, R24.reuse, R240 ;  /* 0x00000018a010723c */ /* 0x084ff600000810f0 */
[----:B------:R-:W-:Y:S11]  /*293a0*/  @!UPT UIADD3 URZ, URZ, URZ, URZ ;  /* 0x0000003f3f3ff290 */ /* 0x000ff6000fffe03f */
[----:B------:R-:W-:Y:S01]  /*293b0*/  @!UPT UIADD3 URZ, URZ, URZ, URZ ;  /* 0x0000003f3f3ff290 */ /* 0x000fe2000fffe03f */
[----:B------:R-:W-:Y:S04]  /*293c0*/  STL.64 [R1+0x220], R16 ;  /* 0x0002201001007387 */ /* 0x000fe80000100a00 */
[----:B------:R-:W-:Y:S04]  /*293d0*/  STL.64 [R1+0x630], R20 ;  /* 0x0006301401007387 */ /* 0x000fe80000100a00 */
[----:B------:R-:W-:Y:S04]  /*293e0*/  STL.64 [R1+0x638], R22 ;  /* 0x0006381601007387 */ /* 0x000fe80000100a00 */
[----:B------:R2:W-:Y:S04]  /*293f0*/  STL [R1+0x228], R18 ;  /* 0x0002281201007387 */ /* 0x0005e80000100800 */
[----:B-1----:R-:W4:Y:S04]  /*29400*/  LDL.LU R104, [R1+0x610] ;  /* 0x0006100001687983 */ /* 0x002f280000300800 */
[----:B------:R-:W4:Y:S04]  /*29410*/  LDL.LU R105, [R1+0x614] ;  /* 0x0006140001697983 */ /* 0x000f280000300800 */
[----:B------:R-:W4:Y:S04]  /*29420*/  LDL.LU R106, [R1+0x618] ;  /* 0x00061800016a7983 */ /* 0x000f280000300800 */
[----:B------:R-:W4:Y:S01]  /*29430*/  LDL.LU R107, [R1+0x61c] ;  /* 0x00061c00016b7983 */ /* 0x000f220000300800 */
[----:B--2---:R-:W-:Y:S01]  /*29440*/  IMAD.MOV.U32 R18, RZ, RZ, R19 ;  /* 0x000000ffff127224 */ /* 0x004fe200078e0013 */
[-C--:B---3--:R-:W-:Y:S04]  /*29450*/  HMMA.1688.F32.TF32 R28, R200, R24.reuse, R28 ;  /* 0x00000018c81c723c */ /* 0x088fe8000008101c */
[----:B------:R1:W-:Y:S04]  /*29460*/  STL [R1+0x136c], R18 ;  /* 0x00136c1201007387 */ /* 0x0003e80000100800 */
[-C--:B-1----:R-:W-:Y:S01]  /*29470*/  HMMA.1688.F32.TF32 R16, R180, R24.reuse, R32 ;  /* 0x00000018b410723c */ /* 0x082fe20000081020 */
[----:B------:R-:W-:Y:S07]  /*29480*/  LDSM.16.M88.4 R32, [R2+0x24080] ;  /* 0x024080000220783b */ /* 0x000fee0000000200 */
[-C--:B------:R-:W-:Y:S11]  /*29490*/  HMMA.1688.F32.TF32 R20, R220, R24.reuse, R60 ;  /* 0x00000018dc14723c */ /* 0x080ff6000008103c */
[----:B------:R-:W-:Y:S04]  /*294a0*/  @!UPT UIADD3 URZ, URZ, URZ, URZ ;  /* 0x0000003f3f3ff290 */ /* 0x000fe8000fffe03f */
        /* <DEDUP_REMOVED lines=8> */
[----:B------:R-:W-:Y:S04]  /*29530*/  STL.64 [R1+0x400], R16 ;  /* 0x0004001001007387 */ /* 0x000fe80000100a00 */
[----:B------:R2:W-:Y:S04]  /*29540*/  STL.64 [R1+0x408], R18 ;  /* 0x0004081201007387 */ /* 0x0005e80000100a00 */
[----:B------:R-:W-:Y:S04]  /*29550*/  STL.64 [R1+0x4d0], R28 ;  /* 0x0004d01c01007387 */ /* 0x000fe80000100a00 */
[----:B------:R-:W-:Y:S04]  /*29560*/  STL.64 [R1+0x4d8], R30 ;  /* 0x0004d81e01007387 */ /* 0x000fe80000100a00 */
[----:B------:R-:W3:Y:S01]  /*29570*/  LDSM.16.M88.4 R28, [R2+0x23080] ;  /* 0x02308000021c783b */ /* 0x000ee20000000200 */
[-C--:B-1----:R-:W-:Y:S08]  /*29580*/  HMMA.1688.F32.TF32 R20, R8, R24.reuse, R192 ;  /* 0x000000180814723c */ /* 0x082ff000000810c0 */
[----:B--2---:R-:W-:Y:S11]  /*29590*/  HMMA.1688.F32.TF32 R16, R12, R24, R232 ;  /* 0x000000180c10723c */ /* 0x004ff600000810e8 */
[----:B------:R-:W-:Y:S04]  /*295a0*/  @!UPT UIADD3 URZ, URZ, URZ, URZ ;  /* 0x0000003f3f3ff290 */ /* 0x000fe8000fffe03f */
[----:B------:R-:W-:Y:S04]  /*295b0*/  STL.64 [R1+0x540], R20 ;  /* 0x0005401401007387 */ /* 0x000fe80000100a00 */
[----:B------:R3:W-:Y:S04]  /*295c0*/  STL.64 [R1+0x548], R22 ;  /* 0x0005481601007387 */ /* 0x0007e80000100a00 */
[----:B------:R-:W-:Y:S04]  /*295d0*/  STL.64 [R1+0x5b0], R16 ;  /* 0x0005b01001007387 */ /* 0x000fe80000100a00 */
[----:B------:R1:W-:Y:S01]  /*295e0*/  STL.64 [R1+0x5b8], R18 ;  /* 0x0005b81201007387 */ /* 0x0003e20000100a00 */
[-C--:B---3--:R-:W-:Y:S08]  /*295f0*/  HMMA.1688.F32.TF32 R20, R180, R28.reuse, R208 ;  /* 0x0000001cb414723c */ /* 0x088ff000000810d0 */
[-C--:B-1----:R-:W-:Y:S08]  /*29600*/  HMMA.1688.F32.TF32 R16, R160, R28.reuse, R64 ;  /* 0x0000001ca010723c */ /* 0x082ff00000081040 */
[-C--:B------:R-:W-:Y:S08]  /*29610*/  HMMA.1688.F32.TF32 R64, R200, R28.reuse, R196 ;  /* 0x0000001cc840723c */ /* 0x080ff000000810c4 */
[-C--:B------:R-:W-:Y:S07]  /*29620*/  HMMA.1688.F32.TF32 R60, R220, R28.reuse, R172 ;  /* 0x0000001cdc3c723c */ /* 0x080fee00000810ac */
[----:B------:R-:W-:Y:S04]  /*29630*/  STL.64 [R1+0x120], R16 ;  /* 0x0001201001007387 */ /* 0x000fe80000100a00 */
[----:B------:R-:W-:Y:S04]  /*29640*/  STL [R1+0x128], R18 ;  /* 0x0001281201007387 */ /* 0x000fe80000100800 */
[----:B------:R-:W-:Y:S04]  /*29650*/  STL.64 [R1+0x140], R20 ;  /* 0x0001401401007387 */ /* 0x000fe80000100a00 */
[----:B------:R1:W-:Y:S02]  /*29660*/  STL.64 [R1+0x148], R22 ;  /* 0x0001481601007387 */ /* 0x0003e40000100a00 */
[-C--:B-1----:R-:W-:Y:S02]  /*29670*/  HMMA.1688.F32.TF32 R20, R236, R28.reuse, R72 ;  /* 0x0000001cec14723c */ /* 0x082fe40000081048 */
[----:B------:R-:W-:Y:S04]  /*29680*/  STL.64 [R1+0x240], R64 ;  /* 0x0002404001007387 */ /* 0x000fe80000100a00 */
[----:B------:R1:W-:Y:S04]  /*29690*/  STL.64 [R1+0x248], R66 ;  /* 0x0002484201007387 */ /* 0x0003e80000100a00 */
[----:B------:R-:W-:Y:S04]  /*296a0*/  STL.64 [R1+0x280], R60 ;  /* 0x0002803c01007387 */ /* 0x000fe80000100a00 */
[----:B------:R2:W-:Y:S01]  /*296b0*/  STL.64 [R1+0x288], R62 ;  /* 0x0002883e01007387 */ /* 0x0005e20000100a00 */
[-C--:B-1----:R-:W-:Y:S08]  /*296c0*/  HMMA.1688.F32.TF32 R64, R4, R28.reuse, R144 ;  /* 0x0000001c0440723c */ /* 0x082ff00000081090 */
[----:B------:R-:W-:Y:S01]  /*296d0*/  STL.64 [R1+0x370], R20 ;  /* 0x0003701401007387 */ /* 0x000fe20000100a00 */
[-C--:B--2---:R-:W-:Y:S03]  /*296e0*/  HMMA.1688.F32.TF32 R60, R8, R28.reuse, R156 ;  /* 0x0000001c083c723c */ /* 0x084fe6000008109c */
[----:B------:R1:W-:Y:S05]  /*296f0*/  STL.64 [R1+0x378], R22 ;  /* 0x0003781601007387 */ /* 0x0003ea0000100a00 */
[----:B-1----:R-:W-:Y:S06]  /*29700*/  HMMA.1688.F32.TF32 R20, R12, R28, R204 ;  /* 0x0000001c0c14723c */ /* 0x002fec00000810cc */
[----:B------:R1:W-:Y:S04]  /*29710*/  STL.64 [R1+0x470], R64 ;  /* 0x0004704001007387 */ /* 0x0003e80000100a00 */
[----:B------:R2:W-:Y:S04]  /*29720*/  STL.64 [R1+0x478], R66 ;  /* 0x0004784201007387 */ /* 0x0005e80000100a00 */
[----:B-1----:R-:W3:Y:S04]  /*29730*/  LDL.LU R64, [R1+0x110] ;  /* 0x0001100001407983 */ /* 0x002ee80000300800 */
[----:B------:R-:W-:Y:S04]  /*29740*/  STL.64 [R1+0x4f0], R60 ;  /* 0x0004f03c01007387 */ /* 0x000fe80000100a00 */
[----:B------:R1:W-:Y:S04]  /*29750*/  STL.64 [R1+0x4f8], R62 ;  /* 0x0004f83e01007387 */ /* 0x0003e80000100a00 */
[----:B------:R-:W-:Y:S04]  /*29760*/  STL.64 [R1+0x550], R20 ;  /* 0x0005501401007387 */ /* 0x000fe80000100a00 */
[----:B------:R4:W-:Y:S01]  /*29770*/  STL.64 [R1+0x558], R22 ;  /* 0x0005581601007387 */ /* 0x0009e20000100a00 */
[----:B------:R-:W-:-:S02]  /*29780*/  IMAD.MOV.U32 R240, RZ, RZ, R41 ;  /* 0x000000fffff07224 */ /* 0x000fc400078e0029 */
[----:B------:R-:W-:Y:S01]  /*29790*/  IMAD.MOV.U32 R241, RZ, RZ, R40 ;  /* 0x000000fffff17224 */ /* 0x000fe200078e0028 */
[----:B------:R-:W3:Y:S01]  /*297a0*/  LDL.LU R65, [R1+0x114] ;  /* 0x0001140001417983 */ /* 0x000ee20000300800 */
[----:B------:R-:W-:Y:S02]  /*297b0*/  IMAD.MOV.U32 R242, RZ, RZ, R37 ;  /* 0x000000fffff27224 */ /* 0x000fe400078e0025 */
[----:B------:R-:W-:Y:S01]  /*297c0*/  IMAD.MOV.U32 R243, RZ, RZ, R36 ;  /* 0x000000fffff37224 */ /* 0x000fe200078e0024 */
[----:B--2---:R-:W3:Y:S04]  /*297d0*/  LDL.LU R66, [R1+0x118] ;  /* 0x0001180001427983 */ /* 0x004ee80000300800 */
[----:B------:R-:W3:Y:S04]  /*297e0*/  LDL.LU R67, [R1+0x11c] ;  /* 0x00011c0001437983 */ /* 0x000ee80000300800 */
[----:B------:R2:W-:Y:S01]  /*297f0*/  STL.64 [R1+0x1350], R30 ;  /* 0x0013501e01007387 */ /* 0x0005e20000100a00 */
[----:B-1----:R-:W-:Y:S03]  /*29800*/  HMMA.1688.F32.TF32 R60, R220, R32, R248 ;  /* 0x00000020dc3c723c */ /* 0x002fe600000810f8 */
[----:B------:R-:W-:Y:S01]  /*29810*/  LDSM.16.M88.4 R36, [R2+0x25080] ;  /* 0x025080000224783b */ /* 0x000fe20000000200 */
[----:B------:R-:W-:-:S02]  /*29820*/  IMAD.MOV.U32 R50, RZ, RZ, R252 ;  /* 0x000000ffff327224 */ /* 0x000fc400078e00fc */
[----:B------:R-:W-:Y:S01]  /*29830*/  IMAD.MOV.U32 R51, RZ, RZ, R0 ;  /* 0x000000ffff337224 */ /* 0x000fe200078e0000 */
[----:B------:R-:W1:Y:S01]  /*29840*/  LDSM.16.M88.4 R40, [R2+0x26080] ;  /* 0x026080000228783b */ /* 0x000e620000000200 */
[-C--:B----4-:R-:W-:Y:S11]  /*29850*/  HMMA.1688.F32.TF32 R20, R160, R32.reuse, R104 ;  /* 0x00000020a014723c */ /* 0x090ff60000081068 */
[----:B------:R-:W-:Y:S11]  /*29860*/  @!UPT UIADD3 URZ, URZ, URZ, URZ ;  /* 0x0000003f3f3ff290 */ /* 0x000ff6000fffe03f */
[----:B------:R-:W-:Y:S02]  /*29870*/  @!UPT UIADD3 URZ, URZ, URZ, URZ ;  /* 0x0000003f3f3ff290 */ /* 0x000fe4000fffe03f */
[----:B--2---:R-:W-:Y:S02]  /*29880*/  IMAD.MOV.U32 R31, RZ, RZ, R20 ;  /* 0x000000ffff1f7224 */ /* 0x004fe400078e0014 */
[----:B------:R-:W-:Y:S02]  /*29890*/  IMAD.MOV.U32 R30, RZ, RZ, R21 ;  /* 0x000000ffff1e7224 */ /* 0x000fe400078e0015 */
[----:B------:R-:W-:Y:S02]  /*298a0*/  IMAD.MOV.U32 R29, RZ, RZ, R22 ;  /* 0x000000ffff1d7224 */ /* 0x000fe400078e0016 */
[----:B------:R-:W-:Y:S02]  /*298b0*/  IMAD.MOV.U32 R28, RZ, RZ, R23 ;  /* 0x000000ffff1c7224 */ /* 0x000fe400078e0017 */
[----:B------:R-:W-:Y:S01]  /*298c0*/  HMMA.1688.F32.TF32 R20, R180, R32, R240 ;  /* 0x00000020b414723c */ /* 0x000fe200000810f0 */
[----:B------:R-:W-:Y:S02]  /*298d0*/  IMAD.MOV.U32 R104, RZ, RZ, R49 ;  /* 0x000000ffff687224 */ /* 0x000fe400078e0031 */
[----:B------:R-:W1:Y:S01]  /*298e0*/  LDL.LU R49, [R1+0x1408] ;  /* 0x0014080001317983 */ /* 0x000e620000300800 */
[----:B------:R-:W-:Y:S01]  /*298f0*/  MOV R105, R48 ;  /* 0x0000003000697202 */ /* 0x000fe20000000f00 */
[----:B------:R-:W-:-:S02]  /*29900*/  IMAD.MOV.U32 R106, RZ, RZ, R44 ;  /* 0x000000ffff6a7224 */ /* 0x000fc400078e002c */
[----:B------:R-:W-:Y:S11]  /*29910*/  IMAD.MOV.U32 R107, RZ, RZ, R45 ;  /* 0x000000ffff6b7224 */ /* 0x000ff600078e002d */
[----:B------:R-:W-:Y:S05]  /*29920*/  @!UPT UIADD3 URZ, URZ, URZ, URZ ;  /* 0x0000003f3f3ff290 */ /* 0x000fea000fffe03f */
[----:B------:R-:W-:Y:S04]  /*29930*/  STL.64 [R1+0x90], R20 ;  /* 0x0000901401007387 */ /* 0x000fe80000100a00 */
[----:B------:R2:W-:Y:S04]  /*29940*/  STL.64 [R1+0x98], R22 ;  /* 0x0000981601007387 */ /* 0x0005e80000100a00 */
[----:B------:R-:W1:Y:S04]  /*29950*/  LDL.LU R48, [R1+0x1404] ;  /* 0x0014040001307983 */ /* 0x000e680000300800 */
        /* <DEDUP_REMOVED lines=11> */
[----:B--2---:R-:W-:Y:S01]  /*29a10*/  HMMA.1688.F32.TF32 R20, R236, R32, R84 ;  /* 0x00000020ec14723c */ /* 0x004fe20000081054 */
[----:B----4-:R-:W-:-:S02]  /*29a20*/  IMAD.MOV.U32 R174, RZ, RZ, R44 ;  /* 0x000000ffffae7224 */ /* 0x010fc400078e002c */
[----:B---3--:R-:W-:Y:S02]  /*29a30*/  IMAD.MOV.U32 R173, RZ, RZ, R45 ;  /* 0x000000ffffad7224 */ /* 0x008fe400078e002d */
[----:B------:R-:W2:Y:S04]  /*29a40*/  LDL.LU R45, [R1+0x13f8] ;  /* 0x0013f800012d7983 */ /* 0x000ea80000300800 */
[----:B------:R-:W2:Y:S04]  /*29a50*/  LDL.LU R44, [R1+0x13f4] ;  /* 0x0013f400012c7983 */ /* 0x000ea80000300800 */
[----:B------:R-:W3:Y:S04]  /*29a60*/  LDL.LU R175, [R1+0x19c] ;  /* 0x00019c0001af7983 */ /* 0x000ee80000300800 */
[----:B------:R-:W4:Y:S04]  /*29a70*/  LDL.LU R240, [R1+0x6e0] ;  /* 0x0006e00001f07983 */ /* 0x000f280000300800 */
[----:B------:R-:W4:Y:S04]  /*29a80*/  LDL.LU R241, [R1+0x6e4] ;  /* 0x0006e40001f17983 */ /* 0x000f280000300800 */
[----:B------:R-:W4:Y:S04]  /*29a90*/  LDL.LU R242, [R1+0x6e8] ;  /* 0x0006e80001f27983 */ /* 0x000f280000300800 */
[----:B------:R-:W4:Y:S04]  /*29aa0*/  LDL.LU R243, [R1+0x6ec] ;  /* 0x0006ec0001f37983 */ /* 0x000f280000300800 */
[----:B------:R-:W2:Y:S04]  /*29ab0*/  LDL.LU R46, [R1+0x598] ;  /* 0x00059800012e7983 */ /* 0x000ea80000300800 */
[----:B------:R-:W2:Y:S01]  /*29ac0*/  LDL.LU R47, [R1+0x59c] ;  /* 0x00059c00012f7983 */ /* 0x000ea20000300800 */
[-C--:B------:R-:W-:Y:S11]  /*29ad0*/  HMMA.1688.F32.TF32 R64, R200, R32.reuse, R64 ;  /* 0x00000020c840723c */ /* 0x080ff60000081040 */
[----:B------:R-:W-:Y:S11]  /*29ae0*/  @!UPT UIADD3 URZ, URZ, URZ, URZ ;  /* 0x0000003f3f3ff290 */ /* 0x000ff6000fffe03f */
[----:B------:R-:W-:Y:S01]  /*29af0*/  @!UPT UIADD3 URZ, URZ, URZ, URZ ;  /* 0x0000003f3f3ff290 */ /* 0x000fe2000fffe03f */
[----:B------:R-:W-:Y:S04]  /*29b00*/  STL.64 [R1+0x170], R64 ;  /* 0x0001704001007387 */ /* 0x000fe80000100a00 */
[----:B------:R1:W-:Y:S04]  /*29b10*/  STL.64 [R1+0x178], R66 ;  /* 0x0001784201007387 */ /* 0x0003e80000100a00 */
[----:B------:R-:W-:Y:S04]  /*29b20*/  STL.64 [R1+0x210], R60 ;  /* 0x0002103c01007387 */ /* 0x000fe80000100a00 */
[----:B------:R1:W-:Y:S02]  /*29b30*/  STL.64 [R1+0x218], R62 ;  /* 0x0002183e01007387 */ /* 0x0003e40000100a00 */
[-C--:B-1----:R-:W-:Y:S08]  /*29b40*/  HMMA.1688.F32.TF32 R64, R4, R32.reuse, R148 ;  /* 0x000000200440723c */ /* 0x082ff00000081094 */
[-C--:B------:R-:W-:Y:S01]  /*29b50*/  HMMA.1688.F32.TF32 R60, R8, R32.reuse, R164 ;  /* 0x00000020083c723c */ /* 0x080fe200000810a4 */
[----:B------:R-:W-:Y:S04]  /*29b60*/  STL.64 [R1+0x290], R20 ;  /* 0x0002901401007387 */ /* 0x000fe80000100a00 */
[----:B------:R1:W-:Y:S10]  /*29b70*/  STL.64 [R1+0x298], R22 ;  /* 0x0002981601007387 */ /* 0x0003f40000100a00 */
[----:B------:R-:W-:Y:S01]  /*29b80*/  STL.64 [R1+0x3d0], R64 ;  /* 0x0003d04001007387 */ /* 0x000fe20000100a00 */
[----:B-1----:R-:W-:Y:S03]  /*29b90*/  HMMA.1688.F32.TF32 R20, R12, R32, R212 ;  /* 0x000000200c14723c */ /* 0x002fe600000810d4 */
[----:B------:R-:W-:Y:S04]  /*29ba0*/  STL.64 [R1+0x3d8], R66 ;  /* 0x0003d84201007387 */ /* 0x000fe80000100a00 */
[----:B------:R-:W-:Y:S04]  /*29bb0*/  STL.64 [R1+0x4c0], R60 ;  /* 0x0004c03c01007387 */ /* 0x000fe80000100a00 */
[----:B------:R1:W-:Y:S01]  /*29bc0*/  STL.64 [R1+0x4c8], R62 ;  /* 0x0004c83e01007387 */ /* 0x0003e20000100a00 */
[----:B------:R-:W-:Y:S01]  /*29bd0*/  IMAD.MOV.U32 R18, RZ, RZ, R19 ;  /* 0x000000ffff127224 */ /* 0x000fe200078e0013 */
[----:B------:R-:W-:Y:S02]  /*29be0*/  HMMA.1688.F32.TF32 R48, R200, R40, R48 ;  /* 0x00000028c830723c */ /* 0x000fe40000081030 */
[----:B------:R-:W-:Y:S06]  /*29bf0*/  LDSM.16.M88.4 R64, [R2+0x2a080] ;  /* 0x02a080000240783b */ /* 0x000fec0000000200 */
[----:B-1----:R-:W-:Y:S03]  /*29c00*/  HMMA.1688.F32.TF32 R60, R160, R36, R208 ;  /* 0x00000024a03c723c */ /* 0x002fe600000810d0 */
[----:B------:R-:W-:-:S02]  /*29c10*/  IMAD.MOV.U32 R252, RZ, RZ, R23 ;  /* 0x000000fffffc7224 */ /* 0x000fc400078e0017 */
[----:B------:R-:W-:Y:S01]  /*29c20*/  IMAD.MOV.U32 R0, RZ, RZ, R22 ;  /* 0x000000ffff007224 */ /* 0x000fe200078e0016 */
[----:B------:R-:W-:Y:S04]  /*29c30*/  STL.64 [R1+0x530], R20 ;  /* 0x0005301401007387 */ /* 0x000fe80000100a00 */
[----:B------:R-:W-:Y:S04]  /*29c40*/  STL.64 [R1+0x1358], R34 ;  /* 0x0013582201007387 */ /* 0x000fe80000100a00 */
[----:B------:R-:W-:Y:S04]  /*29c50*/  STL [R1+0x1250], R252 ;  /* 0x001250fc01007387 */ /* 0x000fe80000100800 */
[----:B------:R-:W-:Y:S06]  /*29c60*/  STL [R1+0x124c], R0 ;  /* 0x00124c0001007387 */ /* 0x000fec0000100800 */
[----:B------:R-:W-:-:S05]  /*29c70*/  IMAD.MOV.U32 R27, RZ, RZ, R63 ;  /* 0x000000ffff1b7224 */ /* 0x000fca00078e003f */
[----:B------:R1:W-:Y:S02]  /*29c80*/  STL.64 [R1+0x1360], R26 ;  /* 0x0013601a01007387 */ /* 0x0003e40000100a00 */
[----:B-1----:R-:W-:Y:S01]  /*29c90*/  HMMA.1688.F32.TF32 R24, R180, R36, R196 ;  /* 0x00000024b418723c */ /* 0x002fe200000810c4 */
[----:B------:R-:W-:Y:S02]  /*29ca0*/  IMAD.MOV.U32 R19, RZ, RZ, R60 ;  /* 0x000000ffff137224 */ /* 0x000fe400078e003c */
[----:B------:R-:W-:Y:S02]  /*29cb0*/  IMAD.MOV.U32 R22, RZ, RZ, R61 ;  /* 0x000000ffff167224 */ /* 0x000fe400078e003d */
[----:B------:R-:W-:-:S03]  /*29cc0*/  IMAD.MOV.U32 R23, RZ, RZ, R62 ;  /* 0x000000ffff177224 */ /* 0x000fc600078e003e */
[-C--:B------:R-:W-:Y:S11]  /*29cd0*/  HMMA.1688.F32.TF32 R32, R220, R36.reuse, R104 ;  /* 0x00000024dc20723c */ /* 0x080ff60000081068 */
[----:B------:R-:W-:Y:S04]  /*29ce0*/  @!UPT UIADD3 URZ, URZ, URZ, URZ ;  /* 0x0000003f3f3ff290 */ /* 0x000fe8000fffe03f */
[----:B------:R-:W-:Y:S04]  /*29cf0*/  STL.64 [R1+0x10], R24 ;  /* 0x0000101801007387 */ /* 0x000fe80000100a00 */
[----:B------:R1:W-:Y:S02]  /*29d00*/  STL.64 [R1+0x18], R26 ;  /* 0x0000181a01007387 */ /* 0x0003e40000100a00 */
[----:B-1----:R-:W-:Y:S01]  /*29d10*/  HMMA.1688.F32.TF32 R24, R236, R36, R88 ;  /* 0x00000024ec18723c */ /* 0x002fe20000081058 */
[----:B------:R-:W-:Y:S02]  /*29d20*/  IMAD.MOV.U32 R104, RZ, RZ, R70 ;  /* 0x000000ffff687224 */ /* 0x000fe400078e0046 */
[----:B------:R-:W-:Y:S02]  /*29d30*/  IMAD.MOV.U32 R105, RZ, RZ, R71 ;  /* 0x000000ffff697224 */ /* 0x000fe400078e0047 */
[----:B------:R-:W-:-:S02]  /*29d40*/  IMAD.MOV.U32 R106, RZ, RZ, R68 ;  /* 0x000000ffff6a7224 */ /* 0x000fc400078e0044 */
[----:B------:R-:W-:Y:S02]  /*29d50*/  IMAD.MOV.U32 R107, RZ, RZ, R53 ;  /* 0x000000ffff6b7224 */ /* 0x000fe400078e0035 */
[----:B------:R-:W-:Y:S01]  /*29d60*/  IMAD.MOV.U32 R196, RZ, RZ, R52 ;  /* 0x000000ffffc47224 */ /* 0x000fe200078e0034 */
[----:B---3--:R-:W-:Y:S08]  /*29d70*/  HMMA.1688.F32.TF32 R60, R200, R36, R172 ;  /* 0x00000024c83c723c */ /* 0x008ff000000810ac */
[----:B----4-:R-:W-:Y:S11]  /*29d80*/  HMMA.1688.F32.TF32 R248, R160, R40, R240 ;  /* 0x00000028a0f8723c */ /* 0x010ff600000810f0 */
[----:B------:R-:W-:Y:S04]  /*29d90*/  @!UPT UIADD3 URZ, URZ, URZ, URZ ;  /* 0x0000003f3f3ff290 */ /* 0x000fe8000fffe03f */
[----:B------:R-:W-:Y:S04]  /*29da0*/  STL.64 [R1], R60 ;  /* 0x0000003c01007387 */ /* 0x000fe80000100a00 */
[----:B------:R1:W-:Y:S04]  /*29db0*/  STL.64 [R1+0x8], R62 ;  /* 0x0000083e01007387 */ /* 0x0003e80000100a00 */
[----:B------:R-:W-:Y:S04]  /*29dc0*/  STL.64 [R1+0x130], R32 ;  /* 0x0001302001007387 */ /* 0x000fe80000100a00 */
[----:B------:R3:W-:Y:S01]  /*29dd0*/  STL.64 [R1+0x138], R34 ;  /* 0x0001382201007387 */ /* 0x0007e20000100a00 */
[-C--:B-1----:R-:W-:Y:S03]  /*29de0*/  HMMA.1688.F32.TF32 R60, R4, R36.reuse, R152 ;  /* 0x00000024043c723c */ /* 0x082fe60000081098 */
[----:B------:R-:W-:Y:S04]  /*29df0*/  STL.64 [R1+0x230], R24 ;  /* 0x0002301801007387 */ /* 0x000fe80000100a00 */
[----:B------:R1:W-:Y:S01]  /*29e00*/  STL.64 [R1+0x238], R26 ;  /* 0x0002381a01007387 */ /* 0x0003e20000100a00 */
[-C--:B---3--:R-:W-:Y:S08]  /*29e10*/  HMMA.1688.F32.TF32 R32, R8, R36.reuse, R168 ;  /* 0x000000240820723c */ /* 0x088ff000000810a8 */
[----:B-1----:R-:W-:Y:S08]  /*29e20*/  HMMA.1688.F32.TF32 R24, R12, R36, R228 ;  /* 0x000000240c18723c */ /* 0x002ff000000810e4 */
[----:B--2---:R-:W-:Y:S01]  /*29e30*/  HMMA.1688.F32.TF32 R44, R180, R40, R44 ;  /* 0x00000028b42c723c */ /* 0x004fe2000008102c */
[----:B------:R-:W-:Y:S04]  /*29e40*/  STL.64 [R1+0x360], R60 ;  /* 0x0003603c01007387 */ /* 0x000fe80000100a00 */
        /* <DEDUP_REMOVED lines=8> */
[----:B------:R1:W-:Y:S04]  /*29ed0*/  STL.64 [R1+0x1300], R44 ;  /* 0x0013002c01007387 */ /* 0x0003e80000100a00 */
[----:B------:R-:W2:Y:S04]  /*29ee0*/  LDL.LU R70, [R1+0x13f0] ;  /* 0x0013f00001467983 */ /* 0x000ea80000300800 */
[----:B------:R-:W3:Y:S04]  /*29ef0*/  LDL.LU R71, [R1+0x13ec] ;  /* 0x0013ec0001477983 */ /* 0x000ee80000300800 */
[----:B------:R-:W4:Y:S04]  /*29f00*/  LDL.LU R68, [R1+0x13e8] ;  /* 0x0013e80001447983 */ /* 0x000f280000300800 */
[----:B------:R-:W4:Y:S04]  /*29f10*/  LDL.LU R53, [R1+0x13e4] ;  /* 0x0013e40001357983 */ /* 0x000f280000300800 */
[----:B------:R-:W4:Y:S01]  /*29f20*/  LDL.LU R52, [R1+0x13e0] ;  /* 0x0013e00001347983 */ /* 0x000f220000300800 */
[----:B------:R-:W-:-:S03]  /*29f30*/  IMAD.MOV.U32 R197, RZ, RZ, R69 ;  /* 0x000000ffffc57224 */ /* 0x000fc600078e0045 */
[----:B------:R-:W4:Y:S01]  /*29f40*/  LDL.LU R69, [R1+0x13dc] ;  /* 0x0013dc0001457983 */ /* 0x000f220000300800 */
[----:B------:R-:W-:Y:S02]  /*29f50*/  IMAD.MOV.U32 R174, RZ, RZ, R57 ;  /* 0x000000ffffae7224 */ /* 0x000fe400078e0039 */
[----:B------:R-:W-:Y:S01]  /*29f60*/  IMAD.MOV.U32 R175, RZ, RZ, R56 ;  /* 0x000000ffffaf7224 */ /* 0x000fe200078e0038 */
[----:B-1----:R-:W-:Y:S01]  /*29f70*/  HMMA.1688.F32.TF32 R44, R4, R40, R96 ;  /* 0x00000028042c723c */ /* 0x002fe20000081060 */
[----:B------:R-:W-:Y:S04]  /*29f80*/  LDSM.16.M88.4 R56, [R2+0x28080] ;  /* 0x028080000238783b */ /* 0x000fe80000000200 */
[----:B------:R-:W-:Y:S01]  /*29f90*/  LDSM.16.M88.4 R60, [R2+0x29080] ;  /* 0x02908000023c783b */ /* 0x000fe20000000200 */
[----:B--2---:R-:W-:-:S03]  /*29fa0*/  MOV R198, R70 ;  /* 0x0000004600c67202 */ /* 0x004fc60000000f00 */
[----:B------:R-:W2:Y:S01]  /*29fb0*/  LDL.LU R70, [R1+0x13d8] ;  /* 0x0013d80001467983 */ /* 0x000ea20000300800 */
[----:B---3--:R-:W-:-:S03]  /*29fc0*/  IMAD.MOV.U32 R199, RZ, RZ, R71 ;  /* 0x000000ffffc77224 */ /* 0x008fc600078e0047 */
[----:B------:R-:W2:Y:S04]  /*29fd0*/  LDL.LU R71, [R1+0x13d4] ;  /* 0x0013d40001477983 */ /* 0x000ea80000300800 */
[----:B------:R-:W3:Y:S01]  /*29fe0*/  LDL.LU R208, [R1+0x2e0] ;  /* 0x0002e00001d07983 */ /* 0x000ee20000300800 */
[----:B----4-:R-:W-:-:S03]  /*29ff0*/  IMAD.MOV.U32 R209, RZ, RZ, R53 ;  /* 0x000000ffffd17224 */ /* 0x010fc600078e0035 */
[----:B------:R-:W4:Y:S01]  /*2a000*/  LDL.LU R53, [R1+0x13d0] ;  /* 0x0013d00001357983 */ /* 0x000f220000300800 */
[----:B------:R-:W-:-:S03]  /*2a010*/  IMAD.MOV.U32 R210, RZ, RZ, R52 ;  /* 0x000000ffffd27224 */ /* 0x000fc600078e0034 */
[----:B------:R-:W4:Y:S04]  /*2a020*/  LDL.LU R52, [R1+0x13cc] ;  /* 0x0013cc0001347983 */ /* 0x000f280000300800 */
[----:B------:R-:W3:Y:S04]  /*2a030*/  LDL.LU R211, [R1+0x2ec] ;  /* 0x0002ec0001d37983 */ /* 0x000ee80000300800 */
[----:B------:R-:W3:Y:S04]  /*2a040*/  LDL.LU R112, [R1+0x600] ;  /* 0x0006000001707983 */ /* 0x000ee80000300800 */
[----:B------:R-:W3:Y:S04]  /*2a050*/  LDL.LU R113, [R1+0x604] ;  /* 0x0006040001717983 */ /* 0x000ee80000300800 */
[----:B------:R-:W3:Y:S04]  /*2a060*/  LDL.LU R114, [R1+0x608] ;  /* 0x0006080001727983 */ /* 0x000ee80000300800 */
[----:B------:R-:W3:Y:S04]  /*2a070*/  LDL.LU R115, [R1+0x60c] ;  /* 0x00060c0001737983 */ /* 0x000ee80000300800 */
        /* <DEDUP_REMOVED lines=32> */
[----:B------:R-:W-:Y:S01]  /*2a280*/  STL [R1+0x12ec], R51 ;  /* 0x0012ec3301007387 */ /* 0x000fe20000100800 */
[-C--:B--2---:R-:W-:Y:S08]  /*2a290*/  HMMA.1688.F32.TF32 R24, R236, R40.reuse, R68 ;  /* 0x00000028ec18723c */ /* 0x084ff00000081044 */
[-C--:B----4-:R-:W-:Y:S01]  /*2a2a0*/  HMMA.1688.F32.TF32 R32, R220, R40.reuse, R52 ;  /* 0x00000028dc20723c */ /* 0x090fe20000081034 */
[----:B------:R-:W3:Y:S11]  /*2a2b0*/  LDSM.16.M88.4 R52, [R2+0x27080] ;  /* 0x027080000234783b */ /* 0x000ef60000000200 */
[----:B------:R-:W-:Y:S11]  /*2a2c0*/  @!UPT UIADD3 URZ, URZ, URZ, URZ ;  /* 0x0000003f3f3ff290 */ /* 0x000ff6000fffe03f */
        /* <DEDUP_REMOVED lines=8> */
[-C--:B---3--:R-:W-:Y:S07]  /*2a350*/  HMMA.1688.F32.TF32 R240, R160, R52.reuse, R240 ;  /* 0x00000034a0f0723c */ /* 0x088fee00000810f0 */
[----:B------:R-:W-:Y:S01]  /*2a360*/  STL.64 [R1+0x3c0], R32 ;  /* 0x0003c02001007387 */ /* 0x000fe20000100a00 */
[-C--:B------:R-:W-:Y:S03]  /*2a370*/  HMMA.1688.F32.TF32 R68, R180, R52.reuse, R192 ;  /* 0x00000034b444723c */ /* 0x080fe600000810c0 */
[----:B------:R-:W-:Y:S04]  /*2a380*/  STL.64 [R1+0x3c8], R34 ;  /* 0x0003c82201007387 */ /* 0x000fe80000100a00 */
[----:B------:R-:W-:Y:S01]  /*2a390*/  STL.64 [R1+0x4b0], R24 ;  /* 0x0004b01801007387 */ /* 0x000fe20000100a00 */
[-C--:B------:R-:W-:Y:S03]  /*2a3a0*/  HMMA.1688.F32.TF32 R72, R200, R52.reuse, R184 ;  /* 0x00000034c848723c */ /* 0x080fe600000810b8 */
[----:B------:R1:W-:Y:S05]  /*2a3b0*/  STL.64 [R1+0x4b8], R26 ;  /* 0x0004b81a01007387 */ /* 0x0003ea0000100a00 */
[-C--:B-1----:R-:W-:Y:S01]  /*2a3c0*/  HMMA.1688.F32.TF32 R24, R220, R52.reuse, R116 ;  /* 0x00000034dc18723c */ /* 0x082fe20000081074 */
[----:B------:R-:W-:Y:S04]  /*2a3d0*/  STL.64 [R1+0x1318], R242 ;  /* 0x001318f201007387 */ /* 0x000fe80000100a00 */
[----:B------:R-:W-:Y:S04]  /*2a3e0*/  STL.64 [R1+0x1310], R240 ;  /* 0x001310f001007387 */ /* 0x000fe80000100a00 */
[----:B------:R-:W-:Y:S04]  /*2a3f0*/  STL.64 [R1+0x1328], R70 ;  /* 0x0013284601007387 */ /* 0x000fe80000100a00 */
[----:B------:R-:W-:Y:S04]  /*2a400*/  STL.64 [R1+0x1320], R68 ;  /* 0x0013204401007387 */ /* 0x000fe80000100a00 */
[----:B------:R-:W-:Y:S04]  /*2a410*/  STL.64 [R1+0x1338], R74 ;  /* 0x0013384a01007387 */ /* 0x000fe80000100a00 */
[----:B------:R-:W-:Y:S03]  /*2a420*/  STL.64 [R1+0x1330], R72 ;  /* 0x0013304801007387 */ /* 0x000fe60000100a00 */
[----:B------:R-:W-:Y:S01]  /*2a430*/  IMAD.MOV.U32 R51, RZ, RZ, R24 ;  /* 0x000000ffff337224 */ /* 0x000fe200078e0018 */
[----:B------:R-:W-:Y:S04]  /*2a440*/  STL [R1+0x24], R25 ;  /* 0x0000241901007387 */ /* 0x000fe80000100800 */
        /* <DEDUP_REMOVED lines=8> */
[----:B------:R1:W-:Y:S04]  /*2a4d0*/  STL.64 [R1+0x258], R46 ;  /* 0x0002582e01007387 */ /* 0x0003e80000100a00 */
[----:B------:R-:W-:Y:S04]  /*2a4e0*/  STL.64 [R1+0x390], R32 ;  /* 0x0003902001007387 */ /* 0x000fe80000100a00 */
[----:B------:R2:W-:Y:S01]  /*2a4f0*/  STL.64 [R1+0x398], R34 ;  /* 0x0003982201007387 */ /* 0x0005e20000100a00 */
[----:B-1----:R-:W-:Y:S01]  /*2a500*/  HMMA.1688.F32.TF32 R44, R236, R56, R196 ;  /* 0x00000038ec2c723c */ /* 0x002fe200000810c4 */
[----:B------:R-:W-:-:S02]  /*2a510*/  IMAD.MOV.U32 R224, RZ, RZ, R129 ;  /* 0x000000ffffe07224 */ /* 0x000fc400078e0081 */
[----:B------:R-:W-:Y:S05]  /*2a520*/  LDSM.16.M88.4 R140, [R2+0x2f080] ;  /* 0x02f08000028c783b */ /* 0x000fea0000000200 */
[----:B------:R-:W-:Y:S01]  /*2a530*/  STL.64 [R1+0x480], R24 ;  /* 0x0004801801007387 */ /* 0x000fe20000100a00 */
[-C--:B--2---:R-:W-:Y:S03]  /*2a540*/  HMMA.1688.F32.TF32 R32, R4, R56.reuse, R172 ;  /* 0x000000380420723c */ /* 0x084fe600000810ac */
[----:B------:R1:W-:Y:S05]  /*2a550*/  STL.64 [R1+0x488], R26 ;  /* 0x0004881a01007387 */ /* 0x0003ea0000100a00 */
[----:B-1----:R-:W-:Y:S06]  /*2a560*/  HMMA.1688.F32.TF32 R24, R8, R56, R104 ;  /* 0x000000380818723c */ /* 0x002fec0000081068 */
[----:B------:R-:W-:Y:S01]  /*2a570*/  STL.64 [R1+0x100], R44 ;  /* 0x0001002c01007387 */ /* 0x000fe20000100a00 */
[----:B------:R-:W-:-:S03]  /*2a580*/  IMAD.MOV.U32 R172, RZ, RZ, R136 ;  /* 0x000000ffffac7224 */ /* 0x000fc600078e0088 */
[----:B------:R-:W-:Y:S05]  /*2a590*/  STL.64 [R1+0x108], R46 ;  /* 0x0001082e01007387 */ /* 0x000fea0000100a00 */
[----:B------:R-:W-:Y:S01]  /*2a5a0*/  STL.64 [R1+0x200], R32 ;  /* 0x0002002001007387 */ /* 0x000fe20000100a00 */
[----:B------:R-:W-:-:S03]  /*2a5b0*/  IMAD.MOV.U32 R173, RZ, RZ, R121 ;  /* 0x000000ffffad7224 */ /* 0x000fc600078e0079 */
[----:B------:R-:W-:Y:S01]  /*2a5c0*/  STL.64 [R1+0x208], R34 ;  /* 0x0002082201007387 */ /* 0x000fe20000100a00 */
[----:B------:R-:W-:-:S03]  /*2a5d0*/  IMAD.MOV.U32 R174, RZ, RZ, R120 ;  /* 0x000000ffffae7224 */ /* 0x000fc600078e0078 */
[----:B------:R-:W2:Y:S01]  /*2a5e0*/  LDL.LU R136, [R1+0x13c8] ;  /* 0x0013c80001887983 */ /* 0x000ea20000300800 */
[----:B------:R-:W-:Y:S01]  /*2a5f0*/  IMAD.MOV.U32 R175, RZ, RZ, R137 ;  /* 0x000000ffffaf7224 */ /* 0x000fe200078e0089 */
[----:B------:R-:W-:Y:S02]  /*2a600*/  HMMA.1688.F32.TF32 R88, R220, R56, R208 ;  /* 0x00000038dc58723c */ /* 0x000fe400000810d0 */
[----:B------:R-:W-:Y:S04]  /*2a610*/  STL.64 [R1+0x300], R24 ;  /* 0x0003001801007387 */ /* 0x000fe80000100a00 */
[----:B------:R1:W-:Y:S04]  /*2a620*/  STL.64 [R1+0x308], R26 ;  /* 0x0003081a01007387 */ /* 0x0003e80000100a00 */
[----:B------:R-:W3:Y:S04]  /*2a630*/  LDL.LU R121, [R1+0x13c4] ;  /* 0x0013c40001797983 */ /* 0x000ee80000300800 */
[----:B------:R-:W3:Y:S04]  /*2a640*/  LDL.LU R120, [R1+0x13c0] ;  /* 0x0013c00001787983 */ /* 0x000ee80000300800 */
[----:B------:R-:W4:Y:S04]  /*2a650*/  LDL.LU R137, [R1+0x13bc] ;  /* 0x0013bc0001897983 */ /* 0x000f280000300800 */
[----:B------:R-:W3:Y:S04]  /*2a660*/  LDL.LU R208, [R1+0x2d0] ;  /* 0x0002d00001d07983 */ /* 0x000ee80000300800 */
[----:B------:R-:W3:Y:S04]  /*2a670*/  LDL.LU R209, [R1+0x2d4] ;  /* 0x0002d40001d17983 */ /* 0x000ee80000300800 */
[----:B------:R-:W3:Y:S01]  /*2a680*/  LDL.LU R210, [R1+0x2d8] ;  /* 0x0002d80001d27983 */ /* 0x000ee20000300800 */
[----:B------:R-:W-:-:S03]  /*2a690*/  IMAD.MOV.U32 R225, RZ, RZ, R128 ;  /* 0x000000ffffe17224 */ /* 0x000fc600078e0080 */
[----:B------:R-:W3:Y:S01]  /*2a6a0*/  LDL.LU R211, [R1+0x2dc] ;  /* 0x0002dc0001d37983 */ /* 0x000ee20000300800 */
[----:B------:R-:W-:-:S03]  /*2a6b0*/  IMAD.MOV.U32 R226, RZ, RZ, R125 ;  /* 0x000000ffffe27224 */ /* 0x000fc600078e007d */
        /* <DEDUP_REMOVED lines=28> */
[-C--:B------:R-:W-:Y:S08]  /*2a880*/  HMMA.1688.F32.TF32 R76, R160, R56.reuse, R188 ;  /* 0x00000038a04c723c */ /* 0x080ff000000810bc */
[----:B------:R-:W-:Y:S01]  /*2a890*/  HMMA.1688.F32.TF32 R84, R200, R56, R112 ;  /* 0x00000038c854723c */ /* 0x000fe20000081070 */
[----:B--2---:R-:W-:Y:S01]  /*2a8a0*/  IMAD.MOV.U32 R197, RZ, RZ, R136 ;  /* 0x000000ffffc57224 */ /* 0x004fe200078e0088 */
[----:B----4-:R-:W-:Y:S01]  /*2a8b0*/  MOV R196, R137 ;  /* 0x0000008900c47202 */ /* 0x010fe20000000f00 */
[----:B---3--:R-:W-:-:S02]  /*2a8c0*/  IMAD.MOV.U32 R119, RZ, RZ, R129 ;  /* 0x000000ffff777224 */ /* 0x008fc400078e0081 */
[----:B------:R-:W-:Y:S02]  /*2a8d0*/  IMAD.MOV.U32 R118, RZ, RZ, R128 ;  /* 0x000000ffff767224 */ /* 0x000fe400078e0080 */
[----:B------:R-:W-:Y:S02]  /*2a8e0*/  IMAD.MOV.U32 R117, RZ, RZ, R125 ;  /* 0x000000ffff757224 */ /* 0x000fe400078e007d */
[----:B------:R-:W-:Y:S02]  /*2a8f0*/  IMAD.MOV.U32 R116, RZ, RZ, R124 ;  /* 0x000000ffff747224 */ /* 0x000fe400078e007c */
[----:B------:R-:W2:Y:S04]  /*2a900*/  LDL.LU R124, [R1+0x13a8] ;  /* 0x0013a800017c7983 */ /* 0x000ea80000300800 */
[----:B------:R-:W3:Y:S04]  /*2a910*/  LDL.LU R125, [R1+0x13a4] ;  /* 0x0013a400017d7983 */ /* 0x000ee80000300800 */
        /* <DEDUP_REMOVED lines=15> */
[----:B------:R-:W3:Y:S01]  /*2aa10*/  LDL.LU R136, [R1+0x1394] ;  /* 0x0013940001887983 */ /* 0x000ee20000300800 */
[----:B-1----:R-:W-:Y:S01]  /*2aa20*/  HMMA.1688.F32.TF32 R24, R12, R56, R92 ;  /* 0x000000380c18723c */ /* 0x002fe2000008105c */
[----:B------:R-:W-:-:S02]  /*2aa30*/  IMAD.MOV.U32 R198, RZ, RZ, R133 ;  /* 0x000000ffffc67224 */ /* 0x000fc400078e0085 */
[----:B------:R-:W4:Y:S01]  /*2aa40*/  LDL.LU R133, [R1+0x1390] ;  /* 0x0013900001857983 */ /* 0x000f220000300800 */
[----:B------:R-:W-:-:S03]  /*2aa50*/  IMAD.MOV.U32 R199, RZ, RZ, R132 ;  /* 0x000000ffffc77224 */ /* 0x000fc600078e0084 */
[----:B------:R-:W4:Y:S11]  /*2aa60*/  LDL.LU R132, [R1+0x138c] ;  /* 0x00138c0001847983 */ /* 0x000f360000300800 */
[----:B------:R-:W-:Y:S06]  /*2aa70*/  @!UPT UIADD3 URZ, URZ, URZ, URZ ;  /* 0x0000003f3f3ff290 */ /* 0x000fec000fffe03f */
[----:B------:R-:W-:Y:S02]  /*2aa80*/  IMAD.MOV.U32 R21, RZ, RZ, R24 ;  /* 0x000000ffff157224 */ /* 0x000fe400078e0018 */
[----:B------:R-:W-:Y:S02]  /*2aa90*/  IMAD.MOV.U32 R20, RZ, RZ, R25 ;  /* 0x000000ffff147224 */ /* 0x000fe400078e0019 */
[----:B------:R-:W-:Y:S02]  /*2aaa0*/  IMAD.MOV.U32 R17, RZ, RZ, R26 ;  /* 0x000000ffff117224 */ /* 0x000fe400078e001a */
[----:B------:R-:W-:Y:S02]  /*2aab0*/  IMAD.MOV.U32 R16, RZ, RZ, R27 ;  /* 0x000000ffff107224 */ /* 0x000fe400078e001b */
[-C--:B------:R-:W-:Y:S03]  /*2aac0*/  HMMA.1688.F32.TF32 R24, R8, R60.reuse, R224 ;  /* 0x0000003c0818723c */ /* 0x080fe600000810e0 */
[----:B------:R-:W-:Y:S05]  /*2aad0*/  STL [R1+0x1260], R16 ;  /* 0x0012601001007387 */ /* 0x000fea0000100800 */
[-C--:B------:R-:W-:Y:S01]  /*2aae0*/  HMMA.1688.F32.TF32 R44, R236, R60.reuse, R184 ;  /* 0x0000003cec2c723c */ /* 0x080fe200000810b8 */
[----:B------:R-:W-:Y:S04]  /*2aaf0*/  STL [R1+0x125c], R17 ;  /* 0x00125c1101007387 */ /* 0x000fe80000100800 */
[----:B------:R1:W-:Y:S03]  /*2ab00*/  STL [R1+0x1258], R20 ;  /* 0x0012581401007387 */ /* 0x0003e60000100800 */
[----:B------:R-:W-:Y:S01]  /*2ab10*/  HMMA.1688.F32.TF32 R32, R4, R60, R116 ;  /* 0x0000003c0420723c */ /* 0x000fe20000081074 */
[----:B------:R1:W-:Y:S07]  /*2ab20*/  STL [R1+0x1254], R21 ;  /* 0x0012541501007387 */ /* 0x0003ee0000100800 */
[----:B-1----:R-:W-:-:S02]  /*2ab30*/  IMAD.MOV.U32 R20, RZ, RZ, R24 ;  /* 0x000000ffff147224 */ /* 0x002fc400078e0018 */
[----:B------:R-:W-:Y:S02]  /*2ab40*/  IMAD.MOV.U32 R252, RZ, RZ, R26 ;  /* 0x000000fffffc7224 */ /* 0x000fe400078e001a */
[----:B------:R-:W-:Y:S02]  /*2ab50*/  IMAD.MOV.U32 R21, RZ, RZ, R25 ;  /* 0x000000ffff157224 */ /* 0x000fe400078e0019 */
[----:B------:R-:W-:Y:S02]  /*2ab60*/  IMAD.MOV.U32 R0, RZ, RZ, R27 ;  /* 0x000000ffff007224 */ /* 0x000fe400078e001b */
[----:B------:R-:W-:Y:S01]  /*2ab70*/  HMMA.1688.F32.TF32 R24, R12, R60, R108 ;  /* 0x0000003c0c18723c */ /* 0x000fe2000008106c */
[----:B------:R-:W-:Y:S04]  /*2ab80*/  STL.64 [R1+0x50], R44 ;  /* 0x0000502c01007387 */ /* 0x000fe80000100a00 */
[----:B------:R-:W-:Y:S04]  /*2ab90*/  STL.64 [R1+0x58], R46 ;  /* 0x0000582e01007387 */ /* 0x000fe80000100a00 */
[----:B------:R-:W-:Y:S04]  /*2aba0*/  STL.64 [R1+0x1a0], R32 ;  /* 0x0001a02001007387 */ /* 0x000fe80000100a00 */
[----:B------:R-:W-:Y:S04]  /*2abb0*/  STL.64 [R1+0x1a8], R34 ;  /* 0x0001a82201007387 */ /* 0x000fe80000100a00 */
[----:B------:R-:W-:Y:S04]  /*2abc0*/  STL [R1+0x1270], R0 ;  /* 0x0012700001007387 */ /* 0x000fe80000100800 */
[----:B------:R-:W-:Y:S04]  /*2abd0*/  STL [R1+0x126c], R252 ;  /* 0x00126cfc01007387 */ /* 0x000fe80000100800 */
[----:B------:R-:W-:Y:S04]  /*2abe0*/  STL [R1+0x1268], R21 ;  /* 0x0012681501007387 */ /* 0x000fe80000100800 */
[----:B------:R-:W-:Y:S04]  /*2abf0*/  STL [R1+0x1264], R20 ;  /* 0x0012641401007387 */ /* 0x000fe80000100800 */
[----:B------:R-:W-:Y:S04]  /*2ac00*/  STL.64 [R1+0x3b0], R24 ;  /* 0x0003b01801007387 */ /* 0x000fe80000100a00 */
[----:B------:R1:W-:Y:S02]  /*2ac10*/  STL.64 [R1+0x3b8], R26 ;  /* 0x0003b81a01007387 */ /* 0x0003e40000100a00 */
[-C--:B-1----:R-:W-:Y:S08]  /*2ac20*/  HMMA.1688.F32.TF32 R24, R8, R64.reuse, R172 ;  /* 0x000000400818723c */ /* 0x082ff000000810ac */
[-C--:B------:R-:W-:Y:S08]  /*2ac30*/  HMMA.1688.F32.TF32 R44, R236, R64.reuse, R208 ;  /* 0x00000040ec2c723c */ /* 0x080ff000000810d0 */
        /* <DEDUP_REMOVED lines=8> */
[----:B------:R4:W-:Y:S01]  /*2acc0*/  STL.64 [R1+0x180], R32 ;  /* 0x0001802001007387 */ /* 0x0009e20000100a00 */
[----:B------:R-:W-:Y:S03]  /*2acd0*/  HMMA.1688.F32.TF32 R96, R180, R60, R232 ;  /* 0x0000003cb460723c */ /* 0x000fe600000810e8 */
[----:B------:R1:W-:Y:S04]  /*2ace0*/  STL.64 [R1+0x188], R34 ;  /* 0x0001882201007387 */ /* 0x0003e80000100a00 */
[----:B------:R-:W-:Y:S04]  /*2acf0*/  STL [R1+0x1280], R17 ;  /* 0x0012801101007387 */ /* 0x000fe80000100800 */
[----:B------:R-:W-:Y:S04]  /*2ad00*/  STL [R1+0x127c], R21 ;  /* 0x00127c1501007387 */ /* 0x000fe80000100800 */
[----:B------:R-:W-:Y:S04]  /*2ad10*/  STL [R1+0x1278], R20 ;  /* 0x0012781401007387 */ /* 0x000fe80000100800 */
[----:B------:R-:W-:Y:S01]  /*2ad20*/  STL [R1+0x1274], R16 ;  /* 0x0012741001007387 */ /* 0x000fe20000100800 */
[----:B--2---:R-:W-:-:S02]  /*2ad30*/  IMAD.MOV.U32 R233, RZ, RZ, R137 ;  /* 0x000000ffffe97224 */ /* 0x004fc400078e0089 */
[----:B---3--:R-:W-:Y:S02]  /*2ad40*/  IMAD.MOV.U32 R232, RZ, RZ, R136 ;  /* 0x000000ffffe87224 */ /* 0x008fe400078e0088 */
[----:B------:R-:W1:Y:S04]  /*2ad50*/  LDL.LU R136, [R1+0x1388] ;  /* 0x0013880001887983 */ /* 0x000e680000300800 */
[----:B------:R2:W-:Y:S04]  /*2ad60*/  STL.64 [R1+0x380], R24 ;  /* 0x0003801801007387 */ /* 0x0005e80000100a00 */
[----:B------:R3:W-:Y:S04]  /*2ad70*/  STL.64 [R1+0x388], R26 ;  /* 0x0003881a01007387 */ /* 0x0007e80000100a00 */
[----:B------:R-:W2:Y:S01]  /*2ad80*/  LDL.LU R137, [R1+0x1384] ;  /* 0x0013840001897983 */ /* 0x000ea20000300800 */
[----:B----4-:R-:W-:Y:S01]  /*2ad90*/  IMAD.MOV.U32 R32, RZ, RZ, R132 ;  /* 0x000000ffff207224 */ /* 0x010fe200078e0084 */
[----:B------:R-:W-:-:S02]  /*2ada0*/  MOV R33, R133 ;  /* 0x0000008500217202 */ /* 0x000fc40000000f00 */
[----:B------:R-:W4:Y:S04]  /*2adb0*/  LDL.LU R234, [R1+0x6b8] ;  /* 0x0006b80001ea7983 */ /* 0x000f280000300800 */
[----:B------:R-:W4:Y:S04]  /*2adc0*/  LDL.LU R235, [R1+0x6bc] ;  /* 0x0006bc0001eb7983 */ /* 0x000f280000300800 */
[----:B------:R-:W3:Y:S04]  /*2add0*/  LDL.LU R132, [R1+0x1380] ;  /* 0x0013800001847983 */ /* 0x000ee80000300800 */
[----:B------:R-:W3:Y:S01]  /*2ade0*/  LDL.LU R133, [R1+0x137c] ;  /* 0x00137c0001857983 */ /* 0x000ee20000300800 */
[----:B------:R-:W-:Y:S08]  /*2adf0*/  HMMA.1688.F32.TF32 R100, R200, R60, R192 ;  /* 0x0000003cc864723c */ /* 0x000ff000000810c0 */
[-C--:B------:R-:W-:Y:S08]  /*2ae00*/  HMMA.1688.F32.TF32 R108, R160, R64.reuse, R188 ;  /* 0x00000040a06c723c */ /* 0x080ff000000810bc */
[----:B------:R-:W-:Y:S08]  /*2ae10*/  HMMA.1688.F32.TF32 R116, R200, R64, R176 ;  /* 0x00000040c874723c */ /* 0x000ff000000810b0 */
[----:B------:R-:W-:Y:S01]  /*2ae20*/  HMMA.1688.F32.TF32 R92, R160, R60, R144 ;  /* 0x0000003ca05c723c */ /* 0x000fe20000081090 */
[----:B-1----:R-:W-:-:S02]  /*2ae30*/  IMAD.MOV.U32 R34, RZ, RZ, R136 ;  /* 0x000000ffff227224 */ /* 0x002fc400078e0088 */
[----:B------:R-:W4:Y:S01]  /*2ae40*/  LDL.LU R136, [R1+0x1378] ;  /* 0x0013780001887983 */ /* 0x000f220000300800 */
[----:B--2---:R-:W-:-:S03]  /*2ae50*/  IMAD.MOV.U32 R35, RZ, RZ, R137 ;  /* 0x000000ffff237224 */ /* 0x004fc600078e0089 */
        /* <DEDUP_REMOVED lines=74> */
[----:B------:R-:W-:Y:S02]  /*2b300*/  IMAD.MOV.U32 R214, RZ, RZ, R133 ;  /* 0x000000ffffd67224 */ /* 0x000fe400078e0085 */
[----:B------:R-:W-:Y:S02]  /*2b310*/  IMAD.MOV.U32 R215, RZ, RZ, R132 ;  /* 0x000000ffffd77224 */ /* 0x000fe400078e0084 */
[----:B------:R-:W-:Y:S01]  /*2b320*/  IMAD.MOV.U32 R224, RZ, RZ, R129 ;  /* 0x000000ffffe07224 */ /* 0x000fe200078e0081 */
[----:B------:R-:W3:Y:S01]  /*2b330*/  LDSM.16.M88.4 R132, [R2+0x2d080] ;  /* 0x02d080000284783b */ /* 0x000ee20000000200 */
[----:B------:R-:W-:Y:S02]  /*2b340*/  IMAD.MOV.U32 R225, RZ, RZ, R128 ;  /* 0x000000ffffe17224 */ /* 0x000fe400078e0080 */
[----:B------:R-:W-:Y:S01]  /*2b350*/  IMAD.MOV.U32 R226, RZ, RZ, R125 ;  /* 0x000000ffffe27224 */ /* 0x000fe200078e007d */
[----:B------:R-:W1:Y:S01]  /*2b360*/  LDSM.16.M88.4 R128, [R2+0x2c080] ;  /* 0x02c080000280783b */ /* 0x000e620000000200 */
[----:B--2---:R-:W-:-:S02]  /*2b370*/  IMAD.MOV.U32 R212, RZ, RZ, R137 ;  /* 0x000000ffffd47224 */ /* 0x004fc400078e0089 */
[----:B------:R-:W-:Y:S01]  /*2b380*/  IMAD.MOV.U32 R227, RZ, RZ, R124 ;  /* 0x000000ffffe37224 */ /* 0x000fe200078e007c */
[----:B------:R-:W-:Y:S04]  /*2b390*/  LDSM.16.M88.4 R136, [R2+0x2e080] ;  /* 0x02e080000288783b */ /* 0x000fe80000000200 */
[----:B------:R2:W4:Y:S04]  /*2b3a0*/  LDSM.16.M88.4 R124, [R2+0x2b080] ;  /* 0x02b08000027c783b */ /* 0x0005280000000200 */
[----:B--2---:R-:W2:Y:S01]  /*2b3b0*/  LDL.LU R2, [R1+0x1370] ;  /* 0x0013700001027983 */ /* 0x004ea20000300800 */
[C---:B------:R-:W-:Y:S08]  /*2b3c0*/  HMMA.1688.F32.TF32 R104, R220.reuse, R60, R104 ;  /* 0x0000003cdc68723c */ /* 0x040ff00000081068 */
[----:B------:R-:W-:Y:S08]  /*2b3d0*/  HMMA.1688.F32.TF32 R120, R220, R64, R120 ;  /* 0x00000040dc78723c */ /* 0x000ff00000081078 */
[C---:B---3--:R-:W-:Y:S08]  /*2b3e0*/  HMMA.1688.F32.TF32 R192, R200.reuse, R132, R192 ;  /* 0x00000084c8c0723c */ /* 0x048ff000000810c0 */
[C---:B-1----:R-:W-:Y:S08]  /*2b3f0*/  HMMA.1688.F32.TF32 R188, R200.reuse, R128, R188 ;  /* 0x00000080c8bc723c */ /* 0x042ff000000810bc */
[-C--:B----4-:R-:W-:Y:S08]  /*2b400*/  HMMA.1688.F32.TF32 R184, R200, R124.reuse, R184 ;  /* 0x0000007cc8b8723c */ /* 0x090ff000000810b8 */
[-C--:B------:R-:W-:Y:S08]  /*2b410*/  HMMA.1688.F32.TF32 R244, R236, R124.reuse, R232 ;  /* 0x0000007cecf4723c */ /* 0x080ff000000810e8 */
[C---:B------:R-:W-:Y:S08]  /*2b420*/  HMMA.1688.F32.TF32 R204, R220.reuse, R124, R204 ;  /* 0x0000007cdccc723c */ /* 0x040ff000000810cc */
[C---:B------:R-:W-:Y:S08]  /*2b430*/  HMMA.1688.F32.TF32 R212, R220.reuse, R132, R212 ;  /* 0x00000084dcd4723c */ /* 0x040ff000000810d4 */
        /* <DEDUP_REMOVED lines=33> */
[----:B------:R-:W2:Y:S01]  /*2b650*/  LDL.LU R35, [R1+0x5dc] ;  /* 0x0005dc0001237983 */ /* 0x000ea20000300800 */
[----:B------:R-:W-:Y:S08]  /*2b660*/  HMMA.1688.F32.TF32 R224, R236, R128, R224 ;  /* 0x00000080ece0723c */ /* 0x000ff000000810e0 */
[C---:B------:R-:W-:Y:S08]  /*2b670*/  HMMA.1688.F32.TF32 R112, R180.reuse, R64, R112 ;  /* 0x00000040b470723c */ /* 0x040ff00000081070 */
[C---:B------:R-:W-:Y:S07]  /*2b680*/  HMMA.1688.F32.TF32 R164, R180.reuse, R124, R164 ;  /* 0x0000007cb4a4723c */ /* 0x040fee00000810a4 */
[----:B------:R-:W-:Y:S01]  /*2b690*/  STL [R1+0x12b8], R224 ;  /* 0x0012b8e001007387 */ /* 0x000fe20000100800 */
[C---:B------:R-:W-:Y:S03]  /*2b6a0*/  HMMA.1688.F32.TF32 R168, R180.reuse, R128, R168 ;  /* 0x00000080b4a8723c */ /* 0x040fe600000810a8 */
[----:B------:R-:W-:Y:S04]  /*2b6b0*/  STL [R1+0x12b4], R225 ;  /* 0x0012b4e101007387 */ /* 0x000fe80000100800 */
[----:B------:R-:W-:Y:S01]  /*2b6c0*/  STL [R1+0x12b0], R226 ;  /* 0x0012b0e201007387 */ /* 0x000fe20000100800 */
[C---:B------:R-:W-:Y:S03]  /*2b6d0*/  HMMA.1688.F32.TF32 R172, R180.reuse, R132, R172 ;  /* 0x00000084b4ac723c */ /* 0x040fe600000810ac */
[----:B------:R-:W-:Y:S05]  /*2b6e0*/  STL [R1+0x12ac], R227 ;  /* 0x0012ace301007387 */ /* 0x000fea0000100800 */
[C---:B------:R-:W-:Y:S08]  /*2b6f0*/  HMMA.1688.F32.TF32 R176, R180.reuse, R136, R176 ;  /* 0x00000088b4b0723c */ /* 0x040ff000000810b0 */
[----:B------:R-:W-:Y:S01]  /*2b700*/  HMMA.1688.F32.TF32 R180, R180, R140, R248 ;  /* 0x0000008cb4b4723c */ /* 0x000fe200000810f8 */
[----:B------:R-:W2:Y:S04]  /*2b710*/  LDL.LU R248, [R1+0x5c0] ;  /* 0x0005c00001f87983 */ /* 0x000ea80000300800 */
[----:B------:R-:W2:Y:S04]  /*2b720*/  LDL.LU R249, [R1+0x5c4] ;  /* 0x0005c40001f97983 */ /* 0x000ea80000300800 */
[----:B------:R-:W2:Y:S04]  /*2b730*/  LDL.LU R250, [R1+0x5c8] ;  /* 0x0005c80001fa7983 */ /* 0x000ea80000300800 */
[----:B------:R-:W2:Y:S01]  /*2b740*/  LDL.LU R251, [R1+0x5cc] ;  /* 0x0005cc0001fb7983 */ /* 0x000ea20000300800 */
[C---:B---3--:R-:W-:Y:S08]  /*2b750*/  HMMA.1688.F32.TF32 R228, R236.reuse, R132, R24 ;  /* 0x00000084ece4723c */ /* 0x048ff00000081018 */
[C---:B----4-:R-:W-:Y:S11]  /*2b760*/  HMMA.1688.F32.TF32 R232, R236.reuse, R136, R232 ;  /* 0x00000088ece8723c */ /* 0x050ff600000810e8 */
[----:B------:R-:W-:Y:S04]  /*2b770*/  @!UPT UIADD3 URZ, URZ, URZ, URZ ;  /* 0x0000003f3f3ff290 */ /* 0x000fe8000fffe03f */
[----:B------:R-:W-:Y:S04]  /*2b780*/  STL [R1+0x12c8], R228 ;  /* 0x0012c8e401007387 */ /* 0x000fe80000100800 */
[----:B------:R-:W-:Y:S04]  /*2b790*/  STL [R1+0x12c4], R229 ;  /* 0x0012c4e501007387 */ /* 0x000fe80000100800 */
[----:B------:R-:W-:Y:S04]  /*2b7a0*/  STL [R1+0x12c0], R230 ;  /* 0x0012c0e601007387 */ /* 0x000fe80000100800 */
[----:B------:R-:W-:Y:S04]  /*2b7b0*/  STL [R1+0x12bc], R231 ;  /* 0x0012bce701007387 */ /* 0x000fe80000100800 */
[----:B------:R-:W3:Y:S04]  /*2b7c0*/  LDL.LU R24, [R1+0x5a0] ;  /* 0x0005a00001187983 */ /* 0x000ee80000300800 */
[----:B------:R-:W3:Y:S04]  /*2b7d0*/  LDL.LU R25, [R1+0x5a4] ;  /* 0x0005a40001197983 */ /* 0x000ee80000300800 */
[----:B------:R-:W3:Y:S01]  /*2b7e0*/  LDL.LU R26, [R1+0x5a8] ;  /* 0x0005a800011a7983 */ /* 0x000ee20000300800 */
[----:B--2---:R-:W-:Y:S03]  /*2b7f0*/  HMMA.1688.F32.TF32 R236, R236, R140, R68 ;  /* 0x0000008cecec723c */ /* 0x004fe60000081044 */
[----:B------:R-:W3:Y:S05]  /*2b800*/  LDL.LU R27, [R1+0x5ac] ;  /* 0x0005ac00011b7983 */ /* 0x000eea0000300800 */
[C---:B------:R-:W-:Y:S01]  /*2b810*/  HMMA.1688.F32.TF32 R68, R4.reuse, R124, R240 ;  /* 0x0000007c0444723c */ /* 0x040fe200000810f0 */
[----:B------:R1:W-:Y:S07]  /*2b820*/  STL [R1+0x12d8], R232 ;  /* 0x0012d8e801007387 */ /* 0x0003ee0000100800 */
[----:B------:R-:W-:Y:S01]  /*2b830*/  HMMA.1688.F32.TF32 R32, R4, R132, R32 ;  /* 0x000000840420723c */ /* 0x000fe20000081020 */
[----:B------:R2:W-:Y:S04]  /*2b840*/  STL [R1+0x12d4], R233 ;  /* 0x0012d4e901007387 */ /* 0x0005e80000100800 */
[----:B------:R4:W-:Y:S04]  /*2b850*/  STL [R1+0x12d0], R234 ;  /* 0x0012d0ea01007387 */ /* 0x0009e80000100800 */
[----:B------:R1:W-:Y:S04]  /*2b860*/  STL [R1+0x12cc], R235 ;  /* 0x0012cceb01007387 */ /* 0x0003e80000100800 */
[----:B------:R-:W-:Y:S04]  /*2b870*/  STL [R1+0x12e8], R236 ;  /* 0x0012e8ec01007387 */ /* 0x000fe80000100800 */
[----:B------:R-:W-:Y:S04]  /*2b880*/  STL [R1+0x12e4], R237 ;  /* 0x0012e4ed01007387 */ /* 0x000fe80000100800 */
[----:B------:R-:W-:Y:S04]  /*2b890*/  STL [R1+0x12e0], R238 ;  /* 0x0012e0ee01007387 */ /* 0x000fe80000100800 */
[----:B------:R-:W-:Y:S01]  /*2b8a0*/  STL [R1+0x12dc], R239 ;  /* 0x0012dcef01007387 */ /* 0x000fe20000100800 */
[----:B-1----:R-:W-:-:S03]  /*2b8b0*/  IMAD.MOV.U32 R232, RZ, RZ, R32 ;  /* 0x000000ffffe87224 */ /* 0x002fc600078e0020 */
[----:B------:R-:W-:Y:S01]  /*2b8c0*/  STL.64 [R1+0xf0], R68 ;  /* 0x0000f04401007387 */ /* 0x000fe20000100a00 */
[----:B--2---:R-:W-:-:S03]  /*2b8d0*/  IMAD.MOV.U32 R233, RZ, RZ, R33 ;  /* 0x000000ffffe97224 */ /* 0x004fc600078e0021 */
[----:B------:R1:W-:Y:S01]  /*2b8e0*/  STL.64 [R1+0xf8], R70 ;  /* 0x0000f84601007387 */ /* 0x0003e20000100a00 */
[----:B----4-:R-:W-:-:S03]  /*2b8f0*/  IMAD.MOV.U32 R234, RZ, RZ, R34 ;  /* 0x000000ffffea7224 */ /* 0x010fc600078e0022 */
[----:B------:R-:W2:Y:S01]  /*2b900*/  LDL.LU R32, [R1+0x1f0] ;  /* 0x0001f00001207983 */ /* 0x000ea20000300800 */
[----:B------:R-:W-:-:S03]  /*2b910*/  IMAD.MOV.U32 R235, RZ, RZ, R35 ;  /* 0x000000ffffeb7224 */ /* 0x000fc600078e0023 */
[----:B------:R-:W2:Y:S04]  /*2b920*/  LDL.LU R33, [R1+0x1f4] ;  /* 0x0001f40001217983 */ /* 0x000ea80000300800 */
[----:B------:R-:W2:Y:S04]  /*2b930*/  LDL.LU R34, [R1+0x1f8] ;  /* 0x0001f80001227983 */ /* 0x000ea80000300800 */
[----:B------:R-:W2:Y:S01]  /*2b940*/  LDL.LU R35, [R1+0x1fc] ;  /* 0x0001fc0001237983 */ /* 0x000ea20000300800 */
[----:B------:R-:W-:Y:S03]  /*2b950*/  HMMA.1688.F32.TF32 R44, R4, R128, R44 ;  /* 0x00000080042c723c */ /* 0x000fe6000008102c */
[----:B------:R-:W1:Y:S04]  /*2b960*/  LDL.LU R240, [R1+0x1e0] ;  /* 0x0001e00001f07983 */ /* 0x000e680000300800 */
[----:B------:R-:W1:Y:S04]  /*2b970*/  LDL.LU R241, [R1+0x1e4] ;  /* 0x0001e40001f17983 */ /* 0x000e680000300800 */
[----:B------:R-:W1:Y:S04]  /*2b980*/  LDL.LU R242, [R1+0x1e8] ;  /* 0x0001e80001f27983 */ /* 0x000e680000300800 */
[----:B------:R-:W1:Y:S09]  /*2b990*/  LDL.LU R243, [R1+0x1ec] ;  /* 0x0001ec0001f37983 */ /* 0x000e720000300800 */
[----:B------:R-:W-:-:S02]  /*2b9a0*/  IMAD.MOV.U32 R228, RZ, RZ, R44 ;  /* 0x000000ffffe47224 */ /* 0x000fc400078e002c */
[----:B------:R-:W-:Y:S02]  /*2b9b0*/  IMAD.MOV.U32 R229, RZ, RZ, R45 ;  /* 0x000000ffffe57224 */ /* 0x000fe400078e002d */
[----:B------:R-:W-:Y:S02]  /*2b9c0*/  IMAD.MOV.U32 R230, RZ, RZ, R46 ;  /* 0x000000ffffe67224 */ /* 0x000fe400078e002e */
[----:B------:R-:W-:Y:S02]  /*2b9d0*/  IMAD.MOV.U32 R231, RZ, RZ, R47 ;  /* 0x000000ffffe77224 */ /* 0x000fe400078e002f */
[C---:B------:R-:W-:Y:S11]  /*2b9e0*/  HMMA.1688.F32.TF32 R44, R4.reuse, R136, R248 ;  /* 0x00000088042c723c */ /* 0x040ff600000810f8 */
[----:B------:R-:W-:Y:S11]  /*2b9f0*/  @!UPT UIADD3 URZ, URZ, URZ, URZ ;  /* 0x0000003f3f3ff290 */ /* 0x000ff6000fffe03f */
[----:B------:R-:W-:Y:S02]  /*2ba00*/  @!UPT UIADD3 URZ, URZ, URZ, URZ ;  /* 0x0000003f3f3ff290 */ /* 0x000fe4000fffe03f */
[----:B------:R-:W-:Y:S01]  /*2ba10*/  MOV R224, R44 ;  /* 0x0000002c00e07202 */ /* 0x000fe20000000f00 */
[----:B------:R-:W-:Y:S02]  /*2ba20*/  IMAD.MOV.U32 R225, RZ, RZ, R45 ;  /* 0x000000ffffe17224 */ /* 0x000fe400078e002d */
[----:B------:R-:W-:Y:S02]  /*2ba30*/  IMAD.MOV.U32 R226, RZ, RZ, R46 ;  /* 0x000000ffffe27224 */ /* 0x000fe400078e002e */
[----:B------:R-:W-:Y:S01]  /*2ba40*/  IMAD.MOV.U32 R227, RZ, RZ, R47 ;  /* 0x000000ffffe37224 */ /* 0x000fe200078e002f */
[----:B---3--:R-:W-:Y:S01]  /*2ba50*/  HMMA.1688.F32.TF32 R4, R4, R140, R24 ;  /* 0x0000008c0404723c */ /* 0x008fe20000081018 */
        /* <DEDUP_REMOVED lines=17> */
[----:B------:R-:W2:Y:S01]  /*2bb70*/  LDL.LU R32, [R1+0x450] ;  /* 0x0004500001207983 */ /* 0x000ea20000300800 */
[----:B------:R-:W-:Y:S02]  /*2bb80*/  IMAD.MOV.U32 R65, RZ, RZ, R34 ;  /* 0x000000ffff417224 */ /* 0x000fe400078e0022 */
[----:B------:R-:W-:Y:S01]  /*2bb90*/  IMAD.MOV.U32 R64, RZ, RZ, R35 ;  /* 0x000000ffff407224 */ /* 0x000fe200078e0023 */
[----:B------:R-:W2:Y:S04]  /*2bba0*/  LDL.LU R33, [R1+0x454] ;  /* 0x0004540001217983 */ /* 0x000ea80000300800 */
[----:B------:R-:W2:Y:S04]  /*2bbb0*/  LDL.LU R34, [R1+0x458] ;  /* 0x0004580001227983 */ /* 0x000ea80000300800 */
[----:B------:R-:W2:Y:S01]  /*2bbc0*/  LDL.LU R35, [R1+0x45c] ;  /* 0x00045c0001237983 */ /* 0x000ea20000300800 */
[----:B-1----:R-:W-:Y:S03]  /*2bbd0*/  HMMA.1688.F32.TF32 R68, R8, R128, R240 ;  /* 0x000000800844723c */ /* 0x002fe600000810f0 */
[----:B------:R-:W-:Y:S04]  /*2bbe0*/  STL [R1+0x1290], R64 ;  /* 0x0012904001007387 */ /* 0x000fe80000100800 */
[----:B------:R-:W-:Y:S04]  /*2bbf0*/  STL [R1+0x128c], R65 ;  /* 0x00128c4101007387 */ /* 0x000fe80000100800 */
[----:B------:R-:W-:Y:S04]  /*2bc00*/  STL [R1+0x1288], R0 ;  /* 0x0012880001007387 */ /* 0x000fe80000100800 */
[----:B------:R-:W-:Y:S09]  /*2bc10*/  STL [R1+0x1284], R252 ;  /* 0x001284fc01007387 */ /* 0x000ff20000100800 */
[----:B------:R-:W-:-:S02]  /*2bc20*/  IMAD.MOV.U32 R16, RZ, RZ, R71 ;  /* 0x000000ffff107224 */ /* 0x000fc400078e0047 */
[----:B------:R-:W-:Y:S02]  /*2bc30*/  IMAD.MOV.U32 R20, RZ, RZ, R70 ;  /* 0x000000ffff147224 */ /* 0x000fe400078e0046 */
[----:B------:R-:W-:Y:S02]  /*2bc40*/  IMAD.MOV.U32 R17, RZ, RZ, R68 ;  /* 0x000000ffff117224 */ /* 0x000fe400078e0044 */
[----:B------:R-:W-:Y:S01]  /*2bc50*/  IMAD.MOV.U32 R21, RZ, RZ, R69 ;  /* 0x000000ffff157224 */ /* 0x000fe200078e0045 */
[----:B------:R1:W-:Y:S04]  /*2bc60*/  STL [R1+0x12a0], R16 ;  /* 0x0012a01001007387 */ /* 0x0003e80000100800 */
[----:B------:R1:W-:Y:S04]  /*2bc70*/  STL [R1+0x129c], R20 ;  /* 0x00129c1401007387 */ /* 0x0003e80000100800 */
[----:B------:R1:W-:Y:S04]  /*2bc80*/  STL [R1+0x1298], R17 ;  /* 0x0012981101007387 */ /* 0x0003e80000100800 */
[----:B------:R1:W-:Y:S01]  /*2bc90*/  STL [R1+0x1294], R21 ;  /* 0x0012941501007387 */ /* 0x0003e20000100800 */
[C---:B----4-:R-:W-:Y:S11]  /*2bca0*/  HMMA.1688.F32.TF32 R44, R8.reuse, R132, R44 ;  /* 0x00000084082c723c */ /* 0x050ff6000008102c */
[----:B------:R-:W-:Y:S11]  /*2bcb0*/  @!UPT UIADD3 URZ, URZ, URZ, URZ ;  /* 0x0000003f3f3ff290 */ /* 0x000ff6000fffe03f */
[----:B------:R-:W-:Y:S02]  /*2bcc0*/  @!UPT UIADD3 URZ, URZ, URZ, URZ ;  /* 0x0000003f3f3ff290 */ /* 0x000fe4000fffe03f */
[----:B------:R-:W-:Y:S01]  /*2bcd0*/  IMAD.MOV.U32 R61, RZ, RZ, R44 ;  /* 0x000000ffff3d7224 */ /* 0x000fe200078e002c */
[----:B------:R-:W-:Y:S01]  /*2bce0*/  MOV R56, R47 ;  /* 0x0000002f00387202 */ /* 0x000fe20000000f00 */
[----:B------:R-:W-:Y:S02]  /*2bcf0*/  IMAD.MOV.U32 R60, RZ, RZ, R45 ;  /* 0x000000ffff3c7224 */ /* 0x000fe400078e002d */
[----:B------:R-:W-:Y:S02]  /*2bd00*/  IMAD.MOV.U32 R57, RZ, RZ, R46 ;  /* 0x000000ffff397224 */ /* 0x000fe400078e002e */
[C---:B---3--:R-:W-:Y:S08]  /*2bd10*/  HMMA.1688.F32.TF32 R44, R8.reuse, R136, R248 ;  /* 0x00000088082c723c */ /* 0x048ff000000810f8 */
[----:B------:R-:W-:Y:S01]  /*2bd20*/  HMMA.1688.F32.TF32 R8, R8, R140, R24 ;  /* 0x0000008c0808723c */ /* 0x000fe20000081018 */
[----:B------:R3:W-:Y:S04]  /*2bd30*/  STL [R1+0x12a8], R60 ;  /* 0x0012a83c01007387 */ /* 0x0007e80000100800 */
[----:B------:R4:W-:Y:S04]  /*2bd40*/  STL [R1+0x12a4], R61 ;  /* 0x0012a43d01007387 */ /* 0x0009e80000100800 */
[----:B------:R-:W3:Y:S04]  /*2bd50*/  LDL.LU R24, [R1+0x430] ;  /* 0x0004300001187983 */ /* 0x000ee80000300800 */
[----:B------:R-:W3:Y:S04]  /*2bd60*/  LDL.LU R25, [R1+0x434] ;  /* 0x0004340001197983 */ /* 0x000ee80000300800 */
[----:B------:R-:W3:Y:S04]  /*2bd70*/  LDL.LU R26, [R1+0x438] ;  /* 0x00043800011a7983 */ /* 0x000ee80000300800 */
[----:B------:R-:W3:Y:S03]  /*2bd80*/  LDL.LU R27, [R1+0x43c] ;  /* 0x00043c00011b7983 */ /* 0x000ee60000300800 */
[----:B-1----:R-:W-:-:S02]  /*2bd90*/  IMAD.MOV.U32 R16, RZ, RZ, R8 ;  /* 0x000000ffff107224 */ /* 0x002fc400078e0008 */
[----:B------:R-:W-:Y:S02]  /*2bda0*/  IMAD.MOV.U32 R20, RZ, RZ, R9 ;  /* 0x000000ffff147224 */ /* 0x000fe400078e0009 */
[----:B------:R-:W-:Y:S02]  /*2bdb0*/  IMAD.MOV.U32 R17, RZ, RZ, R10 ;  /* 0x000000ffff117224 */ /* 0x000fe400078e000a */
[----:B------:R-:W-:Y:S02]  /*2bdc0*/  IMAD.MOV.U32 R21, RZ, RZ, R11 ;  /* 0x000000ffff157224 */ /* 0x000fe400078e000b */
[----:B--2---:R-:W-:Y:S01]  /*2bdd0*/  HMMA.1688.F32.TF32 R8, R12, R124, R32 ;  /* 0x0000007c0c08723c */ /* 0x004fe20000081020 */
[----:B------:R-:W2:Y:S01]  /*2bde0*/  LDL.LU R32, [R1+0x2f0] ;  /* 0x0002f00001207983 */ /* 0x000ea20000300800 */
        /* <DEDUP_REMOVED lines=8> */
[----:B------:R-:W2:Y:S03]  /*2be70*/  LDL.LU R29, [R1+0x334] ;  /* 0x00033400011d7983 */ /* 0x000ea60000300800 */
[----:B------:R-:W-:Y:S01]  /*2be80*/  IMAD.MOV.U32 R53, RZ, RZ, R8 ;  /* 0x000000ffff357224 */ /* 0x000fe200078e0008 */
        /* <DEDUP_REMOVED lines=11> */
[----:B------:R-:W-:Y:S02]  /*2bf40*/  IMAD.MOV.U32 R0, RZ, RZ, R46 ;  /* 0x000000ffff007224 */ /* 0x000fe400078e002e */
[----:B------:R-:W-:Y:S01]  /*2bf50*/  IMAD.MOV.U32 R252, RZ, RZ, R47 ;  /* 0x000000fffffc7224 */ /* 0x000fe200078e002f */
[----:B------:R-:W2:Y:S01]  /*2bf60*/  LDL.LU R44, [R1+0x120] ;  /* 0x00012000012c7983 */ /* 0x000ea20000300800 */
[----:B------:R-:W-:-:S03]  /*2bf70*/  IMAD.MOV.U32 R47, RZ, RZ, R18 ;  /* 0x000000ffff2f7224 */ /* 0x000fc600078e0012 */
        /* <DEDUP_REMOVED lines=14> */
[C---:B---3--:R-:W-:Y:S11]  /*2c060*/  HMMA.1688.F32.TF32 R24, R12.reuse, R128, R24 ;  /* 0x000000800c18723c */ /* 0x048ff60000081018 */
[----:B------:R-:W-:Y:S11]  /*2c070*/  @!UPT UIADD3 URZ, URZ, URZ, URZ ;  /* 0x0000003f3f3ff290 */ /* 0x000ff6000fffe03f */
[----:B------:R-:W-:Y:S02]  /*2c080*/  @!UPT UIADD3 URZ, URZ, URZ, URZ ;  /* 0x0000003f3f3ff290 */ /* 0x000fe4000fffe03f */
[----:B------:R-:W-:Y:S02]  /*2c090*/  IMAD.MOV.U32 R125, RZ, RZ, R26 ;  /* 0x000000ffff7d7224 */ /* 0x000fe400078e001a */
[----:B------:R-:W-:Y:S01]  /*2c0a0*/  IMAD.MOV.U32 R124, RZ, RZ, R27 ;  /* 0x000000ffff7c7224 */ /* 0x000fe200078e001b */
[----:B--2---:R-:W-:Y:S02]  /*2c0b0*/  MOV R243, R18 ;  /* 0x0000001200f37202 */ /* 0x004fe40000000f00 */
[----:B------:R-:W2:Y:S04]  /*2c0c0*/  LDL.LU R18, [R1+0x1368] ;  /* 0x0013680001127983 */ /* 0x000ea80000300800 */
[----:B------:R-:W3:Y:S01]  /*2c0d0*/  LDL.LU.64 R26, [R1+0x1360] ;  /* 0x00136000011a7983 */ /* 0x000ee20000300a00 */
[C---:B------:R-:W-:Y:S08]  /*2c0e0*/  HMMA.1688.F32.TF32 R32, R12.reuse, R132, R32 ;  /* 0x000000840c20723c */ /* 0x040ff00000081020 */
[C---:B------:R-:W-:Y:S08]  /*2c0f0*/  HMMA.1688.F32.TF32 R28, R12.reuse, R136, R28 ;  /* 0x000000880c1c723c */ /* 0x040ff0000008101c */
[----:B------:R-:W-:Y:S08]  /*2c100*/  HMMA.1688.F32.TF32 R8, R12, R140, R8 ;  /* 0x0000008c0c08723c */ /* 0x000ff00000081008 */
[----:B------:R-:W-:-:S02]  /*2c110*/  IMAD.MOV.U32 R60, RZ, RZ, R32 ;  /* 0x000000ffff3c7224 */ /* 0x000fc400078e0020 */
[----:B----4-:R-:W-:Y:S02]  /*2c120*/  IMAD.MOV.U32 R61, RZ, RZ, R33 ;  /* 0x000000ffff3d7224 */ /* 0x010fe400078e0021 */
[----:B------:R-:W-:Y:S02]  /*2c130*/  IMAD.MOV.U32 R133, RZ, RZ, R34 ;  /* 0x000000ffff857224 */ /* 0x000fe400078e0022 */
[----:B------:R-:W-:Y:S02]  /*2c140*/  IMAD.MOV.U32 R132, RZ, RZ, R35 ;  /* 0x000000ffff847224 */ /* 0x000fe400078e0023 */
[----:B------:R-:W4:Y:S01]  /*2c150*/  LDL.LU.64 R34, [R1+0x1358] ;  /* 0x0013580001227983 */ /* 0x000f220000300a00 */
[----:B------:R-:W-:Y:S02]  /*2c160*/  IMAD.MOV.U32 R33, RZ, RZ, R30 ;  /* 0x000000ffff217224 */ /* 0x000fe400078e001e */
[----:B------:R-:W-:Y:S02]  /*2c170*/  IMAD.MOV.U32 R32, RZ, RZ, R31 ;  /* 0x000000ffff207224 */ /* 0x000fe400078e001f */
[----:B------:R-:W2:Y:S01]  /*2c180*/  LDL.LU.64 R30, [R1+0x1350] ;  /* 0x00135000011e7983 */ /* 0x000ea20000300a00 */
[----:B------:R-:W-:Y:S01]  /*2c190*/  IMAD.MOV.U32 R12, RZ, RZ, R19 ;  /* 0x000000ffff0c7224 */ /* 0x000fe200078e0013 */
[----:B------:R-:W-:-:S02]  /*2c1a0*/  MOV R13, R22 ;  /* 0x00000016000d7202 */ /* 0x000fc40000000f00 */
[----:B------:R-:W2:Y:S01]  /*2c1b0*/  LDL.LU R19, [R1+0x134c] ;  /* 0x00134c0001137983 */ /* 0x000ea20000300800 */
[----:B------:R-:W-:-:S03]  /*2c1c0*/  IMAD.MOV.U32 R14, RZ, RZ, R23 ;  /* 0x000000ffff0e7224 */ /* 0x000fc600078e0017 */
[----:B------:R-:W2:Y:S04]  /*2c1d0*/  LDL.LU R22, [R1+0x1348] ;  /* 0x0013480001167983 */ /* 0x000ea80000300800 */
[----:B------:R-:W2:Y:S01]  /*2c1e0*/  LDL.LU R23, [R1+0x1344] ;  /* 0x0013440001177983 */ /* 0x000ea20000300800 */
[----:B---3--:R-:W-:-:S03]  /*2c1f0*/  IMAD.MOV.U32 R15, RZ, RZ, R27 ;  /* 0x000000ffff0f7224 */ /* 0x008fc600078e001b */
[----:B------:R-:W3:Y:S01]  /*2c200*/  LDL.LU R27, [R1+0x1340] ;  /* 0x00134000011b7983 */ /* 0x000ee20000300800 */
[----:B------:R-:W-:Y:S02]  /*2c210*/  IMAD.MOV.U32 R236, RZ, RZ, R4 ;  /* 0x000000ffffec7224 */ /* 0x000fe400078e0004 */
[----:B------:R-:W-:Y:S01]  /*2c220*/  IMAD.MOV.U32 R237, RZ, RZ, R5 ;  /* 0x000000ffffed7224 */ /* 0x000fe200078e0005 */
[----:B------:R-:W-:Y:S01]  /*2c230*/  LDS R4, [R2+0xe000] ;  /* 0x00e0000002047984 */ /* 0x000fe20000000800 */
[----:B------:R-:W-:Y:S02]  /*2c240*/  IMAD.MOV.U32 R238, RZ, RZ, R6 ;  /* 0x000000ffffee7224 */ /* 0x000fe400078e0006 */
[----:B------:R-:W-:Y:S01]  /*2c250*/  IMAD.MOV.U32 R239, RZ, RZ, R7 ;  /* 0x000000ffffef7224 */ /* 0x000fe200078e0007 */
[----:B------:R-:W-:Y:S04]  /*2c260*/  LDS R6, [R2+0xf000] ;  /* 0x00f0000002067984 */ /* 0x000fe80000000800 */
[----:B------:R-:W-:Y:S04]  /*2c270*/  LDS R5, [R3+0xe000] ;  /* 0x00e0000003057984 */ /* 0x000fe80000000800 */
[----:B------:R-:W2:Y:S02]  /*2c280*/  LDS R7, [R3+0xf000] ;  /* 0x00f0000003077984 */ /* 0x000ea40000000800 */
[C---:B--2---:R-:W-:Y:S08]  /*2c290*/  HMMA.1688.F32.TF32 R72, R4.reuse, R18, R72 ;  /* 0x000000120448723c */ /* 0x044ff00000081048 */
[C---:B------:R-:W-:Y:S08]  /*2c2a0*/  HMMA.1688.F32.TF32 R68, R4.reuse, R22, R68 ;  /* 0x000000160444723c */ /* 0x040ff00000081044 */
[C---:B------:R-:W-:Y:S08]  /*2c2b0*/  HMMA.1688.F32.TF32 R44, R4.reuse, R30, R44 ;  /* 0x0000001e042c723c */ /* 0x040ff0000008102c */
[C---:B----4-:R-:W-:Y:S01]  /*2c2c0*/  HMMA.1688.F32.TF32 R248, R4.reuse, R34, R248 ;  /* 0x0000002204f8723c */ /* 0x050fe200000810f8 */
[----:B------:R-:W-:Y:S04]  /*2c2d0*/  STL.64 [R1+0x3f0], R72 ;  /* 0x0003f04801007387 */ /* 0x000fe80000100a00 */
[----:B------:R1:W-:Y:S04]  /*2c2e0*/  STL.64 [R1+0x3f8], R74 ;  /* 0x0003f84a01007387 */ /* 0x0003e80000100a00 */
[----:B-1----:R-:W2:Y:S04]  /*2c2f0*/  LDL.LU.64 R74, [R1+0x1338] ;  /* 0x00133800014a7983 */ /* 0x002ea80000300a00 */
[----:B------:R-:W2:Y:S04]  /*2c300*/  LDL.LU.64 R72, [R1+0x1330] ;  /* 0x0013300001487983 */ /* 0x000ea80000300a00 */
[----:B------:R-:W-:Y:S04]  /*2c310*/  STL.64 [R1+0x310], R68 ;  /* 0x0003104401007387 */ /* 0x000fe80000100a00 */
[----:B------:R1:W-:Y:S04]  /*2c320*/  STL.64 [R1+0x318], R70 ;  /* 0x0003184601007387 */ /* 0x0003e80000100a00 */
[----:B-1----:R-:W4:Y:S04]  /*2c330*/  LDL.LU.64 R70, [R1+0x1328] ;  /* 0x0013280001467983 */ /* 0x002f280000300a00 */
[----:B------:R-:W4:Y:S01]  /*2c340*/  LDL.LU.64 R68, [R1+0x1320] ;  /* 0x0013200001447983 */ /* 0x000f220000300a00 */
[C---:B---3--:R-:W-:Y:S11]  /*2c350*/  HMMA.1688.F32.TF32 R240, R4.reuse, R26, R240 ;  /* 0x0000001a04f0723c */ /* 0x048ff600000810f0 */
[----:B------:R-:W-:Y:S11]  /*2c360*/  @!UPT UIADD3 URZ, URZ, URZ, URZ ;  /* 0x0000003f3f3ff290 */ /* 0x000ff6000fffe03f */
[----:B------:R-:W-:Y:S01]  /*2c370*/  @!UPT UIADD3 URZ, URZ, URZ, URZ ;  /* 0x0000003f3f3ff290 */ /* 0x000fe2000fffe03f */
[----:B------:R-:W-:Y:S04]  /*2c380*/  STL.64 [R1+0x430], R240 ;  /* 0x000430f001007387 */ /* 0x000fe80000100a00 */
[----:B------:R1:W-:Y:S04]  /*2c390*/  STL.64 [R1+0x438], R242 ;  /* 0x000438f201007387 */ /* 0x0003e80000100a00 */
[----:B-1----:R-:W3:Y:S04]  /*2c3a0*/  LDL.LU.64 R242, [R1+0x1318] ;  /* 0x0013180001f27983 */ /* 0x002ee80000300a00 */
[----:B------:R-:W3:Y:S04]  /*2c3b0*/  LDL.LU.64 R240, [R1+0x1310] ;  /* 0x0013100001f07983 */ /* 0x000ee80000300a00 */
        /* <DEDUP_REMOVED lines=8> */
[C---:B------:R-:W-:Y:S11]  /*2c440*/  HMMA.1688.F32.TF32 R12, R4.reuse, R38, R12 ;  /* 0x00000026040c723c */ /* 0x040ff6000008100c */
[----:B------:R-:W-:Y:S11]  /*2c450*/  @!UPT UIADD3 URZ, URZ, URZ, URZ ;  /* 0x0000003f3f3ff290 */ /* 0x000ff6000fffe03f */
[----:B------:R-:W-:Y:S01]  /*2c460*/  @!UPT UIADD3 URZ, URZ, URZ, URZ ;  /* 0x0000003f3f3ff290 */ /* 0x000fe2000fffe03f */
[----:B------:R-:W-:Y:S04]  /*2c470*/  STL.64 [R1+0x6a0], R12 ;  /* 0x0006a00c01007387 */ /* 0x000fe80000100a00 */
[----:B------:R1:W-:Y:S02]  /*2c480*/  STL.64 [R1+0x6a8], R14 ;  /* 0x0006a80e01007387 */ /* 0x0003e40000100a00 */
[C---:B-1----:R-:W-:Y:S08]  /*2c490*/  HMMA.1688.F32.TF32 R12, R4.reuse, R58, R76 ;  /* 0x0000003a040c723c */ /* 0x042ff0000008104c */
[C---:B---3--:R-:W-:Y:S08]  /*2c4a0*/  HMMA.1688.F32.TF32 R240, R4.reuse, R54, R240 ;  /* 0x0000003604f0723c */ /* 0x048ff000000810f0 */
[C---:B--2---:R-:W-:Y:S11]  /*2c4b0*/  HMMA.1688.F32.TF32 R248, R4.reuse, R42, R248 ;  /* 0x0000002a04f8723c */ /* 0x044ff600000810f8 */
[----:B------:R-:W-:Y:S11]  /*2c4c0*/  @!UPT UIADD3 URZ, URZ, URZ, URZ ;  /* 0x0000003f3f3ff290 */ /* 0x000ff6000fffe03f */
[----:B------:R-:W-:Y:S01]  /*2c4d0*/  @!UPT UIADD3 URZ, URZ, URZ, URZ ;  /* 0x0000003f3f3ff290 */ /* 0x000fe2000fffe03f */
[----:B------:R-:W-:Y:S04]  /*2c4e0*/  STL.64 [R1+0x720], R248 ;  /* 0x000720f801007387 */ /* 0x000fe80000100a00 */
[----:B------:R-:W-:Y:S04]  /*2c4f0*/  STL.64 [R1+0x728], R250 ;  /* 0x000728fa01007387 */ /* 0x000fe80000100a00 */
[----:B------:R-:W2:Y:S04]  /*2c500*/  LDL.LU R76, [R1+0x10] ;  /* 0x00001000014c7983 */ /* 0x000ea80000300800 */
[----:B------:R-:W-:Y:S04]  /*2c510*/  STL.64 [R1+0x7a0], R240 ;  /* 0x0007a0f001007387 */ /* 0x000fe80000100a00 */
[----:B------:R-:W-:Y:S04]  /*2c520*/  STL.64 [R1+0x7a8], R242 ;  /* 0x0007a8f201007387 */ /* 0x000fe80000100a00 */
[----:B------:R-:W-:Y:S04]  /*2c530*/  STL.64 [R1+0x7c0], R12 ;  /* 0x0007c00c01007387 */ /* 0x000fe80000100a00 */
[----:B------:R1:W-:Y:S04]  /*2c540*/  STL.64 [R1+0x7c8], R14 ;  /* 0x0007c80e01007387 */ /* 0x0003e80000100a00 */
[----:B------:R-:W2:Y:S04]  /*2c550*/  LDL.LU R77, [R1+0x14] ;  /* 0x00001400014d7983 */ /* 0x000ea80000300800 */
[----:B------:R-:W2:Y:S01]  /*2c560*/  LDL.LU R78, [R1+0x18] ;  /* 0x00001800014e7983 */ /* 0x000ea20000300800 */
[C---:B-1----:R-:W-:Y:S03]  /*2c570*/  HMMA.1688.F32.TF32 R12, R4.reuse, R62, R92 ;  /* 0x0000003e040c723c */ /* 0x042fe6000008105c */
[----:B------:R-:W2:Y:S04]  /*2c580*/  LDL.LU R79, [R1+0x1c] ;  /* 0x00001c00014f7983 */ /* 0x000ea80000300800 */
[----:B------:R-:W3:Y:S11]  /*2c590*/  LDL.LU R92, [R1+0x90] ;  /* 0x00009000015c7983 */ /* 0x000ef60000300800 */
[----:B------:R-:W-:Y:S05]  /*2c5a0*/  @!UPT UIADD3 URZ, URZ, URZ, URZ ;  /* 0x0000003f3f3ff290 */ /* 0x000fea000fffe03f */
[----:B------:R-:W-:Y:S04]  /*2c5b0*/  STL.64 [R1+0x820], R12 ;  /* 0x0008200c01007387 */ /* 0x000fe80000100a00 */
[----:B------:R1:W-:Y:S04]  /*2c5c0*/  STL.64 [R1+0x828], R14 ;  /* 0x0008280e01007387 */ /* 0x0003e80000100a00 */
[----:B------:R-:W3:Y:S04]  /*2c5d0*/  LDL.LU R93, [R1+0x94] ;  /* 0x00009400015d7983 */ /* 0x000ee80000300800 */
[----:B------:R-:W3:Y:S01]  /*2c5e0*/  LDL.LU R94, [R1+0x98] ;  /* 0x00009800015e7983 */ /* 0x000ee20000300800 */
[C---:B-1----:R-:W-:Y:S03]  /*2c5f0*/  HMMA.1688.F32.TF32 R12, R4.reuse, R66, R108 ;  /* 0x00000042040c723c */ /* 0x042fe6000008106c */
[----:B------:R-:W3:Y:S04]  /*2c600*/  LDL.LU R95, [R1+0x9c] ;  /* 0x00009c00015f7983 */ /* 0x000ee80000300800 */
[----:B------:R-:W2:Y:S11]  /*2c610*/  LDL.LU R108, [R1+0x140] ;  /* 0x00014000016c7983 */ /* 0x000eb60000300800 */
[----:B------:R-:W-:Y:S05]  /*2c620*/  @!UPT UIADD3 URZ, URZ, URZ, URZ ;  /* 0x0000003f3f3ff290 */ /* 0x000fea000fffe03f */
[----:B------:R-:W-:Y:S04]  /*2c630*/  STL.64 [R1+0x880], R12 ;  /* 0x0008800c01007387 */ /* 0x000fe80000100a00 */
[----:B------:R1:W-:Y:S04]  /*2c640*/  STL.64 [R1+0x888], R14 ;  /* 0x0008880e01007387 */ /* 0x0003e80000100a00 */
[----:B------:R-:W2:Y:S04]  /*2c650*/  LDL.LU R109, [R1+0x144] ;  /* 0x00014400016d7983 */ /* 0x000ea80000300800 */
[----:B------:R-:W2:Y:S01]  /*2c660*/  LDL.LU R110, [R1+0x148] ;  /* 0x00014800016e7983 */ /* 0x000ea20000300800 */
[C---:B-1----:R-:W-:Y:S03]  /*2c670*/  HMMA.1688.F32.TF32 R12, R4.reuse, R126, R144 ;  /* 0x0000007e040c723c */ /* 0x042fe60000081090 */
[----:B------:R-:W2:Y:S04]  /*2c680*/  LDL.LU R111, [R1+0x14c] ;  /* 0x00014c00016f7983 */ /* 0x000ea80000300800 */
        /* <DEDUP_REMOVED lines=21> */
[----:B------:R-:W2:Y:S04]  /*2c7e0*/  LDL.LU R154, [R1+0x3e8] ;  /* 0x0003e800019a7983 */ /* 0x000ea80000300800 */
[----:B------:R-:W2:Y:S01]  /*2c7f0*/  LDL.LU R155, [R1+0x3ec] ;  /* 0x0003ec00019b7983 */ /* 0x000ea20000300800 */
[C---:B-1----:R-:W-:Y:S03]  /*2c800*/  HMMA.1688.F32.TF32 R12, R4.reuse, R138, R156 ;  /* 0x0000008a040c723c */ /* 0x042fe6000008109c */
[----:B------:R-:W3:Y:S05]  /*2c810*/  LDL.LU R240, [R1+0x440] ;  /* 0x0004400001f07983 */ /* 0x000eea0000300800 */
[----:B------:R-:W-:Y:S11]  /*2c820*/  HMMA.1688.F32.TF32 R4, R4, R142, R160 ;  /* 0x0000008e0404723c */ /* 0x000ff600000810a0 */
[----:B------:R-:W-:Y:S04]  /*2c830*/  @!UPT UIADD3 URZ, URZ, URZ, URZ ;  /* 0x0000003f3f3ff290 */ /* 0x000fe8000fffe03f */
[----:B------:R1:W-:Y:S04]  /*2c840*/  STL.64 [R1+0x8a0], R12 ;  /* 0x0008a00c01007387 */ /* 0x0003e80000100a00 */
[----:B------:R1:W-:Y:S04]  /*2c850*/  STL.64 [R1+0x8a8], R14 ;  /* 0x0008a80e01007387 */ /* 0x0003e80000100a00 */
[----:B------:R-:W-:Y:S04]  /*2c860*/  STL.64 [R1+0x890], R4 ;  /* 0x0008900401007387 */ /* 0x000fe80000100a00 */
[----:B------:R-:W-:Y:S04]  /*2c870*/  STL.64 [R1+0x898], R6 ;  /* 0x0008980601007387 */ /* 0x000fe80000100a00 */
[----:B------:R-:W4:Y:S04]  /*2c880*/  LDL.LU R241, [R1+0x444] ;  /* 0x0004440001f17983 */ /* 0x000f280000300800 */
[----:B------:R-:W4:Y:S04]  /*2c890*/  LDL.LU R242, [R1+0x448] ;  /* 0x0004480001f27983 */ /* 0x000f280000300800 */
[----:B------:R-:W4:Y:S04]  /*2c8a0*/  LDL.LU R243, [R1+0x44c] ;  /* 0x00044c0001f37983 */ /* 0x000f280000300800 */
[----:B------:R-:W4:Y:S04]  /*2c8b0*/  LDL.LU R248, [R1+0x3a0] ;  /* 0x0003a00001f87983 */ /* 0x000f280000300800 */
[----:B------:R-:W4:Y:S04]  /*2c8c0*/  LDL.LU R249, [R1+0x3a4] ;  /* 0x0003a40001f97983 */ /* 0x000f280000300800 */
[----:B------:R-:W4:Y:S04]  /*2c8d0*/  LDL.LU R250, [R1+0x3a8] ;  /* 0x0003a80001fa7983 */ /* 0x000f280000300800 */
[----:B------:R-:W4:Y:S04]  /*2c8e0*/  LDL.LU R251, [R1+0x3ac] ;  /* 0x0003ac0001fb7983 */ /* 0x000f280000300800 */
[----:B-1----:R-:W4:Y:S04]  /*2c8f0*/  LDL.LU R12, [R1+0x2c0] ;  /* 0x0002c000010c7983 */ /* 0x002f280000300800 */
[----:B------:R-:W4:Y:S04]  /*2c900*/  LDL.LU R13, [R1+0x2c4] ;  /* 0x0002c400010d7983 */ /* 0x000f280000300800 */
[----:B------:R-:W4:Y:S04]  /*2c910*/  LDL.LU R14, [R1+0x2c8] ;  /* 0x0002c800010e7983 */ /* 0x000f280000300800 */
[----:B------:R-:W4:Y:S01]  /*2c920*/  LDL.LU R15, [R1+0x2cc] ;  /* 0x0002cc00010f7983 */ /* 0x000f220000300800 */
[----:B------:R-:W-:-:S02]  /*2c930*/  IMAD.MOV.U32 R129, RZ, RZ, R24 ;  /* 0x000000ffff817224 */ /* 0x000fc400078e0018 */
[----:B------:R-:W-:Y:S01]  /*2c940*/  IMAD.MOV.U32 R128, RZ, RZ, R25 ;  /* 0x000000ffff807224 */ /* 0x000fe200078e0019 */
[----:B------:R-:W-:Y:S01]  /*2c950*/  LDS R4, [R2+0xe100] ;  /* 0x00e1000002047984 */ /* 0x000fe20000000800 */
[----:B------:R-:W-:Y:S02]  /*2c960*/  IMAD.MOV.U32 R37, RZ, RZ, R28 ;  /* 0x000000ffff257224 */ /* 0x000fe400078e001c */
[----:B------:R-:W-:Y:S01]  /*2c970*/  IMAD.MOV.U32 R36, RZ, RZ, R29 ;  /* 0x000000ffff247224 */ /* 0x000fe200078e001d */
        /* <DEDUP_REMOVED lines=8> */
[----:B------:R-:W2:Y:S04]  /*2ca00*/  LDS R11, [R3+0xf080] ;  /* 0x00f08000030b7984 */ /* 0x000ea80000000800 */
[----:B------:R-:W-:Y:S04]  /*2ca10*/  LDS R5, [R3+0xe100] ;  /* 0x00e1000003057984 */ /* 0x000fe80000000800 */
[----:B------:R-:W1:Y:S01]  /*2ca20*/  LDS R7, [R3+0xf100] ;  /* 0x00f1000003077984 */ /* 0x000e620000000800 */
[C---:B--2---:R-:W-:Y:S08]  /*2ca30*/  HMMA.1688.F32.TF32 R156, R8.reuse, R18, R152 ;  /* 0x00000012089c723c */ /* 0x044ff00000081098 */
[C---:B------:R-:W-:Y:S08]  /*2ca40*/  HMMA.1688.F32.TF32 R152, R8.reuse, R22, R148 ;  /* 0x000000160898723c */ /* 0x040ff00000081094 */
[C---:B------:R-:W-:Y:S08]  /*2ca50*/  HMMA.1688.F32.TF32 R148, R8.reuse, R26, R144 ;  /* 0x0000001a0894723c */ /* 0x040ff00000081090 */
[C---:B------:R-:W-:Y:S08]  /*2ca60*/  HMMA.1688.F32.TF32 R144, R8.reuse, R30, R108 ;  /* 0x0000001e0890723c */ /* 0x040ff0000008106c */
[C---:B---3--:R-:W-:Y:S08]  /*2ca70*/  HMMA.1688.F32.TF32 R108, R8.reuse, R34, R92 ;  /* 0x00000022086c723c */ /* 0x048ff0000008105c */
[C---:B------:R-:W-:Y:S08]  /*2ca80*/  HMMA.1688.F32.TF32 R92, R8.reuse, R38, R76 ;  /* 0x00000026085c723c */ /* 0x040ff0000008104c */
[C---:B------:R-:W-:Y:S08]  /*2ca90*/  HMMA.1688.F32.TF32 R76, R8.reuse, R42, R44 ;  /* 0x0000002a084c723c */ /* 0x040ff0000008102c */
[C---:B----4-:R-:W-:Y:S01]  /*2caa0*/  HMMA.1688.F32.TF32 R44, R8.reuse, R54, R68 ;  /* 0x00000036082c723c */ /* 0x050fe20000081044 */
[----:B------:R-:W-:Y:S07]  /*2cab0*/  STL.64 [R1+0x160], R156 ;  /* 0x0001609c01007387 */ /* 0x000fee0000100a00 */
[C---:B------:R-:W-:Y:S01]  /*2cac0*/  HMMA.1688.F32.TF32 R68, R8.reuse, R58, R80 ;  /* 0x0000003a0844723c */ /* 0x040fe20000081050 */
        /* <DEDUP_REMOVED lines=15> */
[C---:B--2---:R-:W-:Y:S03]  /*2cbc0*/  HMMA.1688.F32.TF32 R76, R8.reuse, R62, R96 ;  /* 0x0000003e084c723c */ /* 0x044fe60000081060 */
[----:B------:R-:W-:Y:S04]  /*2cbd0*/  STL.64 [R1+0x730], R68 ;  /* 0x0007304401007387 */ /* 0x000fe80000100a00 */
[----:B------:R2:W-:Y:S01]  /*2cbe0*/  STL.64 [R1+0x738], R70 ;  /* 0x0007384601007387 */ /* 0x0005e20000100a00 */
[C---:B---3--:R-:W-:Y:S03]  /*2cbf0*/  HMMA.1688.F32.TF32 R44, R8.reuse, R66, R112 ;  /* 0x00000042082c723c */ /* 0x048fe60000081070 */
[----:B------:R-:W-:Y:S04]  /*2cc00*/  LDS R92, [R2+0xe200] ;  /* 0x00e20000025c7984 */ /* 0x000fe80000000800 */
[----:B------:R-:W-:Y:S01]  /*2cc10*/  LDS R94, [R2+0xf200] ;  /* 0x00f20000025e7984 */ /* 0x000fe20000000800 */
[C---:B--2---:R-:W-:Y:S03]  /*2cc20*/  HMMA.1688.F32.TF32 R68, R8.reuse, R126, R164 ;  /* 0x0000007e0844723c */ /* 0x044fe600000810a4 */
[----:B------:R-:W-:Y:S04]  /*2cc30*/  LDS R93, [R3+0xe200] ;  /* 0x00e20000035d7984 */ /* 0x000fe80000000800 */
[----:B------:R-:W-:Y:S04]  /*2cc40*/  LDS R95, [R3+0xf200] ;  /* 0x00f20000035f7984 */ /* 0x000fe80000000800 */
[----:B------:R-:W-:Y:S04]  /*2cc50*/  STL.64 [R1+0x790], R76 ;  /* 0x0007904c01007387 */ /* 0x000fe80000100a00 */
[----:B------:R2:W-:Y:S04]  /*2cc60*/  STL.64 [R1+0x798], R78 ;  /* 0x0007984e01007387 */ /* 0x0005e80000100a00 */
[----:B------:R-:W-:Y:S04]  /*2cc70*/  STL.64 [R1+0x7b0], R44 ;  /* 0x0007b02c01007387 */ /* 0x000fe80000100a00 */
[----:B------:R3:W-:Y:S01]  /*2cc80*/  STL.64 [R1+0x7b8], R46 ;  /* 0x0007b82e01007387 */ /* 0x0007e20000100a00 */
[C---:B--2---:R-:W-:Y:S03]  /*2cc90*/  HMMA.1688.F32.TF32 R76, R8.reuse, R130, R168 ;  /* 0x00000082084c723c */ /* 0x044fe600000810a8 */
[----:B------:R-:W-:Y:S04]  /*2cca0*/  STL.64 [R1+0x870], R68 ;  /* 0x0008704401007387 */ /* 0x000fe80000100a00 */
[----:B------:R2:W-:Y:S01]  /*2ccb0*/  STL.64 [R1+0x878], R70 ;  /* 0x0008784601007387 */ /* 0x0005e20000100a00 */
[C---:B---3--:R-:W-:Y:S08]  /*2ccc0*/  HMMA.1688.F32.TF32 R44, R8.reuse, R134, R172 ;  /* 0x00000086082c723c */ /* 0x048ff000000810ac */
[C---:B--2---:R-:W-:Y:S01]  /*2ccd0*/  HMMA.1688.F32.TF32 R68, R8.reuse, R138, R176 ;  /* 0x0000008a0844723c */ /* 0x044fe200000810b0 */
[----:B------:R-:W-:Y:S04]  /*2cce0*/  LDS R178, [R2+0xf380] ;  /* 0x00f3800002b27984 */ /* 0x000fe80000000800 */
[----:B------:R-:W-:Y:S03]  /*2ccf0*/  LDS R176, [R2+0xe380] ;  /* 0x00e3800002b07984 */ /* 0x000fe60000000800 */
[----:B------:R-:W-:Y:S01]  /*2cd00*/  HMMA.1688.F32.TF32 R8, R8, R142, R180 ;  /* 0x0000008e0808723c */ /* 0x000fe200000810b4 */
[----:B------:R2:W-:Y:S04]  /*2cd10*/  STL.64 [R1+0x860], R76 ;  /* 0x0008604c01007387 */ /* 0x0005e80000100a00 */
[----:B------:R-:W-:Y:S04]  /*2cd20*/  STL.64 [R1+0x868], R78 ;  /* 0x0008684e01007387 */ /* 0x000fe80000100a00 */
[----:B------:R-:W-:Y:S04]  /*2cd30*/  STL.64 [R1+0x850], R44 ;  /* 0x0008502c01007387 */ /* 0x000fe80000100a00 */
[----:B------:R-:W-:Y:S04]  /*2cd40*/  STL.64 [R1+0x858], R46 ;  /* 0x0008582e01007387 */ /* 0x000fe80000100a00 */
[----:B------:R-:W-:Y:S04]  /*2cd50*/  STL.64 [R1+0x840], R68 ;  /* 0x0008404401007387 */ /* 0x000fe80000100a00 */
[----:B------:R-:W-:Y:S04]  /*2cd60*/  STL.64 [R1+0x848], R70 ;  /* 0x0008484601007387 */ /* 0x000fe80000100a00 */
[----:B------:R-:W-:Y:S04]  /*2cd70*/  STL.64 [R1+0x830], R8 ;  /* 0x0008300801007387 */ /* 0x000fe80000100a00 */
[----:B------:R1:W-:Y:S01]  /*2cd80*/  STL.64 [R1+0x838], R10 ;  /* 0x0008380a01007387 */ /* 0x0003e20000100a00 */
[----:B--2---:R-:W-:-:S03]  /*2cd90*/  IMAD.MOV.U32 R76, RZ, RZ, R51 ;  /* 0x000000ffff4c7224 */ /* 0x004fc600078e0033 */
[----:B------:R-:W-:Y:S04]  /*2cda0*/  LDS R44, [R2+0xe180] ;  /* 0x00e18000022c7984 */ /* 0x000fe80000000800 */
[----:B------:R-:W-:Y:S01]  /*2cdb0*/  LDS R46, [R2+0xf180] ;  /* 0x00f18000022e7984 */ /* 0x000fe20000000800 */
[C---:B-1----:R-:W-:Y:S03]  /*2cdc0*/  HMMA.1688.F32.TF32 R8, R4.reuse, R18, R240 ;  /* 0x000000120408723c */ /* 0x042fe600000810f0 */
[----:B------:R-:W-:Y:S04]  /*2cdd0*/  LDS R45, [R3+0xe180] ;  /* 0x00e18000032d7984 */ /* 0x000fe80000000800 */
[----:B------:R-:W1:Y:S01]  /*2cde0*/  LDS R47, [R3+0xf180] ;  /* 0x00f18000032f7984 */ /* 0x000e620000000800 */
[C---:B------:R-:W-:Y:S03]  /*2cdf0*/  HMMA.1688.F32.TF32 R68, R4.reuse, R22, R248 ;  /* 0x000000160444723c */ /* 0x040fe600000810f8 */
[----:B------:R-:W-:Y:S04]  /*2ce00*/  LDS R180, [R2+0xe300] ;  /* 0x00e3000002b47984 */ /* 0x000fe80000000800 */
[----:B------:R-:W-:Y:S04]  /*2ce10*/  LDS R182, [R2+0xf300] ;  /* 0x00f3000002b67984 */ /* 0x000fe80000000800 */
[----:B------:R-:W-:Y:S04]  /*2ce20*/  LDS R181, [R3+0xe300] ;  /* 0x00e3000003b57984 */ /* 0x000fe80000000800 */
[----:B------:R-:W-:Y:S04]  /*2ce30*/  LDS R183, [R3+0xf300] ;  /* 0x00f3000003b77984 */ /* 0x000fe80000000800 */
[----:B------:R-:W-:Y:S04]  /*2ce40*/  STL.64 [R1+0x70], R8 ;  /* 0x0000700801007387 */ /* 0x000fe80000100a00 */
[----:B------:R2:W-:Y:S04]  /*2ce50*/  STL.64 [R1+0x78], R10 ;  /* 0x0000780a01007387 */ /* 0x0005e80000100a00 */
[----:B------:R-:W3:Y:S04]  /*2ce60*/  LDL.LU R248, [R1+0x130] ;  /* 0x0001300001f87983 */ /* 0x000ee80000300800 */
[----:B------:R-:W-:Y:S01]  /*2ce70*/  LDS R179, [R3+0xf380] ;  /* 0x00f3800003b37984 */ /* 0x000fe20000000800 */
[C---:B--2---:R-:W-:Y:S03]  /*2ce80*/  HMMA.1688.F32.TF32 R8, R4.reuse, R26, R12 ;  /* 0x0000001a0408723c */ /* 0x044fe6000008100c */
[----:B------:R2:W-:Y:S04]  /*2ce90*/  STL.64 [R1+0x60], R68 ;  /* 0x0000604401007387 */ /* 0x0005e80000100a00 */
[----:B------:R4:W-:Y:S04]  /*2cea0*/  STL.64 [R1+0x68], R70 ;  /* 0x0000684601007387 */ /* 0x0009e80000100a00 */
[----:B------:R-:W-:Y:S11]  /*2ceb0*/  LDS R177, [R3+0xe380] ;  /* 0x00e3800003b17984 */ /* 0x000ff60000000800 */
[----:B------:R-:W-:Y:S01]  /*2cec0*/  @!UPT UIADD3 URZ, URZ, URZ, URZ ;  /* 0x0000003f3f3ff290 */ /* 0x000fe2000fffe03f */
        /* <DEDUP_REMOVED lines=9> */
[----:B--2---:R-:W2:Y:S04]  /*2cf60*/  LDL.LU R68, [R1+0x240] ;  /* 0x0002400001447983 */ /* 0x004ea80000300800 */
[----:B------:R-:W2:Y:S04]  /*2cf70*/  LDL.LU R69, [R1+0x244] ;  /* 0x0002440001457983 */ /* 0x000ea80000300800 */
[----:B----4-:R-:W2:Y:S04]  /*2cf80*/  LDL.LU R70, [R1+0x248] ;  /* 0x0002480001467983 */ /* 0x010ea80000300800 */
[----:B------:R-:W2:Y:S04]  /*2cf90*/  LDL.LU R71, [R1+0x24c] ;  /* 0x00024c0001477983 */ /* 0x000ea80000300800 */
[----:B------:R-:W1:Y:S04]  /*2cfa0*/  LDL.LU R156, [R1] ;  /* 0x00000000019c7983 */ /* 0x000e680000300800 */
        /* <DEDUP_REMOVED lines=32> */
[C---:B--2---:R-:W-:Y:S08]  /*2d1b0*/  HMMA.1688.F32.TF32 R68, R4.reuse, R30, R68 ;  /* 0x0000001e0444723c */ /* 0x044ff00000081044 */
[C---:B-1----:R-:W-:Y:S11]  /*2d1c0*/  HMMA.1688.F32.TF32 R8, R4.reuse, R38, R156 ;  /* 0x000000260408723c */ /* 0x042ff6000008109c */
[----:B------:R-:W-:Y:S04]  /*2d1d0*/  @!UPT UIADD3 URZ, URZ, URZ, URZ ;  /* 0x0000003f3f3ff290 */ /* 0x000fe8000fffe03f */
[----:B------:R-:W-:Y:S04]  /*2d1e0*/  STL.64 [R1+0x80], R68 ;  /* 0x0000804401007387 */ /* 0x000fe80000100a00 */
[----:B------:R-:W-:Y:S04]  /*2d1f0*/  STL.64 [R1+0x88], R70 ;  /* 0x0000884601007387 */ /* 0x000fe80000100a00 */
[----:B------:R-:W-:Y:S04]  /*2d200*/  STL.64 [R1+0x90], R80 ;  /* 0x0000905001007387 */ /* 0x000fe80000100a00 */
[----:B------:R-:W-:Y:S04]  /*2d210*/  STL.64 [R1+0x98], R82 ;  /* 0x0000985201007387 */ /* 0x000fe80000100a00 */
[----:B------:R-:W-:Y:S04]  /*2d220*/  STL.64 [R1+0x140], R8 ;  /* 0x0001400801007387 */ /* 0x000fe80000100a00 */
[----:B------:R1:W-:Y:S02]  /*2d230*/  STL.64 [R1+0x148], R10 ;  /* 0x0001480a01007387 */ /* 0x0003e40000100a00 */
[C---:B-1----:R-:W-:Y:S08]  /*2d240*/  HMMA.1688.F32.TF32 R8, R4.reuse, R58, R84 ;  /* 0x0000003a0408723c */ /* 0x042ff00000081054 */
[C---:B----4-:R-:W-:Y:S08]  /*2d250*/  HMMA.1688.F32.TF32 R68, R4.reuse, R42, R48 ;  /* 0x0000002a0444723c */ /* 0x050ff00000081030 */
[C---:B------:R-:W-:Y:S11]  /*2d260*/  HMMA.1688.F32.TF32 R48, R4.reuse, R54, R72 ;  /* 0x000000360430723c */ /* 0x040ff60000081048 */
[----:B------:R-:W-:Y:S04]  /*2d270*/  @!UPT UIADD3 URZ, URZ, URZ, URZ ;  /* 0x0000003f3f3ff290 */ /* 0x000fe8000fffe03f */
[----:B------:R-:W-:Y:S04]  /*2d280*/  STL.64 [R1+0x3a0], R68 ;  /* 0x0003a04401007387 */ /* 0x000fe80000100a00 */
[----:B------:R1:W-:Y:S04]  /*2d290*/  STL.64 [R1+0x3a8], R70 ;  /* 0x0003a84601007387 */ /* 0x0003e80000100a00 */
[----:B------:R-:W-:Y:S04]  /*2d2a0*/  STL.64 [R1+0x5d0], R48 ;  /* 0x0005d03001007387 */ /* 0x000fe80000100a00 */
[----:B------:R2:W-:Y:S01]  /*2d2b0*/  STL.64 [R1+0x5d8], R50 ;  /* 0x0005d83201007387 */ /* 0x0005e20000100a00 */
[C---:B-1----:R-:W-:Y:S03]  /*2d2c0*/  HMMA.1688.F32.TF32 R68, R4.reuse, R62, R100 ;  /* 0x0000003e0444723c */ /* 0x042fe60000081064 */
[----:B------:R-:W-:Y:S04]  /*2d2d0*/  STL.64 [R1+0x660], R8 ;  /* 0x0006600801007387 */ /* 0x000fe80000100a00 */
[----:B------:R1:W-:Y:S01]  /*2d2e0*/  STL.64 [R1+0x668], R10 ;  /* 0x0006680a01007387 */ /* 0x0003e20000100a00 */
[C---:B--2---:R-:W-:Y:S08]  /*2d2f0*/  HMMA.1688.F32.TF32 R48, R4.reuse, R66, R116 ;  /* 0x000000420430723c */ /* 0x044ff00000081074 */
[C---:B-1----:R-:W-:Y:S07]  /*2d300*/  HMMA.1688.F32.TF32 R8, R4.reuse, R126, R184 ;  /* 0x0000007e0408723c */ /* 0x042fee00000810b8 */
        /* <DEDUP_REMOVED lines=8> */
[----:B-1----:R-:W-:Y:S08]  /*2d390*/  HMMA.1688.F32.TF32 R8, R4, R138, R196 ;  /* 0x0000008a0408723c */ /* 0x002ff000000810c4 */
[----:B------:R-:W-:Y:S08]  /*2d3a0*/  HMMA.1688.F32.TF32 R12, R44, R18, R12 ;  /* 0x000000122c0c723c */ /* 0x000ff0000008100c */
[----:B------:R-:W-:Y:S01]  /*2d3b0*/  HMMA.1688.F32.TF32 R4, R4, R142, R200 ;  /* 0x0000008e0404723c */ /* 0x000fe200000810c8 */
[----:B------:R-:W-:Y:S04]  /*2d3c0*/  STL.64 [R1+0x800], R68 ;  /* 0x0008004401007387 */ /* 0x000fe80000100a00 */
[----:B------:R-:W-:Y:S04]  /*2d3d0*/  STL.64 [R1+0x808], R70 ;  /* 0x0008084601007387 */ /* 0x000fe80000100a00 */
[----:B------:R-:W-:Y:S04]  /*2d3e0*/  STL.64 [R1+0x7f0], R48 ;  /* 0x0007f03001007387 */ /* 0x000fe80000100a00 */
[----:B------:R-:W-:Y:S04]  /*2d3f0*/  STL.64 [R1+0x7f8], R50 ;  /* 0x0007f83201007387 */ /* 0x000fe80000100a00 */
[----:B------:R-:W-:Y:S04]  /*2d400*/  STL.64 [R1+0x7e0], R8 ;  /* 0x0007e00801007387 */ /* 0x000fe80000100a00 */
[----:B------:R1:W-:Y:S04]  /*2d410*/  STL.64 [R1+0x7e8], R10 ;  /* 0x0007e80a01007387 */ /* 0x0003e80000100a00 */
[----:B------:R-:W-:Y:S04]  /*2d420*/  STL.64 [R1+0x1180], R14 ;  /* 0x0011800e01007387 */ /* 0x000fe80000100a00 */
[----:B------:R-:W-:Y:S01]  /*2d430*/  STL.64 [R1+0x7d0], R4 ;  /* 0x0007d00401007387 */ /* 0x000fe20000100a00 */
[C---:B-1----:R-:W-:Y:S03]  /*2d440*/  HMMA.1688.F32.TF32 R8, R44.reuse, R22, R152 ;  /* 0x000000162c08723c */ /* 0x042fe60000081098 */
[----:B------:R1:W-:Y:S05]  /*2d450*/  STL.64 [R1+0x7d8], R6 ;  /* 0x0007d80601007387 */ /* 0x0003ea0000100a00 */
[C---:B-1----:R-:W-:Y:S01]  /*2d460*/  HMMA.1688.F32.TF32 R4, R44.reuse, R26, R148 ;  /* 0x0000001a2c04723c */ /* 0x042fe20000081094 */
[----:B------:R-:W-:Y:S11]  /*2d470*/  STL.64 [R1+0x1178], R12 ;  /* 0x0011780c01007387 */ /* 0x000ff60000100a00 */
[----:B------:R-:W-:Y:S03]  /*2d480*/  @!UPT UIADD3 URZ, URZ, URZ, URZ ;  /* 0x0000003f3f3ff290 */ /* 0x000fe6000fffe03f */
[----:B------:R-:W-:Y:S01]  /*2d490*/  STL.64 [R1+0x1190], R10 ;  /* 0x0011900a01007387 */ /* 0x000fe20000100a00 */
[C---:B------:R-:W-:Y:S03]  /*2d4a0*/  HMMA.1688.F32.TF32 R248, R44.reuse, R38, R248 ;  /* 0x000000262cf8723c */ /* 0x040fe600000810f8 */
[----:B------:R1:W-:Y:S04]  /*2d4b0*/  STL.64 [R1+0x1188], R8 ;  /* 0x0011880801007387 */ /* 0x0003e80000100a00 */
[----:B------:R-:W-:Y:S01]  /*2d4c0*/  STL.64 [R1+0x11a0], R6 ;  /* 0x0011a00601007387 */ /* 0x000fe20000100a00 */
[C---:B-1----:R-:W-:Y:S03]  /*2d4d0*/  HMMA.1688.F32.TF32 R8, R44.reuse, R30, R144 ;  /* 0x0000001e2c08723c */ /* 0x042fe60000081090 */
[----:B------:R1:W-:Y:S05]  /*2d4e0*/  STL.64 [R1+0x1198], R4 ;  /* 0x0011980401007387 */ /* 0x0003ea0000100a00 */
[C---:B-1----:R-:W-:Y:S08]  /*2d4f0*/  HMMA.1688.F32.TF32 R4, R44.reuse, R34, R108 ;  /* 0x000000222c04723c */ /* 0x042ff0000008106c */
[C---:B------:R-:W-:Y:S07]  /*2d500*/  HMMA.1688.F32.TF32 R240, R44.reuse, R42, R240 ;  /* 0x0000002a2cf0723c */ /* 0x040fee00000810f0 */
[----:B------:R-:W-:Y:S04]  /*2d510*/  STL.64 [R1+0x10], R8 ;  /* 0x0000100801007387 */ /* 0x000fe80000100a00 */
[----:B------:R1:W-:Y:S01]  /*2d520*/  STL.64 [R1+0x18], R10 ;  /* 0x0000180a01007387 */ /* 0x0003e20000100a00 */
[C---:B------:R-:W-:Y:S03]  /*2d530*/  HMMA.1688.F32.TF32 R12, R44.reuse, R54, R76 ;  /* 0x000000362c0c723c */ /* 0x040fe6000008104c */
[----:B------:R-:W-:Y:S04]  /*2d540*/  STL.64 [R1+0x11b0], R250 ;  /* 0x0011b0fa01007387 */ /* 0x000fe80000100a00 */
[----:B------:R-:W-:Y:S01]  /*2d550*/  STL.64 [R1], R4 ;  /* 0x0000000401007387 */ /* 0x000fe20000100a00 */
[C---:B-1----:R-:W-:Y:S03]  /*2d560*/  HMMA.1688.F32.TF32 R8, R44.reuse, R58, R88 ;  /* 0x0000003a2c08723c */ /* 0x042fe60000081058 */
[----:B------:R1:W-:Y:S05]  /*2d570*/  STL.64 [R1+0x8], R6 ;  /* 0x0000080601007387 */ /* 0x0003ea0000100a00 */
[C---:B-1----:R-:W-:Y:S01]  /*2d580*/  HMMA.1688.F32.TF32 R4, R44.reuse, R62, R104 ;  /* 0x0000003e2c04723c */ /* 0x042fe20000081068 */
[----:B------:R-:W-:Y:S04]  /*2d590*/  STL.64 [R1+0x11a8], R248 ;  /* 0x0011a8f801007387 */ /* 0x000fe80000100a00 */
[----:B------:R-:W-:Y:S04]  /*2d5a0*/  STL.64 [R1+0x11c0], R242 ;  /* 0x0011c0f201007387 */ /* 0x000fe80000100a00 */
[----:B------:R-:W-:Y:S04]  /*2d5b0*/  STL.64 [R1+0x11b8], R240 ;  /* 0x0011b8f001007387 */ /* 0x000fe80000100a00 */
[----:B------:R-:W-:Y:S04]  /*2d5c0*/  STL.64 [R1+0x240], R12 ;  /* 0x0002400c01007387 */ /* 0x000fe80000100a00 */
[----:B------:R1:W-:Y:S04]  /*2d5d0*/  STL.64 [R1+0x248], R14 ;  /* 0x0002480e01007387 */ /* 0x0003e80000100a00 */
[----:B------:R-:W-:Y:S04]  /*2d5e0*/  STL.64 [R1+0x440], R8 ;  /* 0x0004400801007387 */ /* 0x000fe80000100a00 */
[----:B------:R2:W-:Y:S01]  /*2d5f0*/  STL.64 [R1+0x448], R10 ;  /* 0x0004480a01007387 */ /* 0x0005e20000100a00 */
[C---:B-1----:R-:W-:Y:S03]  /*2d600*/  HMMA.1688.F32.TF32 R12, R44.reuse, R66, R120 ;  /* 0x000000422c0c723c */ /* 0x042fe60000081078 */
[----:B------:R-:W-:Y:S04]  /*2d610*/  STL.64 [R1+0x450], R4 ;  /* 0x0004500401007387 */ /* 0x000fe80000100a00 */
[----:B------:R1:W-:Y:S01]  /*2d620*/  STL.64 [R1+0x458], R6 ;  /* 0x0004580601007387 */ /* 0x0003e20000100a00 */
[----:B--2---:R-:W-:Y:S01]  /*2d630*/  HMMA.1688.F32.TF32 R8, R44, R126, R204 ;  /* 0x0000007e2c08723c */ /* 0x004fe200000810cc */
[----:B------:R-:W-:-:S02]  /*2d640*/  IMAD.MOV.U32 R184, RZ, RZ, R236 ;  /* 0x000000ffffb87224 */ /* 0x000fc400078e00ec */
[----:B------:R-:W-:Y:S01]  /*2d650*/  LDS R104, [R2+0xe280] ;  /* 0x00e2800002687984 */ /* 0x000fe20000000800 */
[----:B------:R-:W-:Y:S02]  /*2d660*/  IMAD.MOV.U32 R185, RZ, RZ, R237 ;  /* 0x000000ffffb97224 */ /* 0x000fe400078e00ed */
[----:B------:R-:W-:Y:S01]  /*2d670*/  IMAD.MOV.U32 R186, RZ, RZ, R238 ;  /* 0x000000ffffba7224 */ /* 0x000fe200078e00ee */
[----:B------:R-:W-:Y:S01]  /*2d680*/  LDS R106, [R2+0xf280] ;  /* 0x00f28000026a7984 */ /* 0x000fe20000000800 */
[C---:B-1----:R-:W-:Y:S01]  /*2d690*/  HMMA.1688.F32.TF32 R4, R44.reuse, R130, R208 ;  /* 0x000000822c04723c */ /* 0x042fe200000810d0 */
[----:B------:R-:W-:Y:S02]  /*2d6a0*/  IMAD.MOV.U32 R187, RZ, RZ, R239 ;  /* 0x000000ffffbb7224 */ /* 0x000fe400078e00ef */
[----:B------:R-:W-:Y:S04]  /*2d6b0*/  LDS R105, [R3+0xe280] ;  /* 0x00e2800003697984 */ /* 0x000fe80000000800 */
        /* <DEDUP_REMOVED lines=9> */
[----:B------:R-:W2:Y:S05]  /*2d750*/  LDS R107, [R3+0xf280] ;  /* 0x00f28000036b7984 */ /* 0x000eaa0000000800 */
[----:B-1----:R-:W-:Y:S07]  /*2d760*/  HMMA.1688.F32.TF32 R4, R44, R142, R220 ;  /* 0x0000008e2c04723c */ /* 0x002fee00000810dc */
        /* <DEDUP_REMOVED lines=42> */
[----:B------:R-:W1:Y:S04]  /*2da10*/  LDL.LU R148, [R1+0x100] ;  /* 0x0001000001947983 */ /* 0x000e680000300800 */
[----:B------:R-:W1:Y:S04]  /*2da20*/  LDL.LU R149, [R1+0x104] ;  /* 0x0001040001957983 */ /* 0x000e680000300800 */
[----:B------:R-:W1:Y:S04]  /*2da30*/  LDL.LU R150, [R1+0x108] ;  /* 0x0001080001967983 */ /* 0x000e680000300800 */
[----:B------:R-:W1:Y:S04]  /*2da40*/  LDL.LU R151, [R1+0x10c] ;  /* 0x00010c0001977983 */ /* 0x000e680000300800 */
[----:B------:R-:W2:Y:S04]  /*2da50*/  LDL.LU R108, [R1+0x40] ;  /* 0x00004000016c7983 */ /* 0x000ea80000300800 */
[----:B------:R-:W2:Y:S04]  /*2da60*/  LDL.LU R109, [R1+0x44] ;  /* 0x00004400016d7983 */ /* 0x000ea80000300800 */
[----:B------:R-:W2:Y:S04]  /*2da70*/  LDL.LU R110, [R1+0x48] ;  /* 0x00004800016e7983 */ /* 0x000ea80000300800 */
[----:B------:R-:W2:Y:S01]  /*2da80*/  LDL.LU R111, [R1+0x4c] ;  /* 0x00004c00016f7983 */ /* 0x000ea20000300800 */
[----:B------:R-:W-:-:S02]  /*2da90*/  IMAD.MOV.U32 R193, RZ, RZ, R233 ;  /* 0x000000ffffc17224 */ /* 0x000fc400078e00e9 */
[----:B------:R-:W-:Y:S02]  /*2daa0*/  IMAD.MOV.U32 R194, RZ, RZ, R234 ;  /* 0x000000ffffc27224 */ /* 0x000fe400078e00ea */
[----:B------:R-:W-:Y:S02]  /*2dab0*/  IMAD.MOV.U32 R195, RZ, RZ, R235 ;  /* 0x000000ffffc37224 */ /* 0x000fe400078e00eb */
[----:B------:R-:W-:Y:S02]  /*2dac0*/  IMAD.MOV.U32 R196, RZ, RZ, R228 ;  /* 0x000000ffffc47224 */ /* 0x000fe400078e00e4 */
[----:B------:R-:W-:Y:S02]  /*2dad0*/  IMAD.MOV.U32 R197, RZ, RZ, R229 ;  /* 0x000000ffffc57224 */ /* 0x000fe400078e00e5 */
[----:B------:R-:W-:Y:S02]  /*2dae0*/  IMAD.MOV.U32 R198, RZ, RZ, R230 ;  /* 0x000000ffffc67224 */ /* 0x000fe400078e00e6 */
[----:B------:R-:W-:Y:S01]  /*2daf0*/  IMAD.MOV.U32 R199, RZ, RZ, R231 ;  /* 0x000000ffffc77224 */ /* 0x000fe200078e00e7 */
[C---:B---3--:R-:W-:Y:S08]  /*2db00*/  HMMA.1688.F32.TF32 R204, R92.reuse, R54, R152 ;  /* 0x000000365ccc723c */ /* 0x048ff00000081098 */
[C---:B----4-:R-:W-:Y:S08]  /*2db10*/  HMMA.1688.F32.TF32 R72, R92.reuse, R30, R96 ;  /* 0x0000001e5c48723c */ /* 0x050ff00000081060 */
[C---:B--2---:R-:W-:Y:S08]  /*2db20*/  HMMA.1688.F32.TF32 R84, R92.reuse, R18, R112 ;  /* 0x000000125c54723c */ /* 0x044ff00000081070 */
[C---:B------:R-:W-:Y:S08]  /*2db30*/  HMMA.1688.F32.TF32 R80, R92.reuse, R22, R80 ;  /* 0x000000165c50723c */ /* 0x040ff00000081050 */
[C---:B------:R-:W-:Y:S07]  /*2db40*/  HMMA.1688.F32.TF32 R76, R92.reuse, R26, R76 ;  /* 0x0000001a5c4c723c */ /* 0x040fee000008104c */
[----:B------:R-:W-:Y:S01]  /*2db50*/  STL.64 [R1+0x11d0], R86 ;  /* 0x0011d05601007387 */ /* 0x000fe20000100a00 */
[C---:B------:R-:W-:Y:S03]  /*2db60*/  HMMA.1688.F32.TF32 R44, R92.reuse, R34, R68 ;  /* 0x000000225c2c723c */ /* 0x040fe60000081044 */
[----:B------:R-:W-:Y:S05]  /*2db70*/  STL.64 [R1+0x11c8], R84 ;  /* 0x0011c85401007387 */ /* 0x000fea0000100a00 */
[C---:B------:R-:W-:Y:S01]  /*2db80*/  HMMA.1688.F32.TF32 R48, R92.reuse, R38, R160 ;  /* 0x000000265c30723c */ /* 0x040fe200000810a0 */
[----:B------:R-:W-:Y:S07]  /*2db90*/  STL.64 [R1+0x11e0], R82 ;  /* 0x0011e05201007387 */ /* 0x000fee0000100a00 */
[C---:B------:R-:W-:Y:S01]  /*2dba0*/  HMMA.1688.F32.TF32 R68, R92.reuse, R42, R156 ;  /* 0x0000002a5c44723c */ /* 0x040fe2000008109c */
[----:B------:R-:W-:Y:S04]  /*2dbb0*/  STL.64 [R1+0x11d8], R80 ;  /* 0x0011d85001007387 */ /* 0x000fe80000100a00 */
[----:B------:R-:W-:Y:S04]  /*2dbc0*/  STL.64 [R1+0x11f0], R78 ;  /* 0x0011f04e01007387 */ /* 0x000fe80000100a00 */
[----:B------:R-:W-:Y:S04]  /*2dbd0*/  STL.64 [R1+0x11e8], R76 ;  /* 0x0011e84c01007387 */ /* 0x000fe80000100a00 */
[----:B------:R-:W-:Y:S04]  /*2dbe0*/  STL.64 [R1+0x1200], R74 ;  /* 0x0012004a01007387 */ /* 0x000fe80000100a00 */
[----:B------:R-:W-:Y:S01]  /*2dbf0*/  STL.64 [R1+0x11f8], R72 ;  /* 0x0011f84801007387 */ /* 0x000fe20000100a00 */
[C---:B-1----:R-:W-:Y:S03]  /*2dc00*/  HMMA.1688.F32.TF32 R4, R92.reuse, R58, R148 ;  /* 0x0000003a5c04723c */ /* 0x042fe60000081094 */
[----:B------:R-:W-:Y:S04]  /*2dc10*/  STL.64 [R1+0x1210], R46 ;  /* 0x0012102e01007387 */ /* 0x000fe80000100a00 */
[----:B------:R-:W-:Y:S04]  /*2dc20*/  STL.64 [R1+0x1208], R44 ;  /* 0x0012082c01007387 */ /* 0x000fe80000100a00 */
[----:B------:R-:W-:Y:S01]  /*2dc30*/  STL.64 [R1+0x1220], R50 ;  /* 0x0012203201007387 */ /* 0x000fe20000100a00 */
[C---:B------:R-:W-:Y:S03]  /*2dc40*/  HMMA.1688.F32.TF32 R12, R92.reuse, R62, R144 ;  /* 0x0000003e5c0c723c */ /* 0x040fe60000081090 */
[----:B------:R-:W-:Y:S04]  /*2dc50*/  STL.64 [R1+0x1218], R48 ;  /* 0x0012183001007387 */ /* 0x000fe80000100a00 */
[----:B------:R-:W-:Y:S01]  /*2dc60*/  STL.64 [R1+0x1230], R70 ;  /* 0x0012304601007387 */ /* 0x000fe20000100a00 */
[C---:B------:R-:W-:Y:S03]  /*2dc70*/  HMMA.1688.F32.TF32 R8, R92.reuse, R66, R108 ;  /* 0x000000425c08723c */ /* 0x040fe6000008106c */
[----:B------:R-:W-:Y:S04]  /*2dc80*/  STL.64 [R1+0x1228], R68 ;  /* 0x0012284401007387 */ /* 0x000fe80000100a00 */
[----:B------:R-:W-:Y:S04]  /*2dc90*/  STL.64 [R1+0x1240], R206 ;  /* 0x001240ce01007387 */ /* 0x000fe80000100a00 */
[----:B------:R-:W-:Y:S04]  /*2dca0*/  STL.64 [R1+0x1238], R204 ;  /* 0x001238cc01007387 */ /* 0x000fe80000100a00 */
[----:B------:R-:W-:Y:S04]  /*2dcb0*/  STL.64 [R1+0x20], R4 ;  /* 0x0000200401007387 */ /* 0x000fe80000100a00 */
[----:B------:R1:W-:Y:S02]  /*2dcc0*/  STL.64 [R1+0x28], R6 ;  /* 0x0000280601007387 */ /* 0x0003e40000100a00 */
[----:B-1----:R-:W-:Y:S02]  /*2dcd0*/  HMMA.1688.F32.TF32 R4, R92, R126, R244 ;  /* 0x0000007e5c04723c */ /* 0x002fe400000810f4 */
[----:B------:R1:W-:Y:S04]  /*2dce0*/  STL.64 [R1+0x170], R12 ;  /* 0x0001700c01007387 */ /* 0x0003e80000100a00 */
[----:B------:R2:W-:Y:S04]  /*2dcf0*/  STL.64 [R1+0x178], R14 ;  /* 0x0001780e01007387 */ /* 0x0005e80000100a00 */
[----:B------:R-:W3:Y:S04]  /*2dd00*/  LDL.LU R144, [R1+0x3c0] ;  /* 0x0003c00001907983 */ /* 0x000ee80000300800 */
[----:B------:R-:W-:Y:S04]  /*2dd10*/  STL.64 [R1+0x280], R8 ;  /* 0x0002800801007387 */ /* 0x000fe80000100a00 */
[----:B------:R-:W-:Y:S05]  /*2dd20*/  STL.64 [R1+0x288], R10 ;  /* 0x0002880a01007387 */ /* 0x000fea0000100a00 */
[----:B------:R4:W-:Y:S04]  /*2dd30*/  STL.64 [R1+0x700], R4 ;  /* 0x0007000401007387 */ /* 0x0009e80000100a00 */
        /* <DEDUP_REMOVED lines=38> */
[----:B--2---:R-:W2:Y:S04]  /*2dfa0*/  LDL.LU R14, [R1+0xf8] ;  /* 0x0000f800010e7983 */ /* 0x004ea80000300800 */
[----:B------:R-:W2:Y:S04]  /*2dfb0*/  LDL.LU R15, [R1+0xfc] ;  /* 0x0000fc00010f7983 */ /* 0x000ea80000300800 */
[----:B----4-:R-:W4:Y:S04]  /*2dfc0*/  LDL.LU R4, [R1+0x1a0] ;  /* 0x0001a00001047983 */ /* 0x010f280000300800 */
        /* <DEDUP_REMOVED lines=43> */
[----:B------:R-:W-:Y:S01]  /*2e280*/  IMAD.MOV.U32 R188, RZ, RZ, R224 ;  /* 0x000000ffffbc7224 */ /* 0x000fe200078e00e0 */
[----:B------:R-:W-:Y:S01]  /*2e290*/  MOV R190, R226 ;  /* 0x000000e200be7202 */ /* 0x000fe20000000f00 */
[----:B------:R-:W-:Y:S01]  /*2e2a0*/  IMAD.MOV.U32 R189, RZ, RZ, R225 ;  /* 0x000000ffffbd7224 */ /* 0x000fe200078e00e1 */
        /* <DEDUP_REMOVED lines=9> */
[C---:B---3--:R-:W-:Y:S08]  /*2e340*/  HMMA.1688.F32.TF32 R44, R92.reuse, R142, R236 ;  /* 0x0000008e5c2c723c */ /* 0x048ff000000810ec */
[C---:B------:R-:W-:Y:S08]  /*2e350*/  HMMA.1688.F32.TF32 R48, R92.reuse, R138, R232 ;  /* 0x0000008a5c30723c */ /* 0x040ff000000810e8 */
[----:B------:R-:W-:Y:S08]  /*2e360*/  HMMA.1688.F32.TF32 R68, R92, R134, R228 ;  /* 0x000000865c44723c */ /* 0x000ff000000810e4 */
[C---:B----4-:R-:W-:Y:S08]  /*2e370*/  HMMA.1688.F32.TF32 R212, R104.reuse, R62, R4 ;  /* 0x0000003e68d4723c */ /* 0x050ff00000081004 */
[C---:B--2---:R-:W-:Y:S07]  /*2e380*/  HMMA.1688.F32.TF32 R4, R104.reuse, R126, R12 ;  /* 0x0000007e6804723c */ /* 0x044fee000008100c */
[----:B------:R-:W-:Y:S04]  /*2e390*/  STL.64 [R1+0x6f0], R68 ;  /* 0x0006f04401007387 */ /* 0x000fe80000100a00 */
        /* <DEDUP_REMOVED lines=8> */
[C---:B-1----:R-:W-:Y:S02]  /*2e420*/  HMMA.1688.F32.TF32 R4, R104.reuse, R138, R188 ;  /* 0x0000008a6804723c */ /* 0x042fe400000810bc */
[----:B------:R1:W-:Y:S04]  /*2e430*/  STL.64 [R1+0x5e0], R12 ;  /* 0x0005e00c01007387 */ /* 0x0003e80000100a00 */
[----:B------:R2:W-:Y:S01]  /*2e440*/  STL.64 [R1+0x5e8], R14 ;  /* 0x0005e80e01007387 */ /* 0x0005e20000100a00 */
[----:B------:R-:W-:Y:S01]  /*2e450*/  IMAD.MOV.U32 R72, RZ, RZ, R16 ;  /* 0x000000ffff487224 */ /* 0x000fe200078e0010 */
[----:B------:R-:W-:Y:S01]  /*2e460*/  HMMA.1688.F32.TF32 R88, R104, R34, R240 ;  /* 0x000000226858723c */ /* 0x000fe200000810f0 */
[----:B------:R-:W-:-:S02]  /*2e470*/  IMAD.MOV.U32 R73, RZ, RZ, R20 ;  /* 0x000000ffff497224 */ /* 0x000fc400078e0014 */
[----:B------:R-:W-:Y:S02]  /*2e480*/  IMAD.MOV.U32 R74, RZ, RZ, R17 ;  /* 0x000000ffff4a7224 */ /* 0x000fe400078e0011 */
[----:B------:R-:W-:-:S03]  /*2e490*/  IMAD.MOV.U32 R75, RZ, RZ, R21 ;  /* 0x000000ffff4b7224 */ /* 0x000fc600078e0015 */
[C---:B------:R-:W-:Y:S08]  /*2e4a0*/  HMMA.1688.F32.TF32 R220, R104.reuse, R66, R8 ;  /* 0x0000004268dc723c */ /* 0x040ff00000081008 */
[----:B------:R-:W-:Y:S07]  /*2e4b0*/  HMMA.1688.F32.TF32 R8, R104, R134, R192 ;  /* 0x000000866808723c */ /* 0x000fee00000810c0 */
[----:B------:R-:W-:-:S02]  /*2e4c0*/  IMAD.MOV.U32 R192, RZ, RZ, R60 ;  /* 0x000000ffffc07224 */ /* 0x000fc400078e003c */
[----:B------:R-:W-:Y:S11]  /*2e4d0*/  IMAD.MOV.U32 R193, RZ, RZ, R61 ;  /* 0x000000ffffc17224 */ /* 0x000ff600078e003d */
[----:B------:R-:W-:Y:S03]  /*2e4e0*/  @!UPT UIADD3 URZ, URZ, URZ, URZ ;  /* 0x0000003f3f3ff290 */ /* 0x000fe6000fffe03f */
[----:B------:R3:W-:Y:S04]  /*2e4f0*/  STL.64 [R1+0x560], R8 ;  /* 0x0005600801007387 */ /* 0x0007e80000100a00 */
[----:B------:R2:W-:Y:S04]  /*2e500*/  STL.64 [R1+0x568], R10 ;  /* 0x0005680a01007387 */ /* 0x0005e80000100a00 */
        /* <DEDUP_REMOVED lines=16> */
[----:B---3--:R-:W3:Y:S04]  /*2e610*/  LDL.LU R8, [R1+0x4b0] ;  /* 0x0004b00001087983 */ /* 0x008ee80000300800 */
[----:B------:R-:W3:Y:S04]  /*2e620*/  LDL.LU R9, [R1+0x4b4] ;  /* 0x0004b40001097983 */ /* 0x000ee80000300800 */
        /* <DEDUP_REMOVED lines=17> */
[----:B------:R-:W4:Y:S01]  /*2e740*/  LDL.LU R21, [R1+0x1294] ;  /* 0x0012940001157983 */ /* 0x000f220000300800 */
[----:B------:R-:W-:-:S02]  /*2e750*/  IMAD.MOV.U32 R44, RZ, RZ, R64 ;  /* 0x000000ffff2c7224 */ /* 0x000fc400078e0040 */
[----:B------:R-:W-:Y:S01]  /*2e760*/  IMAD.MOV.U32 R45, RZ, RZ, R65 ;  /* 0x000000ffff2d7224 */ /* 0x000fe200078e0041 */
[----:B------:R-:W4:Y:S01]  /*2e770*/  LDL.LU R64, [R1+0x1290] ;  /* 0x0012900001407983 */ /* 0x000f220000300800 */
[----:B------:R-:W-:Y:S02]  /*2e780*/  IMAD.MOV.U32 R46, RZ, RZ, R0 ;  /* 0x000000ffff2e7224 */ /* 0x000fe400078e0000 */
[----:B------:R-:W-:Y:S01]  /*2e790*/  IMAD.MOV.U32 R47, RZ, RZ, R252 ;  /* 0x000000ffff2f7224 */ /* 0x000fe200078e00fc */
[----:B------:R-:W4:Y:S04]  /*2e7a0*/  LDL.LU R65, [R1+0x128c] ;  /* 0x00128c0001417983 */ /* 0x000f280000300800 */
[----:B------:R-:W4:Y:S04]  /*2e7b0*/  LDL.LU R0, [R1+0x1288] ;  /* 0x0012880001007983 */ /* 0x000f280000300800 */
[----:B------:R-:W4:Y:S01]  /*2e7c0*/  LDL.LU R252, [R1+0x1284] ;  /* 0x0012840001fc7983 */ /* 0x000f220000300800 */
[----:B------:R-:W-:-:S03]  /*2e7d0*/  UIADD3 UR5, UR5, 0x1, URZ ;  /* 0x0000000105057890 */ /* 0x000fc6000fffe03f */
[----:B------:R-:W-:Y:S01]  /*2e7e0*/  BAR.SYNC.DEFER_BLOCKING 0x0 ;  /* 0x0000000000007b1d */ /* 0x000fe20000010000 */
[----:B--2---:R-:W-:Y:S01]  /*2e7f0*/  IMAD.MOV.U32 R70, RZ, RZ, R20 ;  /* 0x000000ffff467224 */ /* 0x004fe200078e0014 */
[----:B---3--:R-:W-:-:S04]  /*2e800*/  MOV R68, R17 ;  /* 0x0000001100447202 */ /* 0x008fc80000000f00 */
[----:B------:R-:W2:Y:S01]  /*2e810*/  LDL.LU R17, [R1+0x1280] ;  /* 0x0012800001117983 */ /* 0x000ea20000300800 */
[----:B----4-:R-:W-:-:S03]  /*2e820*/  IMAD.MOV.U32 R69, RZ, RZ, R21 ;  /* 0x000000ffff457224 */ /* 0x010fc600078e0015 */
[----:B------:R-:W3:Y:S04]  /*2e830*/  LDL.LU R21, [R1+0x127c] ;  /* 0x00127c0001157983 */ /* 0x000ee80000300800 */
[----:B------:R-:W4:Y:S01]  /*2e840*/  LDL.LU R20, [R1+0x1278] ;  /* 0x0012780001147983 */ /* 0x000f220000300800 */
[----:B------:R-:W-:-:S03]  /*2e850*/  IMAD.MOV.U32 R71, RZ, RZ, R16 ;  /* 0x000000ffff477224 */ /* 0x000fc600078e0010 */
[----:B------:R-:W2:Y:S01]  /*2e860*/  LDL.LU R16, [R1+0x1274] ;  /* 0x0012740001107983 */ /* 0x000ea20000300800 */
[----:B------:R-:W-:-:S03]  /*2e870*/  IMAD.MOV.U32 R204, RZ, RZ, R0 ;  /* 0x000000ffffcc7224 */ /* 0x000fc600078e0000 */
[----:B------:R-:W2:Y:S01]  /*2e880*/  LDL.LU R0, [R1+0x1270] ;  /* 0x0012700001007983 */ /* 0x000ea20000300800 */
[----:B------:R-:W-:-:S03]  /*2e890*/  IMAD.MOV.U32 R205, RZ, RZ, R252 ;  /* 0x000000ffffcd7224 */ /* 0x000fc600078e00fc */
[----:B------:R-:W2:Y:S01]  /*2e8a0*/  LDL.LU R252, [R1+0x126c] ;  /* 0x00126c0001fc7983 */ /* 0x000ea20000300800 */
[----:B---3--:R-:W-:-:S03]  /*2e8b0*/  IMAD.MOV.U32 R216, RZ, RZ, R21 ;  /* 0x000000ffffd87224 */ /* 0x008fc600078e0015 */
[----:B------:R-:W3:Y:S01]  /*2e8c0*/  LDL.LU R21, [R1+0x1268] ;  /* 0x0012680001157983 */ /* 0x000ee20000300800 */
[----:B----4-:R-:W-:-:S03]  /*2e8d0*/  IMAD.MOV.U32 R217, RZ, RZ, R20 ;  /* 0x000000ffffd97224 */ /* 0x010fc600078e0014 */
[----:B------:R-:W4:Y:S01]  /*2e8e0*/  LDL.LU R20, [R1+0x1264] ;  /* 0x0012640001147983 */ /* 0x000f220000300800 */
[----:B--2---:R-:W-:Y:S02]  /*2e8f0*/  IMAD.MOV.U32 R219, RZ, RZ, R17 ;  /* 0x000000ffffdb7224 */ /* 0x004fe400078e0011 */
[----:B------:R-:W-:Y:S01]  /*2e900*/  IMAD.MOV.U32 R218, RZ, RZ, R16 ;  /* 0x000000ffffda7224 */ /* 0x000fe200078e0010 */
[----:B------:R-:W-:Y:S01]  /*2e910*/  HMMA.1688.F32.TF32 R244, R104, R142, R184 ;  /* 0x0000008e68f4723c */ /* 0x000fe200000810b8 */
[----:B------:R-:W2:Y:S04]  /*2e920*/  LDL.LU R16, [R1+0x1260] ;  /* 0x0012600001107983 */ /* 0x000ea80000300800 */
[----:B------:R-:W2:Y:S03]  /*2e930*/  LDL.LU R17, [R1+0x125c] ;  /* 0x00125c0001117983 */ /* 0x000ea60000300800 */
[----:B------:R-:W-:Y:S01]  /*2e940*/  HMMA.1688.F32.TF32 R224, R92, R130, R224 ;  /* 0x000000825ce0723c */ /* 0x000fe200000810e0 */
[----:B------:R-:W2:Y:S04]  /*2e950*/  LDL.LU R184, [R1+0x390] ;  /* 0x0003900001b87983 */ /* 0x000ea80000300800 */
[----:B------:R-:W2:Y:S03]  /*2e960*/  LDL.LU R185, [R1+0x394] ;  /* 0x0003940001b97983 */ /* 0x000ea60000300800 */
[C---:B------:R-:W-:Y:S01]  /*2e970*/  HMMA.1688.F32.TF32 R164, R104.reuse, R18, R164 ;  /* 0x0000001268a4723c */ /* 0x040fe200000810a4 */
[----:B------:R-:W2:Y:S04]  /*2e980*/  LDL.LU R186, [R1+0x398] ;  /* 0x0003980001ba7983 */ /* 0x000ea80000300800 */
[----:B------:R-:W2:Y:S03]  /*2e990*/  LDL.LU R187, [R1+0x39c] ;  /* 0x00039c0001bb7983 */ /* 0x000ea60000300800 */
[C---:B------:R-:W-:Y:S08]  /*2e9a0*/  HMMA.1688.F32.TF32 R152, R104.reuse, R22, R152 ;  /* 0x000000166898723c */ /* 0x040ff00000081098 */
[C---:B------:R-:W-:Y:S08]  /*2e9b0*/  HMMA.1688.F32.TF32 R148, R104.reuse, R26, R148 ;  /* 0x0000001a6894723c */ /* 0x040ff00000081094 */
[C---:B------:R-:W-:Y:S08]  /*2e9c0*/  HMMA.1688.F32.TF32 R108, R104.reuse, R30, R108 ;  /* 0x0000001e686c723c */ /* 0x040ff0000008106c */
[C---:B------:R-:W-:Y:S08]  /*2e9d0*/  HMMA.1688.F32.TF32 R92, R104.reuse, R38, R248 ;  /* 0x00000026685c723c */ /* 0x040ff000000810f8 */
[C---:B------:R-:W-:Y:S08]  /*2e9e0*/  HMMA.1688.F32.TF32 R96, R104.reuse, R42, R96 ;  /* 0x0000002a6860723c */ /* 0x040ff00000081060 */
[C---:B------:R-:W-:Y:S08]  /*2e9f0*/  HMMA.1688.F32.TF32 R100, R104.reuse, R54, R100 ;  /* 0x000000366864723c */ /* 0x040ff00000081064 */
[----:B------:R-:W-:Y:S01]  /*2ea00*/  HMMA.1688.F32.TF32 R200, R104, R58, R200 ;  /* 0x0000003a68c8723c */ /* 0x000fe200000810c8 */
[----:B------:R-:W-:-:S07]  /*2ea10*/  IMAD.MOV.U32 R210, RZ, RZ, R252 ;  /* 0x000000ffffd27224 */ /* 0x000fce00078e00fc */
[----:B------:R-:W-:Y:S01]  /*2ea20*/  HMMA.1688.F32.TF32 R104, R180, R30, R116 ;  /* 0x0000001eb468723c */ /* 0x000fe20000081074 */
[----:B------:R-:W-:-:S07]  /*2ea30*/  IMAD.MOV.U32 R211, RZ, RZ, R0 ;  /* 0x000000ffffd37224 */ /* 0x000fce00078e0000 */
[----:B------:R-:W-:Y:S01]  /*2ea40*/  HMMA.1688.F32.TF32 R116, R180, R42, R144 ;  /* 0x0000002ab474723c */ /* 0x000fe20000081090 */
[----:B------:R-:W2:Y:S04]  /*2ea50*/  LDL.LU R144, [R1+0x300] ;  /* 0x0003000001907983 */ /* 0x000ea80000300800 */
[----:B------:R-:W2:Y:S04]  /*2ea60*/  LDL.LU R145, [R1+0x304] ;  /* 0x0003040001917983 */ /* 0x000ea80000300800 */
[----:B------:R-:W2:Y:S04]  /*2ea70*/  LDL.LU R146, [R1+0x308] ;  /* 0x0003080001927983 */ /* 0x000ea80000300800 */
[----:B------:R-:W2:Y:S01]  /*2ea80*/  LDL.LU R147, [R1+0x30c] ;  /* 0x00030c0001937983 */ /* 0x000ea20000300800 */
[----:B---3--:R-:W-:-:S02]  /*2ea90*/  IMAD.MOV.U32 R209, RZ, RZ, R21 ;  /* 0x000000ffffd17224 */ /* 0x008fc400078e0015 */
[----:B----4-:R-:W-:Y:S02]  /*2eaa0*/  IMAD.MOV.U32 R208, RZ, RZ, R20 ;  /* 0x000000ffffd07224 */ /* 0x010fe400078e0014 */
[----:B------:R-:W3:Y:S04]  /*2eab0*/  LDL.LU R20, [R1+0x1258] ;  /* 0x0012580001147983 */ /* 0x000ee80000300800 */
[----:B------:R-:W4:Y:S04]  /*2eac0*/  LDL.LU R21, [R1+0x1254] ;  /* 0x0012540001157983 */ /* 0x000f280000300800 */
        /* <DEDUP_REMOVED lines=13> */
[----:B------:R-:W-:Y:S01]  /*2eba0*/  IMAD.MOV.U32 R207, RZ, RZ, R64 ;  /* 0x000000ffffcf7224 */ /* 0x000fe200078e0040 */
[----:B------:R-:W-:Y:S01]  /*2ebb0*/  MOV R50, R57 ;  /* 0x0000003900327202 */ /* 0x000fe20000000f00 */
        /* <DEDUP_REMOVED lines=12> */
[C---:B--2---:R-:W-:Y:S08]  /*2ec80*/  HMMA.1688.F32.TF32 R120, R180.reuse, R54, R184 ;  /* 0x00000036b478723c */ /* 0x044ff000000810b8 */
[C---:B------:R-:W-:Y:S08]  /*2ec90*/  HMMA.1688.F32.TF32 R144, R180.reuse, R58, R144 ;  /* 0x0000003ab490723c */ /* 0x040ff00000081090 */
[C---:B------:R-:W-:Y:S08]  /*2eca0*/  HMMA.1688.F32.TF32 R208, R180.reuse, R62, R208 ;  /* 0x0000003eb4d0723c */ /* 0x040ff000000810d0 */
[C---:B------:R-:W-:Y:S08]  /*2ecb0*/  HMMA.1688.F32.TF32 R216, R180.reuse, R66, R216 ;  /* 0x00000042b4d8723c */ /* 0x040ff000000810d8 */
[----:B------:R-:W-:Y:S01]  /*2ecc0*/  HMMA.1688.F32.TF32 R180, R180, R142, R72 ;  /* 0x0000008eb4b4723c */ /* 0x000fe20000081048 */
[----:B------:R-:W-:-:S02]  /*2ecd0*/  IMAD.MOV.U32 R228, RZ, RZ, R53 ;  /* 0x000000ffffe47224 */ /* 0x000fc400078e0035 */
[----:B------:R-:W-:Y:S02]  /*2ece0*/  IMAD.MOV.U32 R229, RZ, RZ, R52 ;  /* 0x000000ffffe57224 */ /* 0x000fe400078e0034 */
[----:B------:R-:W-:Y:S02]  /*2ecf0*/  IMAD.MOV.U32 R230, RZ, RZ, R41 ;  /* 0x000000ffffe67224 */ /* 0x000fe400078e0029 */
[----:B------:R-:W-:Y:S02]  /*2ed00*/  IMAD.MOV.U32 R231, RZ, RZ, R40 ;  /* 0x000000ffffe77224 */ /* 0x000fe400078e0028 */
[----:B------:R-:W-:Y:S02]  /*2ed10*/  IMAD.MOV.U32 R198, RZ, RZ, R125 ;  /* 0x000000ffffc67224 */ /* 0x000fe400078e007d */
[----:B------:R-:W-:-:S03]  /*2ed20*/  IMAD.MOV.U32 R199, RZ, RZ, R124 ;  /* 0x000000ffffc77224 */ /* 0x000fc600078e007c */
[C---:B------:R-:W-:Y:S01]  /*2ed30*/  HMMA.1688.F32.TF32 R124, R176.reuse, R126, R228 ;  /* 0x0000007eb07c723c */ /* 0x040fe200000810e4 */
[----:B------:R-:W-:Y:S02]  /*2ed40*/  IMAD.MOV.U32 R197, RZ, RZ, R128 ;  /* 0x000000ffffc57224 */ /* 0x000fe400078e0080 */
[----:B------:R-:W-:Y:S02]  /*2ed50*/  IMAD.MOV.U32 R186, RZ, RZ, R25 ;  /* 0x000000ffffba7224 */ /* 0x000fe400078e0019 */
[----:B------:R-:W-:Y:S02]  /*2ed60*/  IMAD.MOV.U32 R187, RZ, RZ, R24 ;  /* 0x000000ffffbb7224 */ /* 0x000fe400078e0018 */
[----:B------:R-:W-:Y:S01]  /*2ed70*/  IMAD.MOV.U32 R184, RZ, RZ, R29 ;  /* 0x000000ffffb87224 */ /* 0x000fe200078e001d */
[----:B------:R-:W-:Y:S01]  /*2ed80*/  HMMA.1688.F32.TF32 R24, R176, R26, R84 ;  /* 0x0000001ab018723c */ /* 0x000fe20000081054 */
[----:B------:R-:W-:Y:S02]  /*2ed90*/  IMAD.MOV.U32 R185, RZ, RZ, R28 ;  /* 0x000000ffffb97224 */ /* 0x000fe400078e001c */
[----:B------:R-:W-:-:S02]  /*2eda0*/  IMAD.MOV.U32 R190, RZ, RZ, R33 ;  /* 0x000000ffffbe7224 */ /* 0x000fc400078e0021 */
[----:B------:R-:W-:-:S03]  /*2edb0*/  IMAD.MOV.U32 R191, RZ, RZ, R32 ;  /* 0x000000ffffbf7224 */ /* 0x000fc600078e0020 */
[----:B------:R-:W-:Y:S01]  /*2edc0*/  HMMA.1688.F32.TF32 R28, R176, R30, R240 ;  /* 0x0000001eb01c723c */ /* 0x000fe200000810f0 */
[----:B------:R-:W-:Y:S02]  /*2edd0*/  IMAD.MOV.U32 R188, RZ, RZ, R37 ;  /* 0x000000ffffbc7224 */ /* 0x000fe400078e0025 */
[----:B------:R-:W-:Y:S02]  /*2ede0*/  IMAD.MOV.U32 R189, RZ, RZ, R36 ;  /* 0x000000ffffbd7224 */ /* 0x000fe400078e0024 */
[----:B------:R-:W-:-:S03]  /*2edf0*/  IMAD.MOV.U32 R196, RZ, RZ, R129 ;  /* 0x000000ffffc47224 */ /* 0x000fc600078e0081 */
[----:B------:R-:W-:Y:S01]  /*2ee00*/  HMMA.1688.F32.TF32 R36, R176, R38, R4 ;  /* 0x00000026b024723c */ /* 0x000fe20000081004 */
[----:B------:R-:W-:Y:S02]  /*2ee10*/  IMAD.MOV.U32 R194, RZ, RZ, R133 ;  /* 0x000000ffffc27224 */ /* 0x000fe400078e0085 */
[----:B------:R-:W-:-:S05]  /*2ee20*/  IMAD.MOV.U32 R195, RZ, RZ, R132 ;  /* 0x000000ffffc37224 */ /* 0x000fca00078e0084 */
[C---:B------:R-:W-:Y:S08]  /*2ee30*/  HMMA.1688.F32.TF32 R40, R176.reuse, R42, R8 ;  /* 0x0000002ab028723c */ /* 0x040ff00000081008 */
[C---:B------:R-:W-:Y:S08]  /*2ee40*/  HMMA.1688.F32.TF32 R52, R176.reuse, R54, R12 ;  /* 0x00000036b034723c */ /* 0x040ff0000008100c */
[----:B------:R-:W-:Y:S01]  /*2ee50*/  HMMA.1688.F32.TF32 R196, R176, R130, R196 ;  /* 0x00000082b0c4723c */ /* 0x000fe200000810c4 */
[----:B---3--:R-:W-:-:S02]  /*2ee60*/  IMAD.MOV.U32 R250, RZ, RZ, R0 ;  /* 0x000000fffffa7224 */ /* 0x008fc400078e0000 */
[----:B------:R-:W2:Y:S04]  /*2ee70*/  LDL.LU R0, [R1+0x1248] ;  /* 0x0012480001007983 */ /* 0x000ea80000300800 */
[----:B------:R-:W-:Y:S04]  /*2ee80*/  STL.64 [R1+0x250], R204 ;  /* 0x000250cc01007387 */ /* 0x000fe80000100a00 */
[----:B------:R1:W-:Y:S04]  /*2ee90*/  STL.64 [R1+0x258], R206 ;  /* 0x000258ce01007387 */ /* 0x0003e80000100a00 */
[----:B-1----:R1:W5:Y:S04]  /*2eea0*/  LDL.LU.64 R206, [R1+0x1240] ;  /* 0x0012400001ce7983 */ /* 0x0023680000300a00 */
[----:B------:R1:W5:Y:S04]  /*2eeb0*/  LDL.LU.64 R204, [R1+0x1238] ;  /* 0x0012380001cc7983 */ /* 0x0003680000300a00 */
[----:B------:R-:W-:Y:S04]  /*2eec0*/  STL.64 [R1+0x4c0], R68 ;  /* 0x0004c04401007387 */ /* 0x000fe80000100a00 */
[----:B------:R3:W-:Y:S04]  /*2eed0*/  STL.64 [R1+0x4c8], R70 ;  /* 0x0004c84601007387 */ /* 0x0007e80000100a00 */
[----:B---3--:R1:W5:Y:S04]  /*2eee0*/  LDL.LU.64 R70, [R1+0x1230] ;  /* 0x0012300001467983 */ /* 0x0083680000300a00 */
[----:B------:R1:W5:Y:S04]  /*2eef0*/  LDL.LU.64 R68, [R1+0x1228] ;  /* 0x0012280001447983 */ /* 0x0003680000300a00 */
[----:B------:R-:W-:Y:S04]  /*2ef00*/  STL.64 [R1+0x270], R48 ;  /* 0x0002703001007387 */ /* 0x000fe80000100a00 */
[----:B------:R3:W-:Y:S04]  /*2ef10*/  STL.64 [R1+0x278], R50 ;  /* 0x0002783201007387 */ /* 0x0007e80000100a00 */
[----:B---3--:R1:W5:Y:S04]  /*2ef20*/  LDL.LU.64 R50, [R1+0x1220] ;  /* 0x0012200001327983 */ /* 0x0083680000300a00 */
[----:B------:R1:W5:Y:S04]  /*2ef30*/  LDL.LU.64 R48, [R1+0x1218] ;  /* 0x0012180001307983 */ /* 0x0003680000300a00 */
[----:B------:R-:W-:Y:S04]  /*2ef40*/  STL.64 [R1+0x3c0], R44 ;  /* 0x0003c02c01007387 */ /* 0x000fe80000100a00 */
[----:B------:R3:W-:Y:S01]  /*2ef50*/  STL.64 [R1+0x3c8], R46 ;  /* 0x0003c82e01007387 */ /* 0x0007e20000100a00 */
[----:B------:R-:W-:-:S03]  /*2ef60*/  IMAD.MOV.U32 R251, RZ, RZ, R252 ;  /* 0x000000fffffb7224 */ /* 0x000fc600078e00fc */
[----:B---3--:R1:W5:Y:S04]  /*2ef70*/  LDL.LU.64 R46, [R1+0x1210] ;  /* 0x00121000012e7983 */ /* 0x0083680000300a00 */
[----:B------:R1:W5:Y:S04]  /*2ef80*/  LDL.LU.64 R44, [R1+0x1208] ;  /* 0x00120800012c7983 */ /* 0x0003680000300a00 */
[----:B------:R1:W5:Y:S04]  /*2ef90*/  LDL.LU.64 R74, [R1+0x1200] ;  /* 0x00120000014a7983 */ /* 0x0003680000300a00 */
[----:B------:R1:W5:Y:S04]  /*2efa0*/  LDL.LU.64 R72, [R1+0x11f8] ;  /* 0x0011f80001487983 */ /* 0x0003680000300a00 */
[----:B------:R4:W-:Y:S04]  /*2efb0*/  STL.64 [R1+0x390], R180 ;  /* 0x000390b401007387 */ /* 0x0009e80000100a00 */
[----:B------:R3:W-:Y:S04]  /*2efc0*/  STL.64 [R1+0x398], R182 ;  /* 0x000398b601007387 */ /* 0x0007e80000100a00 */
[----:B------:R-:W2:Y:S01]  /*2efd0*/  LDL.LU R128, [R1+0x938] ;  /* 0x0009380001807983 */ /* 0x000ea20000300800 */
[----:B----4-:R-:W-:-:S02]  /*2efe0*/  IMAD.MOV.U32 R180, RZ, RZ, R21 ;  /* 0x000000ffffb47224 */ /* 0x010fc400078e0015 */
[----:B------:R-:W-:Y:S01]  /*2eff0*/  IMAD.MOV.U32 R181, RZ, RZ, R20 ;  /* 0x000000ffffb57224 */ /* 0x000fe200078e0014 */
[----:B---3--:R-:W-:Y:S01]  /*2f000*/  MOV R182, R17 ;  /* 0x0000001100b67202 */ /* 0x008fe20000000f00 */
[----:B------:R-:W-:Y:S02]  /*2f010*/  IMAD.MOV.U32 R183, RZ, RZ, R16 ;  /* 0x000000ffffb77224 */ /* 0x000fe400078e0010 */
[C---:B------:R-:W-:Y:S01]  /*2f020*/  HMMA.1688.F32.TF32 R16, R176.reuse, R18, R76 ;  /* 0x00000012b010723c */ /* 0x040fe2000008104c */
[----:B------:R1:W5:Y:S04]  /*2f030*/  LDL.LU.64 R78, [R1+0x11f0] ;  /* 0x0011f000014e7983 */ /* 0x0003680000300a00 */
[----:B------:R1:W5:Y:S03]  /*2f040*/  LDL.LU.64 R76, [R1+0x11e8] ;  /* 0x0011e800014c7983 */ /* 0x0003660000300a00 */
[C---:B------:R-:W-:Y:S01]  /*2f050*/  HMMA.1688.F32.TF32 R20, R176.reuse, R22, R80 ;  /* 0x00000016b014723c */ /* 0x040fe20000081050 */
[----:B------:R1:W5:Y:S04]  /*2f060*/  LDL.LU.64 R82, [R1+0x11e0] ;  /* 0x0011e00001527983 */ /* 0x0003680000300a00 */
[----:B------:R1:W5:Y:S04]  /*2f070*/  LDL.LU.64 R80, [R1+0x11d8] ;  /* 0x0011d80001507983 */ /* 0x0003680000300a00 */
[----:B------:R1:W5:Y:S01]  /*2f080*/  LDL.LU.64 R86, [R1+0x11d0] ;  /* 0x0011d00001567983 */ /* 0x0003620000300a00 */
[C---:B------:R-:W-:Y:S03]  /*2f090*/  HMMA.1688.F32.TF32 R32, R176.reuse, R34, R248 ;  /* 0x00000022b020723c */ /* 0x040fe600000810f8 */
[----:B------:R1:W5:Y:S04]  /*2f0a0*/  LDL.LU.64 R84, [R1+0x11c8] ;  /* 0x0011c80001547983 */ /* 0x0003680000300a00 */
[----:B------:R1:W5:Y:S04]  /*2f0b0*/  LDL.LU.64 R242, [R1+0x11c0] ;  /* 0x0011c00001f27983 */ /* 0x0003680000300a00 */
[----:B------:R1:W5:Y:S04]  /*2f0c0*/  LDL.LU.64 R240, [R1+0x11b8] ;  /* 0x0011b80001f07983 */ /* 0x0003680000300a00 */
[----:B------:R1:W5:Y:S04]  /*2f0d0*/  LDL.LU.64 R250, [R1+0x11b0] ;  /* 0x0011b00001fa7983 */ /* 0x0003680000300a00 */
[----:B------:R1:W5:Y:S04]  /*2f0e0*/  LDL.LU.64 R248, [R1+0x11a8] ;  /* 0x0011a80001f87983 */ /* 0x0003680000300a00 */
[----:B------:R1:W5:Y:S04]  /*2f0f0*/  LDL.LU.64 R6, [R1+0x11a0] ;  /* 0x0011a00001067983 */ /* 0x0003680000300a00 */
[----:B------:R1:W5:Y:S04]  /*2f100*/  LDL.LU.64 R4, [R1+0x1198] ;  /* 0x0011980001047983 */ /* 0x0003680000300a00 */
[----:B------:R1:W5:Y:S04]  /*2f110*/  LDL.LU.64 R10, [R1+0x1190] ;  /* 0x00119000010a7983 */ /* 0x0003680000300a00 */
[----:B------:R1:W5:Y:S01]  /*2f120*/  LDL.LU.64 R8, [R1+0x1188] ;  /* 0x0011880001087983 */ /* 0x0003620000300a00 */
[C---:B------:R-:W-:Y:S03]  /*2f130*/  HMMA.1688.F32.TF32 R56, R176.reuse, R58, R180 ;  /* 0x0000003ab038723c */ /* 0x040fe600000810b4 */
[----:B------:R1:W5:Y:S04]  /*2f140*/  LDL.LU.64 R14, [R1+0x1180] ;  /* 0x00118000010e7983 */ /* 0x0003680000300a00 */
[----:B------:R1:W5:Y:S01]  /*2f150*/  LDL.LU.64 R12, [R1+0x1178] ;  /* 0x00117800010c7983 */ /* 0x0003620000300a00 */
[C---:B------:R-:W-:Y:S03]  /*2f160*/  HMMA.1688.F32.TF32 R180, R176.reuse, R134, R192 ;  /* 0x00000086b0b4723c */ /* 0x040fe600000810c0 */
[----:B------:R3:W-:Y:S05]  /*2f170*/  STL.64 [R1+0x220], R124 ;  /* 0x0002207c01007387 */ /* 0x0007ea0000100a00 */
[----:B------:R-:W-:Y:S01]  /*2f180*/  HMMA.1688.F32.TF32 R132, R176, R138, R188 ;  /* 0x0000008ab084723c */ /* 0x000fe200000810bc */
[----:B------:R4:W-:Y:S01]  /*2f190*/  STL.64 [R1+0x228], R126 ;  /* 0x0002287e01007387 */ /* 0x0009e20000100a00 */
[----:B---3--:R-:W-:-:S05]  /*2f1a0*/  IMAD.MOV.U32 R125, RZ, RZ, c[0x0][0x180] ;  /* 0x00006000ff7d7624 */ /* 0x008fca00078e00ff */
[----:B------:R-:W-:Y:S02]  /*2f1b0*/  IADD3 R2, R125, -0x80, RZ ;  /* 0xffffff807d027810 */ /* 0x000fe40007ffe0ff */
[----:B----4-:R-:W-:Y:S01]  /*2f1c0*/  HMMA.1688.F32.TF32 R124, R176, R142, R184 ;  /* 0x0000008eb07c723c */ /* 0x010fe200000810b8 */
[----:B------:R-:W-:Y:S04]  /*2f1d0*/  STL.64 [R1+0x210], R196 ;  /* 0x000210c401007387 */ /* 0x000fe80000100a00 */
[----:B------:R-:W-:Y:S04]  /*2f1e0*/  STL.64 [R1+0x218], R198 ;  /* 0x000218c601007387 */ /* 0x000fe80000100a00 */
[----:B------:R-:W-:Y:S04]  /*2f1f0*/  STL.64 [R1+0x200], R180 ;  /* 0x000200b401007387 */ /* 0x000fe80000100a00 */
[----:B------:R-:W-:Y:S04]  /*2f200*/  STL.64 [R1+0x208], R182 ;  /* 0x000208b601007387 */ /* 0x000fe80000100a00 */
[----:B------:R-:W-:Y:S04]  /*2f210*/  STL.64 [R1+0x1d0], R132 ;  /* 0x0001d08401007387 */ /* 0x000fe80000100a00 */
[----:B------:R-:W-:Y:S04]  /*2f220*/  STL.64 [R1+0x1d8], R134 ;  /* 0x0001d88601007387 */ /* 0x000fe80000100a00 */
[----:B------:R-:W3:Y:S04]  /*2f230*/  LDL.LU R139, [R1+0x1130] ;  /* 0x00113000018b7983 */ /* 0x000ee80000300800 */
[----:B------:R-:W-:Y:S04]  /*2f240*/  STL.64 [R1+0x190], R124 ;  /* 0x0001907c01007387 */ /* 0x000fe80000100a00 */
[----:B------:R4:W-:Y:S04]  /*2f250*/  STL.64 [R1+0x198], R126 ;  /* 0x0001987e01007387 */ /* 0x0009e80000100a00 */
[----:B----4-:R-:W4:Y:S04]  /*2f260*/  LDL.LU R126, [R1+0x1134] ;  /* 0x00113400017e7983 */ /* 0x010f280000300800 */
[----:B------:R-:W3:Y:S04]  /*2f270*/  LDL.LU R143, [R1+0x1128] ;  /* 0x00112800018f7983 */ /* 0x000ee80000300800 */
[----:B------:R-:W3:Y:S04]  /*2f280*/  LDL.LU R136, [R1+0x1138] ;  /* 0x0011380001887983 */ /* 0x000ee80000300800 */
[----:B------:R-:W3:Y:S04]  /*2f290*/  LDL.LU R142, [R1+0x1120] ;  /* 0x00112000018e7983 */ /* 0x000ee80000300800 */
[----:B------:R-:W3:Y:S01]  /*2f2a0*/  LDL.LU R131, [R1+0x112c] ;  /* 0x00112c0001837983 */ /* 0x000ee20000300800 */
[----:B------:R-:W-:-:S02]  /*2f2b0*/  IMAD.MOV.U32 R252, RZ, RZ, 0x3f ;  /* 0x0000003ffffc7424 */ /* 0x000fc400078e00ff */
[----:B------:R-:W-:Y:S01]  /*2f2c0*/  IMAD.MOV.U32 R138, RZ, RZ, c[0x0][0x188] ;  /* 0x00006200ff8a7624 */ /* 0x000fe200078e00ff */
[----:B------:R-:W3:Y:S02]  /*2f2d0*/  LDL.LU R130, [R1+0xf58] ;  /* 0x000f580001827983 */ /* 0x000ee40000300800 */
[----:B------:R-:W-:Y:S02]  /*2f2e0*/  IADD3 R252, R252, c[0x0][0x180], RZ ;  /* 0x00006000fcfc7a10 */ /* 0x000fe40007ffe0ff */
[----:B------:R-:W3:Y:S02]  /*2f2f0*/  LDL.LU R127, [R1+0xf60] ;  /* 0x000f6000017f7983 */ /* 0x000ee40000300800 */
[----:B------:R-:W-:Y:S01]  /*2f300*/  SHF.R.S32.HI R3, RZ, 0x1f, R252 ;  /* 0x0000001fff037819 */ /* 0x000fe200000114fc */
[----:B------:R-:W-:Y:S01]  /*2f310*/  IMAD.SHL.U32 R138, R138, 0x40, RZ ;  /* 0x000000408a8a7824 */ /* 0x000fe200078e00ff */
[----:B------:R-:W1:Y:S02]  /*2f320*/  S2R R133, SR_TID.X ;  /* 0x0000000000857919 */ /* 0x000e640000002100 */
[----:B------:R-:W-:Y:S01]  /*2f330*/  LEA.HI R3, R3, R252, RZ, 0x6 ;  /* 0x000000fc03037211 */ /* 0x000fe200078f30ff */
[----:B------:R-:W-:Y:S01]  /*2f340*/  IMAD.SHL.U32 R138, R138, 0x4, RZ ;  /* 0x000000048a8a7824 */ /* 0x000fe200078e00ff */
[----:B------:R-:W3:Y:S02]  /*2f350*/  LDL.LU R132, [R1+0x1118] ;  /* 0x0011180001847983 */ /* 0x000ee40000300800 */
[----:B------:R-:W-:-:S02]  /*2f360*/  SHF.R.S32.HI R3, RZ, 0x6, R3 ;  /* 0x00000006ff037819 */ /* 0x000fc40000011403 */
[----:B------:R-:W3:Y:S02]  /*2f370*/  LDL.LU R129, [R1+0x1124] ;  /* 0x0011240001817983 */ /* 0x000ee40000300800 */
[----:B------:R-:W-:Y:S02]  /*2f380*/  IADD3 R3, R3, -0x2, RZ ;  /* 0xfffffffe03037810 */ /* 0x000fe40007ffe0ff */
[----:B------:R-:W3:Y:S04]  /*2f390*/  LDL.LU R141, [R1+0xf50] ;  /* 0x000f5000018d7983 */ /* 0x000ee80000300800 */
[----:B------:R-:W3:Y:S01]  /*2f3a0*/  LDL.LU R140, [R1+0xf5c] ;  /* 0x000f5c00018c7983 */ /* 0x000ee20000300800 */
[----:B------:R-:W-:-:S03]  /*2f3b0*/  UISETP.GT.AND UP0, UPT, UR5, 0x1, UPT ;  /* 0x000000010500788c */ /* 0x000fc6000bf04270 */
[----:B------:R-:W3:Y:S04]  /*2f3c0*/  LDL.LU R137, [R1+0x111c] ;  /* 0x00111c0001897983 */ /* 0x000ee80000300800 */
[----:B------:R-:W3:Y:S01]  /*2f3d0*/  LDL.LU R134, [R1+0xf54] ;  /* 0x000f540001867983 */ /* 0x000ee20000300800 */
[----:B------:R-:W-:Y:S01]  /*2f3e0*/  USEL UR5, UR5, URZ, !UP0 ;  /* 0x0000003f05057287 */ /* 0x000fe2000c000000 */
[----:B-1----:R-:W-:-:S05]  /*2f3f0*/  LOP3.LUT R252, R133, 0x7f, RZ, 0xc0, !PT ;  /* 0x0000007f85fc7812 */ /* 0x002fca00078ec0ff */
[----:B------:R-:W-:Y:S02]  /*2f400*/  IMAD.SHL.U32 R135, R252, 0x4, RZ ;  /* 0x00000004fc877824 */ /* 0x000fe400078e00ff */
[C---:B--2---:R-:W-:Y:S01]  /*2f410*/  IMAD R2, R128.reuse, -0x40, R2 ;  /* 0xffffffc080027824 */ /* 0x044fe200078e0202 */
[----:B------:R-:W-:-:S04]  /*2f420*/  ISETP.GE.AND P0, PT, R128, R3, PT ;  /* 0x000000038000720c */ /* 0x000fc80003f06270 */
[C---:B------:R-:W-:Y:S02]  /*2f430*/  ISETP.GT.AND P1, PT, R2.reuse, RZ, PT ;  /* 0x000000ff0200720c */ /* 0x040fe40003f24270 */
[C---:B------:R-:W-:Y:S02]  /*2f440*/  ISETP.GT.AND P2, PT, R2.reuse, 0x4, PT ;  /* 0x000000040200780c */ /* 0x040fe40003f44270 */
[----:B------:R-:W-:Y:S02]  /*2f450*/  SEL R3, RZ, 0x4, !P1 ;  /* 0x00000004ff037807 */ /* 0x000fe40004800000 */
[----:B------:R-:W-:Y:S02]  /*2f460*/  SEL R125, RZ, 0x4, !P2 ;  /* 0x00000004ff7d7807 */ /* 0x000fe40005000000 */
[----:B------:R-:W-:Y:S02]  /*2f470*/  SEL R3, R3, RZ, !P0 ;  /* 0x000000ff03037207 */ /* 0x000fe40004000000 */
[----:B------:R-:W-:-:S02]  /*2f480*/  ISETP.GT.AND P3, PT, R2, 0x8, PT ;  /* 0x000000080200780c */ /* 0x000fc40003f64270 */
[----:B------:R-:W-:Y:S02]  /*2f490*/  ISETP.GT.AND P4, PT, R2, 0xc, PT ;  /* 0x0000000c0200780c */ /* 0x000fe40003f84270 */
[----:B------:R-:W-:Y:S02]  /*2f4a0*/  SEL R125, R125, RZ, !P0 ;  /* 0x000000ff7d7d7207 */ /* 0x000fe40004000000 */
[----:B------:R-:W-:Y:S02]  /*2f4b0*/  ISETP.NE.U32.AND P1, PT, R3, RZ, PT ;  /* 0x000000ff0300720c */ /* 0x000fe40003f25070 */
[----:B------:R-:W-:Y:S02]  /*2f4c0*/  SEL R124, RZ, 0x4, !P3 ;  /* 0x00000004ff7c7807 */ /* 0x000fe40005800000 */
[----:B------:R-:W-:Y:S02]  /*2f4d0*/  SEL R3, RZ, 0x4, !P4 ;  /* 0x00000004ff037807 */ /* 0x000fe40006000000 */
[----:B------:R-:W-:-:S02]  /*2f4e0*/  ISETP.NE.U32.AND P3, PT, R125, RZ, PT ;  /* 0x000000ff7d00720c */ /* 0x000fc40003f65070 */
[----:B------:R-:W-:Y:S02]  /*2f4f0*/  SEL R3, R3, RZ, !P0 ;  /* 0x000000ff03037207 */ /* 0x000fe40004000000 */
[----:B------:R-:W-:Y:S02]  /*2f500*/  SEL R124, R124, RZ, !P0 ;  /* 0x000000ff7c7c7207 */ /* 0x000fe40004000000 */
[----:B------:R-:W-:Y:S01]  /*2f510*/  ISETP.NE.U32.AND P4, PT, R3, RZ, PT ;  /* 0x000000ff0300720c */ /* 0x000fe20003f85070 */
[----:B------:R-:W-:Y:S01]  /*2f520*/  IMAD.U32 R3, RZ, RZ, UR5 ;  /* 0x00000005ff037e24 */ /* 0x000fe2000f8e00ff */
[----:B------:R-:W-:-:S03]  /*2f530*/  ISETP.NE.U32.AND P2, PT, R124, RZ, PT ;  /* 0x000000ff7c00720c */ /* 0x000fc60003f45070 */
[----:B------:R-:W-:Y:S01]  /*2f540*/  IMAD R3, R3, 0x10000, R135 ;  /* 0x0001000003037824 */ /* 0x000fe200078e0287 */
[----:B----4-:R-:W-:-:S05]  /*2f550*/  IADD3 R126, P5, R126, R138, RZ ;  /* 0x0000008a7e7e7210 */ /* 0x010fca0007fbe0ff */
[--C-:B---3--:R-:W-:Y:S01]  /*2f560*/  IMAD.X R139, R139, 0x1, R0.reuse, P5 ;  /* 0x000000018b8b7824 */ /* 0x108fe200028e0600 */
[-C--:B------:R-:W-:Y:S01]  /*2f570*/  IADD3 R136, P6, R136, R138.reuse, RZ ;  /* 0x0000008a88887210 */ /* 0x080fe20007fde0ff */
[----:B------:R-:W-:Y:S04]  /*2f580*/  STL [R1+0x1134], R126 ;  /* 0x0011347e01007387 */ /* 0x000fe80000100800 */
[----:B------:R-:W-:Y:S01]  /*2f590*/  IMAD.X R143, R143, 0x1, R0, P6 ;  /* 0x000000018f8f7824 */ /* 0x000fe200030e0600 */
[----:B------:R-:W-:Y:S01]  /*2f5a0*/  IADD3 R131, P5, R131, R138, RZ ;  /* 0x0000008a83837210 */ /* 0x000fe20007fbe0ff */
[----:B------:R-:W-:Y:S01]  /*2f5b0*/  STL [R1+0x1138], R136 ;  /* 0x0011388801007387 */ /* 0x000fe20000100800 */
[----:B------:R-:W-:-:S03]  /*2f5c0*/  IMAD.MOV.U32 R125, RZ, RZ, R139 ;  /* 0x000000ffff7d7224 */ /* 0x000fc600078e008b */
[----:B------:R1:W-:Y:S04]  /*2f5d0*/  STL [R1+0x1130], R139 ;  /* 0x0011308b01007387 */ /* 0x0003e80000100800 */
[----:B------:R2:W-:Y:S04]  /*2f5e0*/  STL [R1+0x112c], R131 ;  /* 0x00112c8301007387 */ /* 0x0005e80000100800 */
[----:B------:R-:W-:Y:S04]  /*2f5f0*/  STL [R1+0x1128], R143 ;  /* 0x0011288f01007387 */ /* 0x000fe80000100800 */
[----:B-1----:R-:W3:Y:S01]  /*2f600*/  LDL.LU R139, [R1+0x1110] ;  /* 0x00111000018b7983 */ /* 0x002ee20000300800 */
[----:B------:R-:W-:-:S05]  /*2f610*/  IMAD.MOV.U32 R124, RZ, RZ, R126 ;  /* 0x000000ffff7c7224 */ /* 0x000fca00078e007e */
[----:B------:R-:W-:Y:S01]  /*2f620*/  @!PT LDS RZ, [RZ] ;  /* 0x00000000fffff984 */ /* 0x000fe20000000800 */
[----:B------:R-:W-:Y:S01]  /*2f630*/  @!PT LDS RZ, [RZ] ;  /* 0x00000000fffff984 */ /* 0x000fe20000000800 */
[----:B------:R-:W-:Y:S01]  /*2f640*/  @!PT LDS RZ, [RZ] ;  /* 0x00000000fffff984 */ /* 0x000fe20000000800 */
[----:B------:R1:W-:Y:S02]  /*2f650*/  LDGSTS.E [R3], [R124.64], P1 ;  /* 0x000000007c037fae */ /* 0x0003e40008921848 */
[----:B-1----:R-:W-:Y:S02]  /*2f660*/  IMAD.MOV.U32 R124, RZ, RZ, R136 ;  /* 0x000000ffff7c7224 */ /* 0x002fe400078e0088 */
[----:B------:R-:W4:Y:S01]  /*2f670*/  LDL.LU R136, [R1+0xf48] ;  /* 0x000f480001887983 */ /* 0x000f220000300800 */
[----:B------:R-:W-:Y:S02]  /*2f680*/  IMAD.MOV.U32 R125, RZ, RZ, R143 ;  /* 0x000000ffff7d7224 */ /* 0x000fe400078e008f */
[----:B------:R-:W-:Y:S01]  /*2f690*/  IMAD.X R142, R142, 0x1, R0, P5 ;  /* 0x000000018e8e7824 */ /* 0x000fe200028e0600 */
[----:B------:R-:W-:Y:S02]  /*2f6a0*/  IADD3 R127, P5, R127, R138, RZ ;  /* 0x0000008a7f7f7210 */ /* 0x000fe40007fbe0ff */
[----:B------:R1:W-:Y:S01]  /*2f6b0*/  LDGSTS.E [R3+0x200], [R124.64], P1 ;  /* 0x002000007c037fae */ /* 0x0003e20008921848 */
[----:B------:R-:W-:-:S02]  /*2f6c0*/  ISETP.GT.AND P6, PT, R2, 0x10, PT ;  /* 0x000000100200780c */ /* 0x000fc40003fc4270 */
[----:B------:R-:W-:Y:S02]  /*2f6d0*/  IMAD.X R130, R130, 0x1, R0, P5 ;  /* 0x0000000182827824 */ /* 0x000fe400028e0600 */
[----:B------:R-:W-:Y:S02]  /*2f6e0*/  SEL R126, RZ, 0x4, !P6 ;  /* 0x00000004ff7e7807 */ /* 0x000fe40007000000 */
[----:B-1----:R-:W-:Y:S01]  /*2f6f0*/  MOV R124, R131 ;  /* 0x00000083007c7202 */ /* 0x002fe20000000f00 */
[----:B------:R-:W-:Y:S01]  /*2f700*/  IMAD.MOV.U32 R125, RZ, RZ, R142 ;  /* 0x000000ffff7d7224 */ /* 0x000fe200078e008e */
[----:B------:R-:W-:-:S04]  /*2f710*/  SEL R126, R126, RZ, !P0 ;  /* 0x000000ff7e7e7207 */ /* 0x000fc80004000000 */
[----:B------:R1:W-:Y:S01]  /*2f720*/  LDGSTS.E [R3+0x1000], [R124.64], P3 ;  /* 0x010000007c037fae */ /* 0x0003e20009921848 */
[----:B------:R-:W-:Y:S02]  /*2f730*/  ISETP.GT.AND P5, PT, R2, 0x14, PT ;  /* 0x000000140200780c */ /* 0x000fe40003fa4270 */
[----:B------:R-:W-:Y:S01]  /*2f740*/  ISETP.NE.U32.AND P1, PT, R126, RZ, PT ;  /* 0x000000ff7e00720c */ /* 0x000fe20003f25070 */
[----:B------:R-:W-:Y:S01]  /*2f750*/  STL [R1+0x1120], R142 ;  /* 0x0011208e01007387 */ /* 0x000fe20000100800 */
[----:B------:R-:W-:Y:S01]  /*2f760*/  SEL R126, RZ, 0x4, !P5 ;  /* 0x00000004ff7e7807 */ /* 0x000fe20006800000 */
[----:B-1----:R-:W-:Y:S02]  /*2f770*/  IMAD.MOV.U32 R124, RZ, RZ, R127 ;  /* 0x000000ffff7c7224 */ /* 0x002fe400078e007f */
[----:B------:R-:W-:Y:S01]  /*2f780*/  IMAD.MOV.U32 R125, RZ, RZ, R130 ;  /* 0x000000ffff7d7224 */ /* 0x000fe200078e0082 */
[----:B------:R-:W-:-:S04]  /*2f790*/  IADD3 R140, P5, R140, R138, RZ ;  /* 0x0000008a8c8c7210 */ /* 0x000fc80007fbe0ff */
[----:B------:R1:W-:Y:S01]  /*2f7a0*/  LDGSTS.E [R3+0x1200], [R124.64], P3 ;  /* 0x012000007c037fae */ /* 0x0003e20009921848 */
[----:B------:R-:W-:-:S03]  /*2f7b0*/  IADD3 R129, P3, R129, R138, RZ ;  /* 0x0000008a81817210 */ /* 0x000fc60007f7e0ff */
[----:B------:R-:W-:Y:S01]  /*2f7c0*/  STL [R1+0xf60], R127 ;  /* 0x000f607f01007387 */ /* 0x000fe20000100800 */
[----:B------:R-:W-:Y:S01]  /*2f7d0*/  IADD3 R137, P6, R137, R138, RZ ;  /* 0x0000008a89897210 */ /* 0x000fe20007fde0ff */
[--C-:B------:R-:W-:Y:S02]  /*2f7e0*/  IMAD.X R132, R132, 0x1, R0.reuse, P3 ;  /* 0x0000000184847824 */ /* 0x100fe400018e0600 */
[----:B------:R1:W-:Y:S01]  /*2f7f0*/  STL [R1+0xf58], R130 ;  /* 0x000f588201007387 */ /* 0x0003e20000100800 */
[----:B------:R-:W-:-:S03]  /*2f800*/  IMAD.X R141, R141, 0x1, R0, P5 ;  /* 0x000000018d8d7824 */ /* 0x000fc600028e0600 */
[----:B--2---:R-:W2:Y:S01]  /*2f810*/  LDL.LU R131, [R1+0x1108] ;  /* 0x0011080001837983 */ /* 0x004ea20000300800 */
[----:B-1----:R-:W-:Y:S02]  /*2f820*/  SEL R124, R126, RZ, !P0 ;  /* 0x000000ff7e7c7207 */ /* 0x002fe40004000000 */
[----:B------:R-:W-:Y:S01]  /*2f830*/  IADD3 R134, P5, R134, R138, RZ ;  /* 0x0000008a86867210 */ /* 0x000fe20007fbe0ff */
[----:B------:R-:W2:Y:S04]  /*2f840*/  LDL.LU R130, [R1+0x1114] ;  /* 0x0011140001827983 */ /* 0x000ea80000300800 */
[----:B------:R-:W2:Y:S01]  /*2f850*/  LDL.LU R127, [R1+0xf4c] ;  /* 0x000f4c00017f7983 */ /* 0x000ea20000300800 */
[----:B------:R-:W-:-:S03]  /*2f860*/  ISETP.NE.U32.AND P3, PT, R124, RZ, PT ;  /* 0x000000ff7c00720c */ /* 0x000fc60003f65070 */
[----:B------:R1:W-:Y:S01]  /*2f870*/  STL [R1+0x1124], R129 ;  /* 0x0011248101007387 */ /* 0x0003e20000100800 */
[----:B------:R-:W-:-:S03]  /*2f880*/  IMAD.MOV.U32 R124, RZ, RZ, R129 ;  /* 0x000000ffff7c7224 */ /* 0x000fc600078e0081 */
[----:B------:R-:W-:Y:S04]  /*2f890*/  STL [R1+0xf5c], R140 ;  /* 0x000f5c8c01007387 */ /* 0x000fe80000100800 */
[----:B------:R1:W-:Y:S04]  /*2f8a0*/  STL [R1+0x1118], R132 ;  /* 0x0011188401007387 */ /* 0x0003e80000100800 */
[----:B------:R-:W-:Y:S01]  /*2f8b0*/  STL [R1+0x111c], R137 ;  /* 0x00111c8901007387 */ /* 0x000fe20000100800 */
[C---:B------:R-:W-:Y:S03]  /*2f8c0*/  HMMA.1688.F32.TF32 R60, R176.reuse, R62, R236 ;  /* 0x0000003eb03c723c */ /* 0x040fe600000810ec */
[----:B------:R3:W-:Y:S04]  /*2f8d0*/  STL [R1+0xf50], R141 ;  /* 0x000f508d01007387 */ /* 0x0007e80000100800 */
[----:B-1----:R-:W2:Y:S01]  /*2f8e0*/  LDL.LU R129, [R1+0xf40] ;  /* 0x000f400001817983 */ /* 0x002ea20000300800 */
[----:B------:R-:W-:Y:S03]  /*2f8f0*/  HMMA.1688.F32.TF32 R64, R176, R66, R232 ;  /* 0x00000042b040723c */ /* 0x000fe600000810e8 */
[----:B------:R-:W-:Y:S01]  /*2f900*/  STL [R1+0xf54], R134 ;  /* 0x000f548601007387 */ /* 0x000fe20000100800 */
[----:B------:R-:W-:-:S05]  /*2f910*/  IMAD.MOV.U32 R125, RZ, RZ, R132 ;  /* 0x000000ffff7d7224 */ /* 0x000fca00078e0084 */
[----:B------:R1:W-:Y:S02]  /*2f920*/  LDGSTS.E [R3+0x2000], [R124.64], P2 ;  /* 0x020000007c037fae */ /* 0x0003e40009121848 */
[----:B-1----:R-:W-:Y:S02]  /*2f930*/  IMAD.MOV.U32 R125, RZ, RZ, R141 ;  /* 0x000000ffff7d7224 */ /* 0x002fe400078e008d */
[----:B---3--:R-:W-:-:S05]  /*2f940*/  IMAD.X R139, R139, 0x1, R0, P6 ;  /* 0x000000018b8b7824 */ /* 0x008fca00030e0600 */
[----:B------:R-:W-:Y:S04]  /*2f950*/  STL [R1+0x1110], R139 ;  /* 0x0011108b01007387 */ /* 0x000fe80000100800 */
[----:B------:R-:W3:Y:S04]  /*2f960*/  LDL.LU R176, [R1+0x110c] ;  /* 0x00110c0001b07983 */ /* 0x000ee80000300800 */
[----:B------:R-:W3:Y:S01]  /*2f970*/  LDL.LU R132, [R1+0xf44] ;  /* 0x000f440001847983 */ /* 0x000ee20000300800 */
[----:B----4-:R-:W-:-:S05]  /*2f980*/  IMAD.X R136, R136, 0x1, R0, P5 ;  /* 0x0000000188887824 */ /* 0x010fca00028e0600 */
[----:B------:R1:W-:Y:S04]  /*2f990*/  STL [R1+0xf48], R136 ;  /* 0x000f488801007387 */ /* 0x0003e80000100800 */
[----:B------:R-:W4:Y:S04]  /*2f9a0*/  LDL.LU R177, [R1+0x1100] ;  /* 0x0011000001b17983 */ /* 0x000f280000300800 */
[----:B------:R-:W4:Y:S04]  /*2f9b0*/  LDL.LU R143, [R1+0xf38] ;  /* 0x000f3800018f7983 */ /* 0x000f280000300800 */
[----:B------:R-:W4:Y:S04]  /*2f9c0*/  LDL.LU R142, [R1+0x10f8] ;  /* 0x0010f800018e7983 */ /* 0x000f280000300800 */
[----:B------:R-:W4:Y:S01]  /*2f9d0*/  LDL.LU R141, [R1+0x1104] ;  /* 0x00110400018d7983 */ /* 0x000f220000300800 */
[----:B------:R-:W-:-:S05]  /*2f9e0*/  IMAD.MOV.U32 R124, RZ, RZ, R140 ;  /* 0x000000ffff7c7224 */ /* 0x000fca00078e008c */
[----:B------:R1:W-:Y:S01]  /*2f9f0*/  LDGSTS.E [R3+0x2200], [R124.64], P2 ;  /* 0x022000007c037fae */ /* 0x0003e20009121848 */
[C---:B------:R-:W-:Y:S02]  /*2fa00*/  ISETP.GT.AND P2, PT, R2.reuse, 0x18, PT ;  /* 0x000000180200780c */ /* 0x040fe40003f44270 */
[----:B------:R-:W-:Y:S01]  /*2fa10*/  ISETP.GT.AND P5, PT, R2, 0x1c, PT ;  /* 0x0000001c0200780c */ /* 0x000fe20003fa4270 */
[----:B-1----:R-:W-:Y:S02]  /*2fa20*/  IMAD.MOV.U32 R124, RZ, RZ, R137 ;  /* 0x000000ffff7c7224 */ /* 0x002fe400078e0089 */
[----:B------:R-:W-:Y:S01]  /*2fa30*/  IMAD.MOV.U32 R125, RZ, RZ, R139 ;  /* 0x000000ffff7d7224 */ /* 0x000fe200078e008b */
[----:B------:R-:W4:Y:S04]  /*2fa40*/  LDL.LU R137, [R1+0xf30] ;  /* 0x000f300001897983 */ /* 0x000f280000300800 */
[----:B------:R1:W-:Y:S02]  /*2fa50*/  LDGSTS.E [R3+0x3000], [R124.64], P4 ;  /* 0x030000007c037fae */ /* 0x0003e4000a121848 */
[----:B-1----:R-:W-:-:S02]  /*2fa60*/  IMAD.MOV.U32 R124, RZ, RZ, R134 ;  /* 0x000000ffff7c7224 */ /* 0x002fc400078e0086 */
[----:B------:R-:W-:Y:S02]  /*2fa70*/  IMAD.MOV.U32 R125, RZ, RZ, R136 ;  /* 0x000000ffff7d7224 */ /* 0x000fe400078e0088 */
[----:B------:R-:W4:Y:S04]  /*2fa80*/  LDL.LU R136, [R1+0xf3c] ;  /* 0x000f3c0001887983 */ /* 0x000f280000300800 */
[----:B------:R1:W-:Y:S01]  /*2fa90*/  LDGSTS.E [R3+0x3200], [R124.64], P4 ;  /* 0x032000007c037fae */ /* 0x0003e2000a121848 */
[----:B------:R-:W-:Y:S02]  /*2faa0*/  ISETP.GT.AND P6, PT, R2, 0x20, PT ;  /* 0x000000200200780c */ /* 0x000fe40003fc4270 */
[----:B-1----:R-:W-:Y:S02]  /*2fab0*/  SEL R125, RZ, 0x4, !P2 ;  /* 0x00000004ff7d7807 */ /* 0x002fe40005000000 */
[----:B------:R-:W-:-:S02]  /*2fac0*/  SEL R124, RZ, 0x4, !P5 ;  /* 0x00000004ff7c7807 */ /* 0x000fc40006800000 */
[-C--:B--2---:R-:W-:Y:S02]  /*2fad0*/  IADD3 R130, P2, R130, R138.reuse, RZ ;  /* 0x0000008a82827210 */ /* 0x084fe40007f5e0ff */
[----:B------:R-:W-:Y:S02]  /*2fae0*/  IADD3 R127, P5, R127, R138, RZ ;  /* 0x0000008a7f7f7210 */ /* 0x000fe40007fbe0ff */
[----:B------:R-:W-:Y:S01]  /*2faf0*/  SEL R125, R125, RZ, !P0 ;  /* 0x000000ff7d7d7207 */ /* 0x000fe20004000000 */
[--C-:B------:R-:W-:Y:S01]  /*2fb00*/  IMAD.X R131, R131, 0x1, R0.reuse, P2 ;  /* 0x0000000183837824 */ /* 0x100fe200010e0600 */
[----:B------:R-:W-:Y:S01]  /*2fb10*/  SEL R124, R124, RZ, !P0 ;  /* 0x000000ff7c7c7207 */ /* 0x000fe20004000000 */
[----:B------:R-:W-:Y:S01]  /*2fb20*/  IMAD.X R129, R129, 0x1, R0, P5 ;  /* 0x0000000181817824 */ /* 0x000fe200028e0600 */
[----:B------:R-:W-:Y:S01]  /*2fb30*/  ISETP.NE.U32.AND P4, PT, R125, RZ, PT ;  /* 0x000000ff7d00720c */ /* 0x000fe20003f85070 */
[----:B------:R-:W-:Y:S01]  /*2fb40*/  IMAD.MOV.U32 R125, RZ, RZ, R131 ;  /* 0x000000ffff7d7224 */ /* 0x000fe200078e0083 */
[----:B------:R-:W-:-:S02]  /*2fb50*/  ISETP.NE.U32.AND P2, PT, R124, RZ, PT ;  /* 0x000000ff7c00720c */ /* 0x000fc40003f45070 */
[----:B------:R-:W-:Y:S01]  /*2fb60*/  MOV R124, R130 ;  /* 0x00000082007c7202 */ /* 0x000fe20000000f00 */
[----:B------:R-:W-:Y:S01]  /*2fb70*/  STL [R1+0x1114], R130 ;  /* 0x0011148201007387 */ /* 0x000fe20000100800 */
[----:B------:R-:W-:-:S03]  /*2fb80*/  SEL R126, RZ, 0x4, !P6 ;  /* 0x00000004ff7e7807 */ /* 0x000fc60007000000 */
[----:B------:R-:W-:Y:S04]  /*2fb90*/  STL [R1+0xf4c], R127 ;  /* 0x000f4c7f01007387 */ /* 0x000fe80000100800 */
[----:B------:R-:W-:Y:S04]  /*2fba0*/  STL [R1+0x1108], R131 ;  /* 0x0011088301007387 */ /* 0x000fe80000100800 */
[----:B------:R1:W-:Y:S04]  /*2fbb0*/  LDGSTS.E [R3+0x4000], [R124.64], P1 ;  /* 0x040000007c037fae */ /* 0x0003e80008921848 */
[----:B------:R2:W-:Y:S01]  /*2fbc0*/  STL [R1+0xf40], R129 ;  /* 0x000f408101007387 */ /* 0x0005e20000100800 */
[----:B-1----:R-:W-:-:S02]  /*2fbd0*/  IMAD.MOV.U32 R125, RZ, RZ, R129 ;  /* 0x000000ffff7d7224 */ /* 0x002fc400078e0081 */
[----:B------:R-:W-:-:S05]  /*2fbe0*/  IMAD.MOV.U32 R124, RZ, RZ, R127 ;  /* 0x000000ffff7c7224 */ /* 0x000fca00078e007f */
[----:B------:R1:W-:Y:S01]  /*2fbf0*/  LDGSTS.E [R3+0x4200], [R124.64], P1 ;  /* 0x042000007c037fae */ /* 0x0003e20008921848 */
[-C--:B---3--:R-:W-:Y:S02]  /*2fc00*/  IADD3 R176, P5, R176, R138.reuse, RZ ;  /* 0x0000008ab0b07210 */ /* 0x088fe40007fbe0ff */
[----:B------:R-:W-:-:S03]  /*2fc10*/  IADD3 R132, P6, R132, R138, RZ ;  /* 0x0000008a84847210 */ /* 0x000fc60007fde0ff */
[----:B------:R-:W-:Y:S04]  /*2fc20*/  STL [R1+0x110c], R176 ;  /* 0x00110cb001007387 */ /* 0x000fe80000100800 */
[----:B--2---:R-:W2:Y:S04]  /*2fc30*/  LDL.LU R129, [R1+0x10f0] ;  /* 0x0010f00001817983 */ /* 0x004ea80000300800 */
[----:B------:R3:W-:Y:S04]  /*2fc40*/  STL [R1+0xf44], R132 ;  /* 0x000f448401007387 */ /* 0x0007e80000100800 */
[----:B------:R-:W2:Y:S04]  /*2fc50*/  LDL.LU R127, [R1+0x10fc] ;  /* 0x0010fc00017f7983 */ /* 0x000ea80000300800 */
[----:B------:R-:W2:Y:S04]  /*2fc60*/  LDL.LU R140, [R1+0xf28] ;  /* 0x000f2800018c7983 */ /* 0x000ea80000300800 */
[----:B------:R-:W2:Y:S01]  /*2fc70*/  LDL.LU R139, [R1+0xf34] ;  /* 0x000f3400018b7983 */ /* 0x000ea20000300800 */
[----:B----4-:R-:W-:-:S03]  /*2fc80*/  IMAD.X R177, R177, 0x1, R0, P5 ;  /* 0x00000001b1b17824 */ /* 0x010fc600028e0600 */
[----:B------:R-:W4:Y:S04]  /*2fc90*/  LDL.LU R134, [R1+0x10e8] ;  /* 0x0010e80001867983 */ /* 0x000f280000300800 */
[----:B------:R-:W4:Y:S01]  /*2fca0*/  LDL.LU R131, [R1+0x10f4] ;  /* 0x0010f40001837983 */ /* 0x000f220000300800 */
[----:B------:R-:W-:-:S03]  /*2fcb0*/  IMAD.X R143, R143, 0x1, R0, P6 ;  /* 0x000000018f8f7824 */ /* 0x000fc600030e0600 */
[----:B------:R-:W4:Y:S01]  /*2fcc0*/  LDL.LU R130, [R1+0xf2c] ;  /* 0x000f2c0001827983 */ /* 0x000f220000300800 */
[----:B-1----:R-:W-:Y:S01]  /*2fcd0*/  IMAD.MOV.U32 R124, RZ, RZ, R176 ;  /* 0x000000ffff7c7224 */ /* 0x002fe200078e00b0 */
[----:B------:R-:W-:Y:S01]  /*2fce0*/  IADD3 R141, P6, R141, R138, RZ ;  /* 0x0000008a8d8d7210 */ /* 0x000fe20007fde0ff */
[----:B------:R-:W-:Y:S01]  /*2fcf0*/  IMAD.MOV.U32 R125, RZ, RZ, R177 ;  /* 0x000000ffff7d7224 */ /* 0x000fe200078e00b1 */
[----:B------:R-:W-:Y:S04]  /*2fd00*/  STL [R1+0x1100], R177 ;  /* 0x001100b101007387 */ /* 0x000fe80000100800 */
[----:B------:R-:W-:Y:S04]  /*2fd10*/  STL [R1+0xf38], R143 ;  /* 0x000f388f01007387 */ /* 0x000fe80000100800 */
[----:B------:R1:W-:Y:S04]  /*2fd20*/  LDGSTS.E [R3+0x5000], [R124.64], P3 ;  /* 0x050000007c037fae */ /* 0x0003e80009921848 */
[----:B------:R-:W-:Y:S01]  /*2fd30*/  STL [R1+0x1104], R141 ;  /* 0x0011048d01007387 */ /* 0x000fe20000100800 */
[----:B-1----:R-:W-:-:S03]  /*2fd40*/  IMAD.MOV.U32 R124, RZ, RZ, R132 ;  /* 0x000000ffff7c7224 */ /* 0x002fc600078e0084 */
[----:B---3--:R-:W4:Y:S01]  /*2fd50*/  LDL.LU R132, [R1+0xf20] ;  /* 0x000f200001847983 */ /* 0x008f220000300800 */
[----:B------:R-:W-:Y:S02]  /*2fd60*/  SEL R126, R126, RZ, !P0 ;  /* 0x000000ff7e7e7207 */ /* 0x000fe40004000000 */
[----:B------:R-:W-:Y:S01]  /*2fd70*/  ISETP.GT.AND P1, PT, R2, 0x24, PT ;  /* 0x000000240200780c */ /* 0x000fe20003f24270 */
[----:B------:R-:W-:Y:S01]  /*2fd80*/  IMAD.MOV.U32 R125, RZ, RZ, R143 ;  /* 0x000000ffff7d7224 */ /* 0x000fe200078e008f */
[----:B------:R-:W-:Y:S01]  /*2fd90*/  ISETP.NE.U32.AND P5, PT, R126, RZ, PT ;  /* 0x000000ff7e00720c */ /* 0x000fe20003fa5070 */
[----:B------:R-:W-:Y:S01]  /*2fda0*/  IMAD.X R142, R142, 0x1, R0, P6 ;  /* 0x000000018e8e7824 */ /* 0x000fe200030e0600 */
[----:B------:R-:W-:Y:S02]  /*2fdb0*/  SEL R126, RZ, 0x4, !P1 ;  /* 0x00000004ff7e7807 */ /* 0x000fe40004800000 */
[----:B------:R1:W-:Y:S01]  /*2fdc0*/  LDGSTS.E [R3+0x5200], [R124.64], P3 ;  /* 0x052000007c037fae */ /* 0x0003e20009921848 */
[----:B------:R-:W-:-:S05]  /*2fdd0*/  IADD3 R136, P1, R136, R138, RZ ;  /* 0x0000008a88887210 */ /* 0x000fca0007f3e0ff */
[----:B------:R-:W-:Y:S02]  /*2fde0*/  IMAD.X R137, R137, 0x1, R0, P1 ;  /* 0x0000000189897824 */ /* 0x000fe400008e0600 */
[----:B-1----:R-:W-:Y:S02]  /*2fdf0*/  IMAD.MOV.U32 R124, RZ, RZ, R141 ;  /* 0x000000ffff7c7224 */ /* 0x002fe400078e008d */
[----:B------:R-:W-:Y:S01]  /*2fe00*/  IMAD.MOV.U32 R125, RZ, RZ, R142 ;  /* 0x000000ffff7d7224 */ /* 0x000fe200078e008e */
[----:B------:R-:W-:-:S04]  /*2fe10*/  SEL R126, R126, RZ, !P0 ;  /* 0x000000ff7e7e7207 */ /* 0x000fc80004000000 */
[----:B------:R1:W-:Y:S01]  /*2fe20*/  LDGSTS.E [R3+0x6000], [R124.64], P4 ;  /* 0x060000007c037fae */ /* 0x0003e2000a121848 */
[----:B------:R-:W-:Y:S02]  /*2fe30*/  ISETP.GT.AND P3, PT, R2, 0x28, PT ;  /* 0x000000280200780c */ /* 0x000fe40003f64270 */
[----:B------:R-:W-:Y:S02]  /*2fe40*/  ISETP.NE.U32.AND P1, PT, R126, RZ, PT ;  /* 0x000000ff7e00720c */ /* 0x000fe40003f25070 */
[----:B------:R-:W-:Y:S01]  /*2fe50*/  SEL R126, RZ, 0x4, !P3 ;  /* 0x00000004ff7e7807 */ /* 0x000fe20005800000 */
[----:B-1----:R-:W-:Y:S02]  /*2fe60*/  IMAD.MOV.U32 R124, RZ, RZ, R136 ;  /* 0x000000ffff7c7224 */ /* 0x002fe400078e0088 */
[----:B------:R-:W-:Y:S01]  /*2fe70*/  IMAD.MOV.U32 R125, RZ, RZ, R137 ;  /* 0x000000ffff7d7224 */ /* 0x000fe200078e0089 */
[----:B------:R1:W-:Y:S04]  /*2fe80*/  STL [R1+0x10f8], R142 ;  /* 0x0010f88e01007387 */ /* 0x0003e80000100800 */
[----:B------:R1:W-:Y:S04]  /*2fe90*/  LDGSTS.E [R3+0x6200], [R124.64], P4 ;  /* 0x062000007c037fae */ /* 0x0003e8000a121848 */
[----:B------:R1:W-:Y:S04]  /*2fea0*/  STL [R1+0xf3c], R136 ;  /* 0x000f3c8801007387 */ /* 0x0003e80000100800 */
[----:B------:R2:W-:Y:S01]  /*2feb0*/  STL [R1+0xf30], R137 ;  /* 0x000f308901007387 */ /* 0x0005e20000100800 */
[----:B-1----:R-:W-:-:S03]  /*2fec0*/  SEL R124, R126, RZ, !P0 ;  /* 0x000000ff7e7c7207 */ /* 0x002fc60004000000 */
[----:B------:R-:W4:Y:S04]  /*2fed0*/  LDL.LU R142, [R1+0x10e0] ;  /* 0x0010e000018e7983 */ /* 0x000f280000300800 */
[----:B------:R-:W4:Y:S04]  /*2fee0*/  LDL.LU R141, [R1+0x10ec] ;  /* 0x0010ec00018d7983 */ /* 0x000f280000300800 */
[----:B------:R-:W4:Y:S01]  /*2fef0*/  LDL.LU R136, [R1+0xf24] ;  /* 0x000f240001887983 */ /* 0x000f220000300800 */
[----:B--2---:R-:W-:-:S05]  /*2ff00*/  IADD3 R127, P4, R127, R138, RZ ;  /* 0x0000008a7f7f7210 */ /* 0x004fca0007f9e0ff */
[--C-:B------:R-:W-:Y:S01]  /*2ff10*/  IMAD.X R129, R129, 0x1, R0.reuse, P4 ;  /* 0x0000000181817824 */ /* 0x100fe200020e0600 */
[-C--:B------:R-:W-:Y:S01]  /*2ff20*/  IADD3 R139, P3, R139, R138.reuse, RZ ;  /* 0x0000008a8b8b7210 */ /* 0x080fe20007f7e0ff */
[----:B------:R1:W-:Y:S01]  /*2ff30*/  STL [R1+0x10fc], R127 ;  /* 0x0010fc7f01007387 */ /* 0x0003e20000100800 */
[----:B------:R-:W-:Y:S01]  /*2ff40*/  ISETP.NE.U32.AND P4, PT, R124, RZ, PT ;  /* 0x000000ff7c00720c */ /* 0x000fe20003f85070 */
[----:B------:R-:W-:Y:S02]  /*2ff50*/  IMAD.MOV.U32 R124, RZ, RZ, R127 ;  /* 0x000000ffff7c7224 */ /* 0x000fe400078e007f */
[----:B------:R-:W-:Y:S01]  /*2ff60*/  IMAD.X R140, R140, 0x1, R0, P3 ;  /* 0x000000018c8c7824 */ /* 0x000fe200018e0600 */
[-C--:B----4-:R-:W-:Y:S01]  /*2ff70*/  IADD3 R131, P6, R131, R138.reuse, RZ ;  /* 0x0000008a83837210 */ /* 0x090fe20007fde0ff */
[----:B------:R-:W-:Y:S01]  /*2ff80*/  IMAD.MOV.U32 R125, RZ, RZ, R129 ;  /* 0x000000ffff7d7224 */ /* 0x000fe200078e0081 */
[----:B------:R-:W-:Y:S01]  /*2ff90*/  STL [R1+0xf34], R139 ;  /* 0x000f348b01007387 */ /* 0x000fe20000100800 */
[----:B------:R-:W-:-:S03]  /*2ffa0*/  IADD3 R130, P3, R130, R138, RZ ;  /* 0x0000008a82827210 */ /* 0x000fc60007f7e0ff */
[----:B------:R2:W-:Y:S01]  /*2ffb0*/  STL [R1+0x10f0], R129 ;  /* 0x0010f08101007387 */ /* 0x0005e20000100800 */
[----:B------:R-:W-:-:S03]  /*2ffc0*/  IADD3.X R134, R134, R0, RZ, P6, !PT ;  /* 0x0000000086867210 */ /* 0x000fc600037fe4ff */
[----:B------:R4:W-:Y:S04]  /*2ffd0*/  STL [R1+0x10f4], R131 ;  /* 0x0010f48301007387 */ /* 0x0009e80000100800 */
[----:B------:R-:W-:Y:S04]  /*2ffe0*/  STL [R1+0xf28], R140 ;  /* 0x000f288c01007387 */ /* 0x000fe80000100800 */
[----:B------:R-:W3:Y:S04]  /*2fff0*/  LDL.LU R137, [R1+0xf18] ;  /* 0x000f180001897983 */ /* 0x000ee80000300800 */
[----:B------:R1:W-:Y:S04]  /*30000*/  LDGSTS.E [R3+0x7000], [R124.64], P2 ;  /* 0x070000007c037fae */ /* 0x0003e80009121848 */
[----:B------:R-:W-:Y:S04]  /*30010*/  STL [R1+0xf2c], R130 ;  /* 0x000f2c8201007387 */ /* 0x000fe80000100800 */
[----:B------:R4:W-:Y:S01]  /*30020*/  STL [R1+0x10e8], R134 ;  /* 0x0010e88601007387 */ /* 0x0009e20000100800 */
[----:B-1----:R-:W-:-:S03]  /*30030*/  IMAD.MOV.U32 R124, RZ, RZ, R139 ;  /* 0x000000ffff7c7224 */ /* 0x002fc600078e008b */
[----:B------:R-:W3:Y:S01]  /*30040*/  LDL.LU R127, [R1+0x10e4] ;  /* 0x0010e400017f7983 */ /* 0x000ee20000300800 */
[----:B------:R-:W-:-:S03]  /*30050*/  IMAD.MOV.U32 R125, RZ, RZ, R140 ;  /* 0x000000ffff7d7224 */ /* 0x000fc600078e008c */
[----:B--2---:R-:W2:Y:S01]  /*30060*/  LDL.LU R129, [R1+0xf1c] ;  /* 0x000f1c0001817983 */ /* 0x004ea20000300800 */
[----:B----4-:R-:W-:-:S03]  /*30070*/  IMAD.X R132, R132, 0x1, R0, P3 ;  /* 0x0000000184847824 */ /* 0x010fc600018e0600 */
[----:B------:R1:W-:Y:S02]  /*30080*/  LDGSTS.E [R3+0x7200], [R124.64], P2 ;  /* 0x072000007c037fae */ /* 0x0003e40009121848 */
[----:B-1----:R-:W-:Y:S02]  /*30090*/  IMAD.MOV.U32 R124, RZ, RZ, R131 ;  /* 0x000000ffff7c7224 */ /* 0x002fe400078e0083 */
[----:B------:R-:W-:Y:S01]  /*300a0*/  IMAD.MOV.U32 R125, RZ, RZ, R134 ;  /* 0x000000ffff7d7224 */ /* 0x000fe200078e0086 */
[----:B------:R-:W4:Y:S04]  /*300b0*/  LDL.LU R131, [R1+0x10d8] ;  /* 0x0010d80001837983 */ /* 0x000f280000300800 */
[----:B------:R-:W4:Y:S04]  /*300c0*/  LDL.LU R134, [R1+0xf10] ;  /* 0x000f100001867983 */ /* 0x000f280000300800 */
[----:B------:R1:W-:Y:S04]  /*300d0*/  STL [R1+0xf20], R132 ;  /* 0x000f208401007387 */ /* 0x0003e80000100800 */
[----:B------:R-:W4:Y:S04]  /*300e0*/  LDL.LU R139, [R1+0x10dc] ;  /* 0x0010dc00018b7983 */ /* 0x000f280000300800 */
[----:B------:R-:W4:Y:S04]  /*300f0*/  LDL.LU R140, [R1+0x10d0] ;  /* 0x0010d000018c7983 */ /* 0x000f280000300800 */
[----:B------:R1:W-:Y:S02]  /*30100*/  LDGSTS.E [R3+0x8000], [R124.64], P5 ;  /* 0x080000007c037fae */ /* 0x0003e4000a921848 */
[----:B-1----:R-:W-:-:S02]  /*30110*/  IMAD.MOV.U32 R125, RZ, RZ, R132 ;  /* 0x000000ffff7d7224 */ /* 0x002fc400078e0084 */
[----:B------:R-:W-:Y:S01]  /*30120*/  IMAD.MOV.U32 R124, RZ, RZ, R130 ;  /* 0x000000ffff7c7224 */ /* 0x000fe200078e0082 */
[----:B------:R-:W4:Y:S04]  /*30130*/  LDL.LU R132, [R1+0xf08] ;  /* 0x000f080001847983 */ /* 0x000f280000300800 */
[----:B------:R-:W4:Y:S01]  /*30140*/  LDL.LU R130, [R1+0xf14] ;  /* 0x000f140001827983 */ /* 0x000f220000300800 */
[C---:B------:R-:W-:Y:S02]  /*30150*/  ISETP.GT.AND P2, PT, R2.reuse, 0x2c, PT ;  /* 0x0000002c0200780c */ /* 0x040fe40003f44270 */
[C---:B------:R-:W-:Y:S01]  /*30160*/  ISETP.GT.AND P3, PT, R2.reuse, 0x30, PT ;  /* 0x000000300200780c */ /* 0x040fe20003f64270 */
[----:B------:R1:W-:Y:S01]  /*30170*/  LDGSTS.E [R3+0x8200], [R124.64], P5 ;  /* 0x082000007c037fae */ /* 0x0003e2000a921848 */
[----:B------:R-:W-:-:S02]  /*30180*/  ISETP.GT.AND P6, PT, R2, 0x34, PT ;  /* 0x000000340200780c */ /* 0x000fc40003fc4270 */
[----:B-1----:R-:W-:Y:S02]  /*30190*/  SEL R125, RZ, 0x4, !P2 ;  /* 0x00000004ff7d7807 */ /* 0x002fe40005000000 */
[----:B------:R-:W-:Y:S02]  /*301a0*/  SEL R124, RZ, 0x4, !P3 ;  /* 0x00000004ff7c7807 */ /* 0x000fe40005800000 */
[-C--:B------:R-:W-:Y:S02]  /*301b0*/  IADD3 R141, P2, R141, R138.reuse, RZ ;  /* 0x0000008a8d8d7210 */ /* 0x080fe40007f5e0ff */
[----:B------:R-:W-:Y:S02]  /*301c0*/  IADD3 R136, P3, R136, R138, RZ ;  /* 0x0000008a88887210 */ /* 0x000fe40007f7e0ff */
[----:B------:R-:W-:Y:S01]  /*301d0*/  SEL R125, R125, RZ, !P0 ;  /* 0x000000ff7d7d7207 */ /* 0x000fe20004000000 */
[----:B------:R-:W-:Y:S01]  /*301e0*/  IMAD.X R142, R142, 0x1, R0, P2 ;  /* 0x000000018e8e7824 */ /* 0x000fe200010e0600 */
[----:B------:R-:W-:-:S02]  /*301f0*/  SEL R124, R124, RZ, !P0 ;  /* 0x000000ff7c7c7207 */ /* 0x000fc40004000000 */
[----:B------:R-:W-:Y:S01]  /*30200*/  ISETP.NE.U32.AND P5, PT, R125, RZ, PT ;  /* 0x000000ff7d00720c */ /* 0x000fe20003fa5070 */
[----:B------:R-:W-:Y:S01]  /*30210*/  IMAD.MOV.U32 R125, RZ, RZ, R142 ;  /* 0x000000ffff7d7224 */ /* 0x000fe200078e008e */
[----:B------:R-:W-:Y:S01]  /*30220*/  ISETP.NE.U32.AND P2, PT, R124, RZ, PT ;  /* 0x000000ff7c00720c */ /* 0x000fe20003f45070 */
[----:B------:R-:W-:Y:S01]  /*30230*/  IMAD.MOV.U32 R124, RZ, RZ, R141 ;  /* 0x000000ffff7c7224 */ /* 0x000fe200078e008d */
[----:B------:R-:W-:Y:S01]  /*30240*/  SEL R126, RZ, 0x4, !P6 ;  /* 0x00000004ff7e7807 */ /* 0x000fe20007000000 */
[----:B------:R-:W-:Y:S04]  /*30250*/  STL [R1+0x10ec], R141 ;  /* 0x0010ec8d01007387 */ /* 0x000fe80000100800 */
[----:B------:R1:W-:Y:S04]  /*30260*/  STL [R1+0xf24], R136 ;  /* 0x000f248801007387 */ /* 0x0003e80000100800 */
[----:B------:R-:W-:Y:S04]  /*30270*/  STL [R1+0x10e0], R142 ;  /* 0x0010e08e01007387 */ /* 0x000fe80000100800 */
[----:B------:R1:W-:Y:S02]  /*30280*/  LDGSTS.E [R3+0x9000], [R124.64], P1 ;  /* 0x090000007c037fae */ /* 0x0003e40008921848 */
[----:B-1----:R-:W-:Y:S01]  /*30290*/  IMAD.MOV.U32 R124, RZ, RZ, R136 ;  /* 0x000000ffff7c7224 */ /* 0x002fe200078e0088 */
[----:B------:R-:W-:Y:S01]  /*302a0*/  SEL R126, R126, RZ, !P0 ;  /* 0x000000ff7e7e7207 */ /* 0x000fe20004000000 */
[----:B---3--:R-:W-:-:S05]  /*302b0*/  IMAD.X R137, R137, 0x1, R0, P3 ;  /* 0x0000000189897824 */ /* 0x008fca00018e0600 */
[----:B------:R1:W-:Y:S01]  /*302c0*/  STL [R1+0xf18], R137 ;  /* 0x000f188901007387 */ /* 0x0003e20000100800 */
[----:B------:R-:W-:-:S05]  /*302d0*/  IMAD.MOV.U32 R125, RZ, RZ, R137 ;  /* 0x000000ffff7d7224 */ /* 0x000fca00078e0089 */
[----:B------:R3:W-:Y:S01]  /*302e0*/  LDGSTS.E [R3+0x9200], [R124.64], P1 ;  /* 0x092000007c037fae */ /* 0x0007e20008921848 */
[-C--:B------:R-:W-:Y:S02]  /*302f0*/  IADD3 R127, P3, R127, R138.reuse, RZ ;  /* 0x0000008a7f7f7210 */ /* 0x080fe40007f7e0ff */
[----:B--2---:R-:W-:-:S03]  /*30300*/  IADD3 R129, P6, R129, R138, RZ ;  /* 0x0000008a81817210 */ /* 0x004fc60007fde0ff */
[----:B------:R-:W-:Y:S04]  /*30310*/  STL [R1+0x10e4], R127 ;  /* 0x0010e47f01007387 */ /* 0x000fe80000100800 */
[----:B------:R-:W2:Y:S04]  /*30320*/  LDL.LU R136, [R1+0x10d4] ;  /* 0x0010d40001887983 */ /* 0x000ea80000300800 */
[----:B------:R-:W-:Y:S04]  /*30330*/  STL [R1+0xf1c], R129 ;  /* 0x000f1c8101007387 */ /* 0x000fe80000100800 */
[----:B-1----:R-:W2:Y:S01]  /*30340*/  LDL.LU R137, [R1+0xf0c] ;  /* 0x000f0c0001897983 */ /* 0x002ea20000300800 */
[----:B----4-:R-:W-:-:S02]  /*30350*/  IMAD.X R131, R131, 0x1, R0, P3 ;  /* 0x0000000183837824 */ /* 0x010fc400018e0600 */
[----:B------:R-:W-:-:S03]  /*30360*/  IMAD.X R134, R134, 0x1, R0, P6 ;  /* 0x0000000186867824 */ /* 0x000fc600030e0600 */
[----:B------:R1:W-:Y:S01]  /*30370*/  STL [R1+0x10d8], R131 ;  /* 0x0010d88301007387 */ /* 0x0003e20000100800 */
[----:B---3--:R-:W-:Y:S01]  /*30380*/  MOV R124, R127 ;  /* 0x0000007f007c7202 */ /* 0x008fe20000000f00 */
[----:B------:R-:W-:Y:S02]  /*30390*/  IMAD.MOV.U32 R125, RZ, RZ, R131 ;  /* 0x000000ffff7d7224 */ /* 0x000fe400078e0083 */
[----:B------:R3:W-:Y:S01]  /*303a0*/  STL [R1+0xf10], R134 ;  /* 0x000f108601007387 */ /* 0x0007e20000100800 */
[----:B------:R-:W-:-:S03]  /*303b0*/  IADD3 R139, P6, R139, R138, RZ ;  /* 0x0000008a8b8b7210 */ /* 0x000fc60007fde0ff */
[----:B------:R-:W4:Y:S04]  /*303c0*/  LDL.LU R176, [R1+0x10c8] ;  /* 0x0010c80001b07983 */ /* 0x000f280000300800 */
[----:B------:R-:W4:Y:S04]  /*303d0*/  LDL.LU R142, [R1+0xf00] ;  /* 0x000f0000018e7983 */ /* 0x000f280000300800 */
[----:B------:R-:W-:Y:S04]  /*303e0*/  STL [R1+0x10dc], R139 ;  /* 0x0010dc8b01007387 */ /* 0x000fe80000100800 */
[----:B-1----:R-:W4:Y:S04]  /*303f0*/  LDL.LU R131, [R1+0x10cc] ;  /* 0x0010cc0001837983 */ /* 0x002f280000300800 */
[----:B------:R1:W-:Y:S04]  /*30400*/  LDGSTS.E [R3+0xa000], [R124.64], P4 ;  /* 0x0a0000007c037fae */ /* 0x0003e8000a121848 */
[----:B------:R-:W4:Y:S01]  /*30410*/  LDL.LU R127, [R1+0xf04] ;  /* 0x000f0400017f7983 */ /* 0x000f220000300800 */
[----:B-1----:R-:W-:-:S03]  /*30420*/  IMAD.MOV.U32 R125, RZ, RZ, R134 ;  /* 0x000000ffff7d7224 */ /* 0x002fc600078e0086 */
[----:B---3--:R-:W3:Y:S01]  /*30430*/  LDL.LU R134, [R1+0x10c0] ;  /* 0x0010c00001867983 */ /* 0x008ee20000300800 */
[----:B------:R-:W-:Y:S01]  /*30440*/  ISETP.GT.AND P1, PT, R2, 0x38, PT ;  /* 0x000000380200780c */ /* 0x000fe20003f24270 */
[--C-:B------:R-:W-:Y:S01]  /*30450*/  IMAD.X R140, R140, 0x1, R0.reuse, P6 ;  /* 0x000000018c8c7824 */ /* 0x100fe200030e0600 */
[----:B------:R-:W-:Y:S01]  /*30460*/  ISETP.NE.U32.AND P3, PT, R126, RZ, PT ;  /* 0x000000ff7e00720c */ /* 0x000fe20003f65070 */
[----:B------:R-:W-:Y:S01]  /*30470*/  IMAD.MOV.U32 R124, RZ, RZ, R129 ;  /* 0x000000ffff7c7224 */ /* 0x000fe200078e0081 */
[----:B------:R-:W-:Y:S02]  /*30480*/  SEL R126, RZ, 0x4, !P1 ;  /* 0x00000004ff7e7807 */ /* 0x000fe40004800000 */
[----:B------:R-:W-:Y:S01]  /*30490*/  IADD3 R130, P1, R130, R138, RZ ;  /* 0x0000008a82827210 */ /* 0x000fe20007f3e0ff */
[----:B------:R-:W-:Y:S04]  /*304a0*/  STL [R1+0x10d0], R140 ;  /* 0x0010d08c01007387 */ /* 0x000fe80000100800 */
[----:B------:R-:W3:Y:S01]  /*304b0*/  LDL.LU R129, [R1+0xef8] ;  /* 0x000ef80001817983 */ /* 0x000ee20000300800 */
[----:B------:R-:W-:-:S03]  /*304c0*/  IMAD.X R132, R132, 0x1, R0, P1 ;  /* 0x0000000184847824 */ /* 0x000fc600008e0600 */
[----:B------:R1:W-:Y:S04]  /*304d0*/  LDGSTS.E [R3+0xa200], [R124.64], P4 ;  /* 0x0a2000007c037fae */ /* 0x0003e8000a121848 */
[----:B------:R1:W-:Y:S02]  /*304e0*/  STL [R1+0xf14], R130 ;  /* 0x000f148201007387 */ /* 0x0003e40000100800 */
[----:B-1----:R-:W-:Y:S02]  /*304f0*/  IMAD.MOV.U32 R124, RZ, RZ, R139 ;  /* 0x000000ffff7c7224 */ /* 0x002fe400078e008b */
[----:B------:R-:W-:Y:S01]  /*30500*/  IMAD.MOV.U32 R125, RZ, RZ, R140 ;  /* 0x000000ffff7d7224 */ /* 0x000fe200078e008c */
[----:B------:R1:W-:Y:S04]  /*30510*/  STL [R1+0xf08], R132 ;  /* 0x000f088401007387 */ /* 0x0003e80000100800 */
[----:B------:R1:W-:Y:S04]  /*30520*/  LDGSTS.E [R3+0xb000], [R124.64], P5 ;  /* 0x0b0000007c037fae */ /* 0x0003e8000a921848 */
[----:B------:R-:W3:Y:S01]  /*30530*/  LDL.LU R141, [R1+0x10b8] ;  /* 0x0010b800018d7983 */ /* 0x000ee20000300800 */
[----:B-1----:R-:W-:-:S03]  /*30540*/  IMAD.MOV.U32 R124, RZ, RZ, R130 ;  /* 0x000000ffff7c7224 */ /* 0x002fc600078e0082 */
[----:B------:R-:W3:Y:S01]  /*30550*/  LDL.LU R130, [R1+0x10c4] ;  /* 0x0010c40001827983 */ /* 0x000ee20000300800 */
[----:B------:R-:W-:-:S03]  /*30560*/  IMAD.MOV.U32 R125, RZ, RZ, R132 ;  /* 0x000000ffff7d7224 */ /* 0x000fc600078e0084 */
[----:B------:R-:W3:Y:S04]  /*30570*/  LDL.LU R143, [R1+0xef0] ;  /* 0x000ef000018f7983 */ /* 0x000ee80000300800 */
[----:B------:R-:W3:Y:S04]  /*30580*/  LDL.LU R132, [R1+0xefc] ;  /* 0x000efc0001847983 */ /* 0x000ee80000300800 */
[----:B------:R-:W3:Y:S04]  /*30590*/  LDL.LU R140, [R1+0x10b4] ;  /* 0x0010b400018c7983 */ /* 0x000ee80000300800 */
[----:B------:R-:W3:Y:S01]  /*305a0*/  LDL.LU R139, [R1+0x10bc] ;  /* 0x0010bc00018b7983 */ /* 0x000ee20000300800 */
[----:B------:R-:W-:-:S02]  /*305b0*/  SEL R126, R126, RZ, !P0 ;  /* 0x000000ff7e7e7207 */ /* 0x000fc40004000000 */
[----:B------:R-:W-:Y:S01]  /*305c0*/  ISETP.GT.AND P4, PT, R2, 0x3c, PT ;  /* 0x0000003c0200780c */ /* 0x000fe20003f84270 */
[----:B------:R1:W-:Y:S01]  /*305d0*/  LDGSTS.E [R3+0xb200], [R124.64], P5 ;  /* 0x0b2000007c037fae */ /* 0x0003e2000a921848 */
[----:B------:R-:W-:Y:S02]  /*305e0*/  ISETP.NE.U32.AND P1, PT, R126, RZ, PT ;  /* 0x000000ff7e00720c */ /* 0x000fe40003f25070 */
[----:B------:R-:W-:Y:S02]  /*305f0*/  SEL R126, RZ, 0x4, !P4 ;  /* 0x00000004ff7e7807 */ /* 0x000fe40006000000 */
[----:B------:R-:W-:Y:S02]  /*30600*/  ISETP.GT.AND P5, PT, R2, 0x1, PT ;  /* 0x000000010200780c */ /* 0x000fe40003fa4270 */
[----:B-1----:R-:W-:Y:S02]  /*30610*/  SEL R124, R126, RZ, !P0 ;  /* 0x000000ff7e7c7207 */ /* 0x002fe40004000000 */
[----:B------:R-:W-:-:S02]  /*30620*/  SEL R125, RZ, 0x4, !P5 ;  /* 0x00000004ff7d7807 */ /* 0x000fc40006800000 */
[-C--:B--2---:R-:W-:Y:S02]  /*30630*/  IADD3 R136, P6, R136, R138.reuse, RZ ;  /* 0x0000008a88887210 */ /* 0x084fe40007fde0ff */
[----:B------:R-:W-:-:S03]  /*30640*/  IADD3 R137, P4, R137, R138, RZ ;  /* 0x0000008a89897210 */ /* 0x000fc60007f9e0ff */
[----:B------:R1:W-:Y:S01]  /*30650*/  STL [R1+0x10d4], R136 ;  /* 0x0010d48801007387 */ /* 0x0003e20000100800 */
[----:B----4-:R-:W-:Y:S01]  /*30660*/  IMAD.X R176, R176, 0x1, R0, P6 ;  /* 0x00000001b0b07824 */ /* 0x010fe200030e0600 */
[----:B------:R-:W-:Y:S02]  /*30670*/  ISETP.NE.U32.AND P6, PT, R124, RZ, PT ;  /* 0x000000ff7c00720c */ /* 0x000fe40003fc5070 */
[----:B------:R-:W-:Y:S01]  /*30680*/  SEL R124, R125, RZ, !P0 ;  /* 0x000000ff7d7c7207 */ /* 0x000fe20004000000 */
[----:B------:R-:W-:Y:S01]  /*30690*/  IMAD.MOV.U32 R125, RZ, RZ, R176 ;  /* 0x000000ffff7d7224 */ /* 0x000fe200078e00b0 */
[-C--:B------:R-:W-:Y:S01]  /*306a0*/  IADD3 R131, P5, R131, R138.reuse, RZ ;  /* 0x0000008a83837210 */ /* 0x080fe20007fbe0ff */
[--C-:B------:R-:W-:Y:S01]  /*306b0*/  IMAD.X R142, R142, 0x1, R0.reuse, P4 ;  /* 0x000000018e8e7824 */ /* 0x100fe200020e0600 */
[----:B------:R2:W-:Y:S04]  /*306c0*/  STL [R1+0xf0c], R137 ;  /* 0x000f0c8901007387 */ /* 0x0005e80000100800 */
[----:B------:R-:W-:Y:S01]  /*306d0*/  STL [R1+0x10c8], R176 ;  /* 0x0010c8b001007387 */ /* 0x000fe20000100800 */
[----:B------:R-:W-:Y:S01]  /*306e0*/  IADD3 R127, P4, R127, R138, RZ ;  /* 0x0000008a7f7f7210 */ /* 0x000fe20007f9e0ff */
[----:B---3--:R-:W-:Y:S01]  /*306f0*/  IMAD.X R134, R134, 0x1, R0, P5 ;  /* 0x0000000186867824 */ /* 0x008fe200028e0600 */
[----:B------:R-:W-:Y:S01]  /*30700*/  ISETP.NE.U32.AND P5, PT, R124, RZ, PT ;  /* 0x000000ff7c00720c */ /* 0x000fe20003fa5070 */
[----:B------:R-:W-:-:S05]  /*30710*/  IMAD.MOV.U32 R124, RZ, RZ, R136 ;  /* 0x000000ffff7c7224 */ /* 0x000fca00078e0088 */
[----:B------:R3:W-:Y:S04]  /*30720*/  LDGSTS.E [R3+0xc000], [R124.64], P2 ;  /* 0x0c0000007c037fae */ /* 0x0007e80009121848 */
[----:B------:R-:W-:Y:S01]  /*30730*/  STL [R1+0x10cc], R131 ;  /* 0x0010cc8301007387 */ /* 0x000fe20000100800 */
[----:B------:R-:W-:Y:S02]  /*30740*/  IMAD.X R129, R129, 0x1, R0, P4 ;  /* 0x0000000181817824 */ /* 0x000fe400020e0600 */
[----:B---3--:R-:W-:Y:S02]  /*30750*/  IMAD.MOV.U32 R124, RZ, RZ, R137 ;  /* 0x000000ffff7c7224 */ /* 0x008fe400078e0089 */
[----:B------:R-:W-:Y:S01]  /*30760*/  IMAD.MOV.U32 R125, RZ, RZ, R142 ;  /* 0x000000ffff7d7224 */ /* 0x000fe200078e008e */
[----:B------:R3:W-:Y:S04]  /*30770*/  STL [R1+0xf00], R142 ;  /* 0x000f008e01007387 */ /* 0x0007e80000100800 */
[----:B------:R4:W-:Y:S04]  /*30780*/  LDGSTS.E [R3+0xc200], [R124.64], P2 ;  /* 0x0c2000007c037fae */ /* 0x0009e80009121848 */
[----:B------:R-:W-:Y:S04]  /*30790*/  STL [R1+0xf04], R127 ;  /* 0x000f047f01007387 */ /* 0x000fe80000100800 */
[----:B------:R-:W-:Y:S01]  /*307a0*/  STL [R1+0x10c0], R134 ;  /* 0x0010c08601007387 */ /* 0x000fe20000100800 */
[----:B----4-:R-:W-:Y:S01]  /*307b0*/  MOV R124, R131 ;  /* 0x00000083007c7202 */ /* 0x010fe20000000f00 */
[----:B------:R-:W-:-:S02]  /*307c0*/  IMAD.MOV.U32 R125, RZ, RZ, R134 ;  /* 0x000000ffff7d7224 */ /* 0x000fc400078e0086 */
[----:B-1----:R-:W4:Y:S01]  /*307d0*/  LDL.LU R136, [R1+0xef4] ;  /* 0x000ef40001887983 */ /* 0x002f220000300800 */
[----:B------:R-:W-:-:S03]  /*307e0*/  ISETP.GT.AND P2, PT, R2, 0x5, PT ;  /* 0x000000050200780c */ /* 0x000fc60003f44270 */
[----:B------:R1:W-:Y:S04]  /*307f0*/  LDGSTS.E [R3+0xd000], [R124.64], P3 ;  /* 0x0d0000007c037fae */ /* 0x0003e80009921848 */
[----:B------:R3:W-:Y:S04]  /*30800*/  STL [R1+0xef8], R129 ;  /* 0x000ef88101007387 */ /* 0x0007e80000100800 */
[----:B--2---:R-:W2:Y:S01]  /*30810*/  LDL.LU R137, [R1+0xeec] ;  /* 0x000eec0001897983 */ /* 0x004ea20000300800 */
[----:B-1----:R-:W-:-:S03]  /*30820*/  IMAD.MOV.U32 R124, RZ, RZ, R127 ;  /* 0x000000ffff7c7224 */ /* 0x002fc600078e007f */
[----:B---3--:R-:W3:Y:S01]  /*30830*/  LDL.LU R142, [R1+0x10a8] ;  /* 0x0010a800018e7983 */ /* 0x008ee20000300800 */
[----:B------:R-:W-:-:S03]  /*30840*/  IMAD.MOV.U32 R125, RZ, RZ, R129 ;  /* 0x000000ffff7d7224 */ /* 0x000fc600078e0081 */
[----:B------:R-:W3:Y:S04]  /*30850*/  LDL.LU R129, [R1+0x10b0] ;  /* 0x0010b00001817983 */ /* 0x000ee80000300800 */
[----:B------:R1:W-:Y:S01]  /*30860*/  LDGSTS.E [R3+0xd200], [R124.64], P3 ;  /* 0x0d2000007c037fae */ /* 0x0003e20009921848 */
[-C--:B------:R-:W-:Y:S02]  /*30870*/  IADD3 R132, P3, R132, R138.reuse, RZ ;  /* 0x0000008a84847210 */ /* 0x080fe40007f7e0ff */
[----:B------:R-:W-:Y:S01]  /*30880*/  IADD3 R139, P4, R139, R138, RZ ;  /* 0x0000008a8b8b7210 */ /* 0x000fe20007f9e0ff */
[----:B------:R-:W3:Y:S01]  /*30890*/  LDL.LU R134, [R1+0xee8] ;  /* 0x000ee80001867983 */ /* 0x000ee20000300800 */
[----:B-1----:R-:W-:-:S03]  /*308a0*/  SEL R124, RZ, 0x4, !P2 ;  /* 0x00000004ff7c7807 */ /* 0x002fc60005000000 */
[----:B------:R-:W3:Y:S01]  /*308b0*/  LDL.LU R131, [R1+0x10ac] ;  /* 0x0010ac0001837983 */ /* 0x000ee20000300800 */
[----:B------:R-:W-:Y:S01]  /*308c0*/  IADD3 R130, P2, R130, R138, RZ ;  /* 0x0000008a82827210 */ /* 0x000fe20007f5e0ff */
[--C-:B------:R-:W-:Y:S02]  /*308d0*/  IMAD.X R143, R143, 0x1, R0.reuse, P3 ;  /* 0x000000018f8f7824 */ /* 0x100fe400018e0600 */
[--C-:B------:R-:W-:Y:S02]  /*308e0*/  IMAD.X R140, R140, 0x1, R0.reuse, P4 ;  /* 0x000000018c8c7824 */ /* 0x100fe400020e0600 */
[----:B------:R-:W-:Y:S01]  /*308f0*/  IMAD.X R141, R141, 0x1, R0, P2 ;  /* 0x000000018d8d7824 */ /* 0x000fe200010e0600 */
[----:B------:R-:W-:Y:S01]  /*30900*/  STL [R1+0x10c4], R130 ;  /* 0x0010c48201007387 */ /* 0x000fe20000100800 */
[----:B------:R-:W-:-:S03]  /*30910*/  SEL R124, R124, RZ, !P0 ;  /* 0x000000ff7c7c7207 */ /* 0x000fc60004000000 */
[----:B------:R-:W-:Y:S01]  /*30920*/  STL [R1+0xefc], R132 ;  /* 0x000efc8401007387 */ /* 0x000fe20000100800 */
[----:B------:R-:W-:-:S03]  /*30930*/  IMAD.MOV.U32 R125, RZ, RZ, R141 ;  /* 0x000000ffff7d7224 */ /* 0x000fc600078e008d */
[----:B------:R-:W-:Y:S04]  /*30940*/  STL [R1+0x10bc], R139 ;  /* 0x0010bc8b01007387 */ /* 0x000fe80000100800 */
[----:B------:R1:W-:Y:S04]  /*30950*/  STL [R1+0x10b8], R141 ;  /* 0x0010b88d01007387 */ /* 0x0003e80000100800 */
[----:B------:R-:W-:Y:S01]  /*30960*/  STL [R1+0xef0], R143 ;  /* 0x000ef08f01007387 */ /* 0x000fe20000100800 */
[----:B------:R-:W-:-:S03]  /*30970*/  ISETP.NE.U32.AND P2, PT, R124, RZ, PT ;  /* 0x000000ff7c00720c */ /* 0x000fc60003f45070 */
[----:B------:R-:W-:Y:S01]  /*30980*/  STL [R1+0x10b4], R140 ;  /* 0x0010b48c01007387 */ /* 0x000fe20000100800 */
[----:B------:R-:W-:-:S03]  /*30990*/  IMAD.MOV.U32 R124, RZ, RZ, R130 ;  /* 0x000000ffff7c7224 */ /* 0x000fc600078e0082 */
[----:B-1----:R-:W3:Y:S04]  /*309a0*/  LDL.LU R141, [R1+0xee0] ;  /* 0x000ee000018d7983 */ /* 0x002ee80000300800 */
[----:B------:R-:W3:Y:S04]  /*309b0*/  LDL.LU R130, [R1+0xee4] ;  /* 0x000ee40001827983 */ /* 0x000ee80000300800 */
[----:B------:R1:W-:Y:S02]  /*309c0*/  LDGSTS.E [R3+0xe000], [R124.64], P1 ;  /* 0x0e0000007c037fae */ /* 0x0003e40008921848 */
[----:B-1----:R-:W-:-:S02]  /*309d0*/  IMAD.MOV.U32 R124, RZ, RZ, R132 ;  /* 0x000000ffff7c7224 */ /* 0x002fc400078e0084 */
[----:B------:R-:W3:Y:S01]  /*309e0*/  LDL.LU R132, [R1+0x10a0] ;  /* 0x0010a00001847983 */ /* 0x000ee20000300800 */
[----:B------:R-:W-:Y:S01]  /*309f0*/  ISETP.GT.AND P4, PT, R2, 0xd, PT ;  /* 0x0000000d0200780c */ /* 0x000fe20003f84270 */
[----:B------:R-:W-:-:S03]  /*30a00*/  IMAD.MOV.U32 R125, RZ, RZ, R143 ;  /* 0x000000ffff7d7224 */ /* 0x000fc600078e008f */
[----:B------:R-:W-:Y:S02]  /*30a10*/  SEL R126, RZ, 0x4, !P4 ;  /* 0x00000004ff7e7807 */ /* 0x000fe40006000000 */
[----:B------:R1:W-:Y:S01]  /*30a20*/  LDGSTS.E [R3+0xe200], [R124.64], P1 ;  /* 0x0e2000007c037fae */ /* 0x0003e20008921848 */
[----:B------:R-:W-:-:S04]  /*30a30*/  ISETP.GT.AND P3, PT, R2, 0x9, PT ;  /* 0x000000090200780c */ /* 0x000fc80003f64270 */
[----:B------:R-:W-:Y:S01]  /*30a40*/  SEL R127, RZ, 0x4, !P3 ;  /* 0x00000004ff7f7807 */ /* 0x000fe20005800000 */
[----:B-1----:R-:W-:Y:S02]  /*30a50*/  IMAD.MOV.U32 R124, RZ, RZ, R139 ;  /* 0x000000ffff7c7224 */ /* 0x002fe400078e008b */
[----:B------:R-:W-:Y:S01]  /*30a60*/  IMAD.MOV.U32 R125, RZ, RZ, R140 ;  /* 0x000000ffff7d7224 */ /* 0x000fe200078e008c */
[----:B------:R-:W-:-:S04]  /*30a70*/  LOP3.LUT R133, R133, 0x7f, RZ, 0xc0, !PT ;  /* 0x0000007f85857812 */ /* 0x000fc800078ec0ff */
[----:B------:R1:W-:Y:S01]  /*30a80*/  LDGSTS.E [R3+0xf000], [R124.64], P6 ;  /* 0x0f0000007c037fae */ /* 0x0003e2000b121848 */
[----:B------:R-:W-:Y:S01]  /*30a90*/  SEL R127, R127, RZ, !P0 ;  /* 0x000000ff7f7f7207 */ /* 0x000fe20004000000 */
[----:B------:R-:W-:-:S03]  /*30aa0*/  IMAD.SHL.U32 R133, R133, 0x4, RZ ;  /* 0x0000000485857824 */ /* 0x000fc600078e00ff */
[----:B------:R-:W-:Y:S02]  /*30ab0*/  ISETP.NE.U32.AND P3, PT, R127, RZ, PT ;  /* 0x000000ff7f00720c */ /* 0x000fe40003f65070 */
[----:B------:R-:W-:Y:S02]  /*30ac0*/  LOP3.LUT R133, R133, 0x20, RZ, 0x3c, !PT ;  /* 0x0000002085857812 */ /* 0x000fe400078e3cff */
[----:B------:R-:W-:-:S04]  /*30ad0*/  SEL R126, R126, RZ, !P0 ;  /* 0x000000ff7e7e7207 */ /* 0x000fc80004000000 */
[----:B------:R-:W-:Y:S02]  /*30ae0*/  ISETP.NE.U32.AND P1, PT, R126, RZ, PT ;  /* 0x000000ff7e00720c */ /* 0x000fe40003f25070 */
[----:B----4-:R-:W-:-:S05]  /*30af0*/  IADD3 R136, P4, R136, R138, RZ ;  /* 0x0000008a88887210 */ /* 0x010fca0007f9e0ff */
[----:B-1----:R-:W-:Y:S02]  /*30b00*/  IMAD.MOV.U32 R124, RZ, RZ, R136 ;  /* 0x000000ffff7c7224 */ /* 0x002fe400078e0088 */
[----:B--2---:R-:W-:Y:S01]  /*30b10*/  IMAD.X R137, R137, 0x1, R0, P4 ;  /* 0x0000000189897824 */ /* 0x004fe200020e0600 */
[----:B------:R1:W-:Y:S03]  /*30b20*/  STL [R1+0xef4], R136 ;  /* 0x000ef48801007387 */ /* 0x0003e60000100800 */
[----:B------:R-:W-:Y:S01]  /*30b30*/  IMAD.MOV.U32 R125, RZ, RZ, R137 ;  /* 0x000000ffff7d7224 */ /* 0x000fe200078e0089 */
[----:B------:R-:W2:Y:S01]  /*30b40*/  LDL.LU R139, [R1+0xed8] ;  /* 0x000ed800018b7983 */ /* 0x000ea20000300800 */
[----:B---3--:R-:W-:-:S03]  /*30b50*/  IADD3 R129, P4, R129, R138, RZ ;  /* 0x0000008a81817210 */ /* 0x008fc60007f9e0ff */
[----:B------:R3:W-:Y:S01]  /*30b60*/  LDGSTS.E [R3+0xf200], [R124.64], P6 ;  /* 0x0f2000007c037fae */ /* 0x0007e2000b121848 */
[----:B------:R-:W-:-:S03]  /*30b70*/  IADD3.X R142, R142, R0, RZ, P4, !PT ;  /* 0x000000008e8e7210 */ /* 0x000fc600027fe4ff */
[----:B------:R4:W-:Y:S01]  /*30b80*/  STL [R1+0xeec], R137 ;  /* 0x000eec8901007387 */ /* 0x0009e20000100800 */
[----:B------:R-:W-:-:S03]  /*30b90*/  IADD3 R134, P6, R134, R138, RZ ;  /* 0x0000008a86867210 */ /* 0x000fc60007fde0ff */
[----:B------:R-:W2:Y:S04]  /*30ba0*/  LDL.LU R127, [R1+0x10a4] ;  /* 0x0010a400017f7983 */ /* 0x000ea80000300800 */
[----:B-1----:R-:W2:Y:S01]  /*30bb0*/  LDL.LU R136, [R1+0xedc] ;  /* 0x000edc0001887983 */ /* 0x002ea20000300800 */
[----:B---3--:R-:W-:-:S03]  /*30bc0*/  IMAD.U32 R3, RZ, RZ, UR5 ;  /* 0x00000005ff037e24 */ /* 0x008fc6000f8e00ff */
[----:B------:R1:W-:Y:S04]  /*30bd0*/  STL [R1+0x10b0], R129 ;  /* 0x0010b08101007387 */ /* 0x0003e80000100800 */
[----:B------:R3:W-:Y:S04]  /*30be0*/  STL [R1+0xee8], R134 ;  /* 0x000ee88601007387 */ /* 0x0007e80000100800 */
[----:B------:R-:W-:Y:S01]  /*30bf0*/  STL [R1+0x10a8], R142 ;  /* 0x0010a88e01007387 */ /* 0x000fe20000100800 */
[----:B------:R-:W-:-:S03]  /*30c00*/  ISETP.GT.AND P4, PT, R2, 0x11, PT ;  /* 0x000000110200780c */ /* 0x000fc60003f84270 */
[----:B------:R-:W2:Y:S01]  /*30c10*/  LDL.LU R140, [R1+0x1098] ;  /* 0x00109800018c7983 */ /* 0x000ea20000300800 */
[----:B------:R-:W-:-:S03]  /*30c20*/  IMAD R3, R3, 0x10000, R133 ;  /* 0x0001000003037824 */ /* 0x000fc600078e0285 */
[----:B----4-:R-:W4:Y:S01]  /*30c30*/  LDL.LU R137, [R1+0xed0] ;  /* 0x000ed00001897983 */ /* 0x010f220000300800 */
[----:B------:R-:W-:Y:S02]  /*30c40*/  IMAD.MOV.U32 R124, RZ, RZ, R129 ;  /* 0x000000ffff7c7224 */ /* 0x000fe400078e0081 */
[----:B------:R-:W-:Y:S01]  /*30c50*/  IMAD.MOV.U32 R125, RZ, RZ, R142 ;  /* 0x000000ffff7d7224 */ /* 0x000fe200078e008e */
[----:B------:R-:W4:Y:S01]  /*30c60*/  LDL.LU R133, [R1+0x109c] ;  /* 0x00109c0001857983 */ /* 0x000f220000300800 */
[----:B------:R-:W-:-:S03]  /*30c70*/  SEL R126, RZ, 0x4, !P4 ;  /* 0x00000004ff7e7807 */ /* 0x000fc60006000000 */
[----:B------:R1:W-:Y:S01]  /*30c80*/  LDGSTS.E [R3+0x400], [R124.64], P5 ;  /* 0x004000007c037fae */ /* 0x0003e2000a921848 */
[----:B------:R-:W-:Y:S01]  /*30c90*/  IMAD.X R141, R141, 0x1, R0, P6 ;  /* 0x000000018d8d7824 */ /* 0x000fe200030e0600 */
[-C--:B------:R-:W-:Y:S02]  /*30ca0*/  IADD3 R131, P6, R131, R138.reuse, RZ ;  /* 0x0000008a83837210 */ /* 0x080fe40007fde0ff */
[----:B------:R-:W-:Y:S02]  /*30cb0*/  IADD3 R130, P4, R130, R138, RZ ;  /* 0x0000008a82827210 */ /* 0x000fe40007f9e0ff */
[----:B------:R-:W-:Y:S01]  /*30cc0*/  STL [R1+0xee0], R141 ;  /* 0x000ee08d01007387 */ /* 0x000fe20000100800 */
[----:B-1----:R-:W-:-:S03]  /*30cd0*/  IMAD.MOV.U32 R124, RZ, RZ, R134 ;  /* 0x000000ffff7c7224 */ /* 0x002fc600078e0086 */
[----:B------:R-:W4:Y:S01]  /*30ce0*/  LDL.LU R129, [R1+0xed4] ;  /* 0x000ed40001817983 */ /* 0x000f220000300800 */
[----:B------:R-:W-:-:S03]  /*30cf0*/  IMAD.MOV.U32 R125, RZ, RZ, R141 ;  /* 0x000000ffff7d7224 */ /* 0x000fc600078e008d */
[----:B------:R1:W-:Y:S04]  /*30d00*/  STL [R1+0x10ac], R131 ;  /* 0x0010ac8301007387 */ /* 0x0003e80000100800 */
[----:B------:R-:W-:Y:S04]  /*30d10*/  STL [R1+0xee4], R130 ;  /* 0x000ee48201007387 */ /* 0x000fe80000100800 */
[----:B---3--:R-:W3:Y:S01]  /*30d20*/  LDL.LU R134, [R1+0x1090] ;  /* 0x0010900001867983 */ /* 0x008ee20000300800 */
[----:B------:R-:W-:-:S03]  /*30d30*/  IMAD.X R132, R132, 0x1, R0, P6 ;  /* 0x0000000184847824 */ /* 0x000fc600030e0600 */
[----:B------:R1:W-:Y:S04]  /*30d40*/  LDGSTS.E [R3+0x600], [R124.64], P5 ;  /* 0x006000007c037fae */ /* 0x0003e8000a921848 */
[----:B------:R1:W-:Y:S02]  /*30d50*/  STL [R1+0x10a0], R132 ;  /* 0x0010a08401007387 */ /* 0x0003e40000100800 */
[----:B-1----:R-:W-:Y:S02]  /*30d60*/  IMAD.MOV.U32 R124, RZ, RZ, R131 ;  /* 0x000000ffff7c7224 */ /* 0x002fe400078e0083 */
[----:B------:R-:W3:Y:S01]  /*30d70*/  LDL.LU R131, [R1+0xec8] ;  /* 0x000ec80001837983 */ /* 0x000ee20000300800 */
[----:B------:R-:W-:-:S03]  /*30d80*/  IMAD.MOV.U32 R125, RZ, RZ, R132 ;  /* 0x000000ffff7d7224 */ /* 0x000fc600078e0084 */
[----:B------:R-:W3:Y:S01]  /*30d90*/  LDL.LU R132, [R1+0x1094] ;  /* 0x0010940001847983 */ /* 0x000ee20000300800 */
[----:B------:R-:W-:Y:S02]  /*30da0*/  SEL R126, R126, RZ, !P0 ;  /* 0x000000ff7e7e7207 */ /* 0x000fe40004000000 */
[----:B------:R-:W-:Y:S01]  /*30db0*/  ISETP.GT.AND P6, PT, R2, 0x15, PT ;  /* 0x000000150200780c */ /* 0x000fe20003fc4270 */
[----:B------:R1:W-:Y:S01]  /*30dc0*/  LDGSTS.E [R3+0x1400], [R124.64], P2 ;  /* 0x014000007c037fae */ /* 0x0003e20009121848 */
[----:B------:R-:W-:Y:S02]  /*30dd0*/  ISETP.NE.U32.AND P5, PT, R126, RZ, PT ;  /* 0x000000ff7e00720c */ /* 0x000fe40003fa5070 */
[----:B------:R-:W-:Y:S01]  /*30de0*/  SEL R126, RZ, 0x4, !P6 ;  /* 0x00000004ff7e7807 */ /* 0x000fe20007000000 */
[----:B-1----:R-:W-:Y:S02]  /*30df0*/  IMAD.MOV.U32 R124, RZ, RZ, R130 ;  /* 0x000000ffff7c7224 */ /* 0x002fe400078e0082 */
[----:B--2---:R-:W-:-:S04]  /*30e00*/  IMAD.X R139, R139, 0x1, R0, P4 ;  /* 0x000000018b8b7824 */ /* 0x004fc800020e0600 */
[----:B------:R-:W-:Y:S01]  /*30e10*/  IMAD.MOV.U32 R125, RZ, RZ, R139 ;  /* 0x000000ffff7d7224 */ /* 0x000fe200078e008b */
[----:B------:R1:W-:Y:S04]  /*30e20*/  STL [R1+0xed8], R139 ;  /* 0x000ed88b01007387 */ /* 0x0003e80000100800 */
[----:B------:R-:W2:Y:S01]  /*30e30*/  LDL.LU R142, [R1+0x1088] ;  /* 0x00108800018e7983 */ /* 0x000ea20000300800 */
[----:B------:R-:W-:-:S03]  /*30e40*/  IADD3 R127, P4, R127, R138, RZ ;  /* 0x0000008a7f7f7210 */ /* 0x000fc60007f9e0ff */
[----:B------:R1:W-:Y:S01]  /*30e50*/  LDGSTS.E [R3+0x1600], [R124.64], P2 ;  /* 0x016000007c037fae */ /* 0x0003e20009121848 */
[----:B------:R-:W-:-:S03]  /*30e60*/  IADD3 R136, P6, R136, R138, RZ ;  /* 0x0000008a88887210 */ /* 0x000fc60007fde0ff */
[----:B-1----:R-:W2:Y:S04]  /*30e70*/  LDL.LU R139, [R1+0xecc] ;  /* 0x000ecc00018b7983 */ /* 0x002ea80000300800 */
[----:B------:R1:W-:Y:S01]  /*30e80*/  STL [R1+0x10a4], R127 ;  /* 0x0010a47f01007387 */ /* 0x0003e20000100800 */
[----:B------:R-:W-:-:S03]  /*30e90*/  SEL R124, R126, RZ, !P0 ;  /* 0x000000ff7e7c7207 */ /* 0x000fc60004000000 */
[----:B------:R-:W2:Y:S01]  /*30ea0*/  LDL.LU R130, [R1+0x108c] ;  /* 0x00108c0001827983 */ /* 0x000ea20000300800 */
[--C-:B------:R-:W-:Y:S01]  /*30eb0*/  IMAD.X R140, R140, 0x1, R0.reuse, P4 ;  /* 0x000000018c8c7824 */ /* 0x100fe200020e0600 */
[----:B------:R-:W-:Y:S01]  /*30ec0*/  ISETP.GT.AND P4, PT, R2, 0x19, PT ;  /* 0x000000190200780c */ /* 0x000fe20003f84270 */
[----:B----4-:R-:W-:Y:S01]  /*30ed0*/  IMAD.X R137, R137, 0x1, R0, P6 ;  /* 0x0000000189897824 */ /* 0x010fe200030e0600 */
[----:B------:R4:W-:Y:S01]  /*30ee0*/  STL [R1+0xedc], R136 ;  /* 0x000edc8801007387 */ /* 0x0009e20000100800 */
[----:B------:R-:W-:Y:S02]  /*30ef0*/  ISETP.NE.U32.AND P2, PT, R124, RZ, PT ;  /* 0x000000ff7c00720c */ /* 0x000fe40003f45070 */
[-C--:B------:R-:W-:Y:S01]  /*30f00*/  IADD3 R133, P6, R133, R138.reuse, RZ ;  /* 0x0000008a85857210 */ /* 0x080fe20007fde0ff */
[----:B------:R-:W-:Y:S01]  /*30f10*/  STL [R1+0x1098], R140 ;  /* 0x0010988c01007387 */ /* 0x000fe20000100800 */
[----:B------:R-:W-:Y:S01]  /*30f20*/  IMAD.MOV.U32 R124, RZ, RZ, R127 ;  /* 0x000000ffff7c7224 */ /* 0x000fe200078e007f */
[----:B------:R-:W-:Y:S01]  /*30f30*/  SEL R126, RZ, 0x4, !P4 ;  /* 0x00000004ff7e7807 */ /* 0x000fe20006000000 */
[----:B------:R-:W-:Y:S01]  /*30f40*/  IMAD.MOV.U32 R125, RZ, RZ, R140 ;  /* 0x000000ffff7d7224 */ /* 0x000fe200078e008c */
[----:B------:R-:W-:Y:S04]  /*30f50*/  STL [R1+0xed0], R137 ;  /* 0x000ed08901007387 */ /* 0x000fe80000100800 */
[----:B------:R-:W2:Y:S04]  /*30f60*/  LDL.LU R141, [R1+0xec0] ;  /* 0x000ec000018d7983 */ /* 0x000ea80000300800 */
[----:B------:R-:W-:Y:S04]  /*30f70*/  STL [R1+0x109c], R133 ;  /* 0x00109c8501007387 */ /* 0x000fe80000100800 */
[----:B-1----:R-:W2:Y:S01]  /*30f80*/  LDL.LU R127, [R1+0xec4] ;  /* 0x000ec400017f7983 */ /* 0x002ea20000300800 */
[----:B------:R-:W-:-:S03]  /*30f90*/  IADD3 R129, P4, R129, R138, RZ ;  /* 0x0000008a81817210 */ /* 0x000fc60007f9e0ff */
[----:B------:R1:W-:Y:S01]  /*30fa0*/  LDGSTS.E [R3+0x2400], [R124.64], P3 ;  /* 0x024000007c037fae */ /* 0x0003e20009921848 */
[----:B------:R-:W-:-:S03]  /*30fb0*/  SEL R126, R126, RZ, !P0 ;  /* 0x000000ff7e7e7207 */ /* 0x000fc60004000000 */
[----:B------:R-:W-:Y:S01]  /*30fc0*/  STL [R1+0xed4], R129 ;  /* 0x000ed48101007387 */ /* 0x000fe20000100800 */
[----:B-1----:R-:W-:Y:S01]  /*30fd0*/  MOV R124, R136 ;  /* 0x00000088007c7202 */ /* 0x002fe20000000f00 */
[----:B------:R-:W-:Y:S02]  /*30fe0*/  IMAD.MOV.U32 R125, RZ, RZ, R137 ;  /* 0x000000ffff7d7224 */ /* 0x000fe400078e0089 */
[----:B----4-:R-:W4:Y:S01]  /*30ff0*/  LDL.LU R136, [R1+0x1080] ;  /* 0x0010800001887983 */ /* 0x010f220000300800 */
[--C-:B---3--:R-:W-:Y:S01]  /*31000*/  IMAD.X R134, R134, 0x1, R0.reuse, P6 ;  /* 0x0000000186867824 */ /* 0x108fe200030e0600 */
[----:B------:R-:W-:Y:S02]  /*31010*/  ISETP.GT.AND P6, PT, R2, 0x1d, PT ;  /* 0x0000001d0200780c */ /* 0x000fe40003fc4270 */
[----:B------:R1:W-:Y:S01]  /*31020*/  LDGSTS.E [R3+0x2600], [R124.64], P3 ;  /* 0x026000007c037fae */ /* 0x0003e20009921848 */
[----:B------:R-:W-:Y:S02]  /*31030*/  ISETP.NE.U32.AND P3, PT, R126, RZ, PT ;  /* 0x000000ff7e00720c */ /* 0x000fe40003f65070 */
[----:B------:R-:W-:Y:S01]  /*31040*/  SEL R126, RZ, 0x4, !P6 ;  /* 0x00000004ff7e7807 */ /* 0x000fe20007000000 */
[----:B------:R3:W-:Y:S01]  /*31050*/  STL [R1+0x1090], R134 ;  /* 0x0010908601007387 */ /* 0x0007e20000100800 */
[----:B------:R-:W-:-:S02]  /*31060*/  IMAD.X R131, R131, 0x1, R0, P4 ;  /* 0x0000000183837824 */ /* 0x000fc400020e0600 */
[----:B-1----:R-:W-:Y:S02]  /*31070*/  IMAD.MOV.U32 R124, RZ, RZ, R133 ;  /* 0x000000ffff7c7224 */ /* 0x002fe400078e0085 */
[----:B------:R-:W-:Y:S01]  /*31080*/  IMAD.MOV.U32 R125, RZ, RZ, R134 ;  /* 0x000000ffff7d7224 */ /* 0x000fe200078e0086 */
[----:B------:R-:W-:Y:S01]  /*31090*/  IADD3 R132, P6, R132, R138, RZ ;  /* 0x0000008a84847210 */ /* 0x000fe20007fde0ff */
[----:B---3--:R-:W4:Y:S04]  /*310a0*/  LDL.LU R134, [R1+0xeb8] ;  /* 0x000eb80001867983 */ /* 0x008f280000300800 */
[----:B------:R1:W-:Y:S04]  /*310b0*/  LDGSTS.E [R3+0x3400], [R124.64], P1 ;  /* 0x034000007c037fae */ /* 0x0003e80008921848 */
[----:B------:R1:W-:Y:S04]  /*310c0*/  STL [R1+0xec8], R131 ;  /* 0x000ec88301007387 */ /* 0x0003e80000100800 */
[----:B------:R-:W4:Y:S01]  /*310d0*/  LDL.LU R137, [R1+0x1078] ;  /* 0x0010780001897983 */ /* 0x000f220000300800 */
[----:B-1----:R-:W-:-:S03]  /*310e0*/  IMAD.MOV.U32 R124, RZ, RZ, R129 ;  /* 0x000000ffff7c7224 */ /* 0x002fc600078e0081 */
[----:B------:R-:W4:Y:S01]  /*310f0*/  LDL.LU R129, [R1+0x1084] ;  /* 0x0010840001817983 */ /* 0x000f220000300800 */
[----:B------:R-:W-:-:S03]  /*31100*/  IMAD.MOV.U32 R125, RZ, RZ, R131 ;  /* 0x000000ffff7d7224 */ /* 0x000fc600078e0083 */
[----:B------:R1:W-:Y:S04]  /*31110*/  STL [R1+0x1094], R132 ;  /* 0x0010948401007387 */ /* 0x0003e80000100800 */
[----:B------:R-:W4:Y:S04]  /*31120*/  LDL.LU R140, [R1+0xeb0] ;  /* 0x000eb000018c7983 */ /* 0x000f280000300800 */
[----:B------:R-:W4:Y:S04]  /*31130*/  LDL.LU R131, [R1+0xebc] ;  /* 0x000ebc0001837983 */ /* 0x000f280000300800 */
[----:B------:R-:W4:Y:S04]  /*31140*/  LDL.LU R133, [R1+0x107c] ;  /* 0x00107c0001857983 */ /* 0x000f280000300800 */
[----:B------:R1:W-:Y:S02]  /*31150*/  LDGSTS.E [R3+0x3600], [R124.64], P1 ;  /* 0x036000007c037fae */ /* 0x0003e40008921848 */
[----:B-1----:R-:W-:-:S04]  /*31160*/  SEL R124, R126, RZ, !P0 ;  /* 0x000000ff7e7c7207 */ /* 0x002fc80004000000 */
[----:B------:R-:W-:Y:S01]  /*31170*/  ISETP.NE.U32.AND P1, PT, R124, RZ, PT ;  /* 0x000000ff7c00720c */ /* 0x000fe20003f25070 */
[----:B------:R-:W-:Y:S02]  /*31180*/  IMAD.MOV.U32 R124, RZ, RZ, R132 ;  /* 0x000000ffff7c7224 */ /* 0x000fe400078e0084 */
[----:B--2---:R-:W-:Y:S01]  /*31190*/  IMAD.X R142, R142, 0x1, R0, P6 ;  /* 0x000000018e8e7824 */ /* 0x004fe200030e0600 */
[----:B------:R-:W-:-:S03]  /*311a0*/  ISETP.GT.AND P6, PT, R2, 0x21, PT ;  /* 0x000000210200780c */ /* 0x000fc60003fc4270 */
[----:B------:R-:W-:Y:S01]  /*311b0*/  IMAD.MOV.U32 R125, RZ, RZ, R142 ;  /* 0x000000ffff7d7224 */ /* 0x000fe200078e008e */
[----:B------:R-:W-:-:S04]  /*311c0*/  IADD3 R139, P4, R139, R138, RZ ;  /* 0x0000008a8b8b7210 */ /* 0x000fc80007f9e0ff */
[----:B------:R1:W-:Y:S01]  /*311d0*/  LDGSTS.E [R3+0x4400], [R124.64], P5 ;  /* 0x044000007c037fae */ /* 0x0003e2000a921848 */
[----:B------:R-:W-:-:S03]  /*311e0*/  SEL R126, RZ, 0x4, !P6 ;  /* 0x00000004ff7e7807 */ /* 0x000fc60007000000 */
[----:B------:R2:W-:Y:S04]  /*311f0*/  STL [R1+0xecc], R139 ;  /* 0x000ecc8b01007387 */ /* 0x0005e80000100800 */
[----:B------:R-:W-:Y:S01]  /*31200*/  STL [R1+0x1088], R142 ;  /* 0x0010888e01007387 */ /* 0x000fe20000100800 */
[----:B-1----:R-:W-:Y:S01]  /*31210*/  IMAD.MOV.U32 R124, RZ, RZ, R139 ;  /* 0x000000ffff7c7224 */ /* 0x002fe200078e008b */
[----:B------:R-:W-:Y:S01]  /*31220*/  SEL R126, R126, RZ, !P0 ;  /* 0x000000ff7e7e7207 */ /* 0x000fe20004000000 */
[----:B------:R-:W-:Y:S01]  /*31230*/  IMAD.X R141, R141, 0x1, R0, P4 ;  /* 0x000000018d8d7824 */ /* 0x000fe200020e0600 */
[----:B------:R-:W-:-:S03]  /*31240*/  IADD3 R130, P4, R130, R138, RZ ;  /* 0x0000008a82827210 */ /* 0x000fc60007f9e0ff */
[----:B------:R-:W-:Y:S01]  /*31250*/  IMAD.MOV.U32 R125, RZ, RZ, R141 ;  /* 0x000000ffff7d7224 */ /* 0x000fe200078e008d */
[----:B------:R-:W-:Y:S01]  /*31260*/  STL [R1+0xec0], R141 ;  /* 0x000ec08d01007387 */ /* 0x000fe20000100800 */
[----:B------:R-:W-:-:S03]  /*31270*/  IADD3 R127, P6, R127, R138, RZ ;  /* 0x0000008a7f7f7210 */ /* 0x000fc60007fde0ff */
[----:B------:R-:W3:Y:S04]  /*31280*/  LDL.LU R132, [R1+0xeb4] ;  /* 0x000eb40001847983 */ /* 0x000ee80000300800 */
[----:B------:R-:W-:Y:S04]  /*31290*/  STL [R1+0x108c], R130 ;  /* 0x00108c8201007387 */ /* 0x000fe80000100800 */
[----:B------:R-:W-:Y:S04]  /*312a0*/  STL [R1+0xec4], R127 ;  /* 0x000ec47f01007387 */ /* 0x000fe80000100800 */
[----:B--2---:R-:W2:Y:S04]  /*312b0*/  LDL.LU R139, [R1+0x1070] ;  /* 0x00107000018b7983 */ /* 0x004ea80000300800 */
[----:B------:R1:W-:Y:S01]  /*312c0*/  LDGSTS.E [R3+0x4600], [R124.64], P5 ;  /* 0x046000007c037fae */ /* 0x0003e2000a921848 */
[----:B----4-:R-:W-:Y:S01]  /*312d0*/  IMAD.X R136, R136, 0x1, R0, P4 ;  /* 0x0000000188887824 */ /* 0x010fe200020e0600 */
[----:B------:R-:W-:-:S04]  /*312e0*/  ISETP.GT.AND P5, PT, R2, 0x25, PT ;  /* 0x000000250200780c */ /* 0x000fc80003fa4270 */
[----:B------:R4:W-:Y:S01]  /*312f0*/  STL [R1+0x1080], R136 ;  /* 0x0010808801007387 */ /* 0x0009e20000100800 */
[----:B-1----:R-:W-:Y:S02]  /*31300*/  IMAD.MOV.U32 R125, RZ, RZ, R136 ;  /* 0x000000ffff7d7224 */ /* 0x002fe400078e0088 */
[----:B------:R-:W-:Y:S01]  /*31310*/  IMAD.MOV.U32 R124, RZ, RZ, R130 ;  /* 0x000000ffff7c7224 */ /* 0x000fe200078e0082 */
[----:B----4-:R-:W4:Y:S01]  /*31320*/  LDL.LU R136, [R1+0xea8] ;  /* 0x000ea80001887983 */ /* 0x010f220000300800 */
[----:B------:R-:W-:-:S03]  /*31330*/  ISETP.NE.U32.AND P4, PT, R126, RZ, PT ;  /* 0x000000ff7e00720c */ /* 0x000fc60003f85070 */
[----:B------:R-:W4:Y:S01]  /*31340*/  LDL.LU R130, [R1+0x1074] ;  /* 0x0010740001827983 */ /* 0x000f220000300800 */
[----:B------:R-:W-:Y:S01]  /*31350*/  SEL R126, RZ, 0x4, !P5 ;  /* 0x00000004ff7e7807 */ /* 0x000fe20006800000 */
[----:B------:R-:W-:Y:S02]  /*31360*/  IMAD.X R134, R134, 0x1, R0, P6 ;  /* 0x0000000186867824 */ /* 0x000fe400030e0600 */
[----:B------:R1:W-:Y:S04]  /*31370*/  LDGSTS.E [R3+0x5400], [R124.64], P2 ;  /* 0x054000007c037fae */ /* 0x0003e80009121848 */
[----:B------:R1:W-:Y:S04]  /*31380*/  STL [R1+0xeb8], R134 ;  /* 0x000eb88601007387 */ /* 0x0003e80000100800 */
[----:B------:R-:W4:Y:S01]  /*31390*/  LDL.LU R142, [R1+0x1068] ;  /* 0x00106800018e7983 */ /* 0x000f220000300800 */
[----:B------:R-:W-:Y:S01]  /*313a0*/  IADD3 R129, P5, R129, R138, RZ ;  /* 0x0000008a81817210 */ /* 0x000fe20007fbe0ff */
[----:B-1----:R-:W-:Y:S01]  /*313b0*/  IMAD.MOV.U32 R124, RZ, RZ, R127 ;  /* 0x000000ffff7c7224 */ /* 0x002fe200078e007f */
[----:B------:R-:W-:-:S02]  /*313c0*/  MOV R125, R134 ;  /* 0x00000086007d7202 */ /* 0x000fc40000000f00 */
[----:B------:R-:W4:Y:S01]  /*313d0*/  LDL.LU R134, [R1+0xeac] ;  /* 0x000eac0001867983 */ /* 0x000f220000300800 */
[--C-:B------:R-:W-:Y:S01]  /*313e0*/  IMAD.X R137, R137, 0x1, R0.reuse, P5 ;  /* 0x0000000189897824 */ /* 0x100fe200028e0600 */
[----:B------:R-:W-:Y:S02]  /*313f0*/  IADD3 R131, P6, R131, R138, RZ ;  /* 0x0000008a83837210 */ /* 0x000fe40007fde0ff */
[----:B------:R-:W-:Y:S03]  /*31400*/  STL [R1+0x1084], R129 ;  /* 0x0010848101007387 */ /* 0x000fe60000100800 */
[----:B------:R-:W-:Y:S01]  /*31410*/  IMAD.X R140, R140, 0x1, R0, P6 ;  /* 0x000000018c8c7824 */ /* 0x000fe200030e0600 */
[----:B------:R-:W4:Y:S04]  /*31420*/  LDL.LU R127, [R1+0x106c] ;  /* 0x00106c00017f7983 */ /* 0x000f280000300800 */
[----:B------:R-:W-:Y:S04]  /*31430*/  STL [R1+0xebc], R131 ;  /* 0x000ebc8301007387 */ /* 0x000fe80000100800 */
[----:B------:R1:W-:Y:S04]  /*31440*/  LDGSTS.E [R3+0x5600], [R124.64], P2 ;  /* 0x056000007c037fae */ /* 0x0003e80009121848 */
[----:B------:R1:W-:Y:S04]  /*31450*/  STL [R1+0x1078], R137 ;  /* 0x0010788901007387 */ /* 0x0003e80000100800 */
[----:B------:R-:W-:Y:S01]  /*31460*/  STL [R1+0xeb0], R140 ;  /* 0x000eb08c01007387 */ /* 0x000fe20000100800 */
[----:B-1----:R-:W-:-:S03]  /*31470*/  IMAD.MOV.U32 R125, RZ, RZ, R137 ;  /* 0x000000ffff7d7224 */ /* 0x002fc600078e0089 */
[----:B------:R-:W4:Y:S01]  /*31480*/  LDL.LU R137, [R1+0xea0] ;  /* 0x000ea00001897983 */ /* 0x000f220000300800 */
[----:B------:R-:W-:Y:S02]  /*31490*/  SEL R124, R126, RZ, !P0 ;  /* 0x000000ff7e7c7207 */ /* 0x000fe40004000000 */
[----:B------:R-:W-:Y:S02]  /*314a0*/  IADD3 R133, P6, R133, R138, RZ ;  /* 0x0000008a85857210 */ /* 0x000fe40007fde0ff */
[----:B------:R-:W-:Y:S01]  /*314b0*/  ISETP.NE.U32.AND P2, PT, R124, RZ, PT ;  /* 0x000000ff7c00720c */ /* 0x000fe20003f45070 */
[----:B------:R-:W-:Y:S02]  /*314c0*/  IMAD.MOV.U32 R124, RZ, RZ, R129 ;  /* 0x000000ffff7c7224 */ /* 0x000fe400078e0081 */
[----:B------:R1:W-:Y:S04]  /*314d0*/  STL [R1+0x107c], R133 ;  /* 0x00107c8501007387 */ /* 0x0003e80000100800 */
[----:B------:R-:W4:Y:S01]  /*314e0*/  LDL.LU R129, [R1+0xea4] ;  /* 0x000ea40001817983 */ /* 0x000f220000300800 */
[----:B------:R-:W-:-:S03]  /*314f0*/  ISETP.GT.AND P5, PT, R2, 0x29, PT ;  /* 0x000000290200780c */ /* 0x000fc60003fa4270 */
[----:B------:R1:W-:Y:S01]  /*31500*/  LDGSTS.E [R3+0x6400], [R124.64], P3 ;  /* 0x064000007c037fae */ /* 0x0003e20009921848 */
[----:B------:R-:W-:Y:S01]  /*31510*/  SEL R126, RZ, 0x4, !P5 ;  /* 0x00000004ff7e7807 */ /* 0x000fe20006800000 */
[----:B-1----:R-:W-:Y:S02]  /*31520*/  IMAD.MOV.U32 R124, RZ, RZ, R131 ;  /* 0x000000ffff7c7224 */ /* 0x002fe400078e0083 */
[----:B------:R-:W-:-:S05]  /*31530*/  IMAD.MOV.U32 R125, RZ, RZ, R140 ;  /* 0x000000ffff7d7224 */ /* 0x000fca00078e008c */
[----:B------:R1:W-:Y:S01]  /*31540*/  LDGSTS.E [R3+0x6600], [R124.64], P3 ;  /* 0x066000007c037fae */ /* 0x0003e20009921848 */
[----:B------:R-:W-:Y:S01]  /*31550*/  SEL R126, R126, RZ, !P0 ;  /* 0x000000ff7e7e7207 */ /* 0x000fe20004000000 */
[----:B-1----:R-:W-:-:S03]  /*31560*/  IMAD.MOV.U32 R124, RZ, RZ, R133 ;  /* 0x000000ffff7c7224 */ /* 0x002fc600078e0085 */
[----:B------:R-:W-:Y:S02]  /*31570*/  ISETP.NE.U32.AND P3, PT, R126, RZ, PT ;  /* 0x000000ff7e00720c */ /* 0x000fe40003f65070 */
[----:B---3--:R-:W-:-:S05]  /*31580*/  IADD3 R132, P5, R132, R138, RZ ;  /* 0x0000008a84847210 */ /* 0x008fca0007fbe0ff */
[----:B------:R1:W-:Y:S04]  /*31590*/  STL [R1+0xeb4], R132 ;  /* 0x000eb48401007387 */ /* 0x0003e80000100800 */
[----:B------:R-:W3:Y:S01]  /*315a0*/  LDL.LU R131, [R1+0x1060] ;  /* 0x0010600001837983 */ /* 0x000ee20000300800 */
[----:B--2---:R-:W-:-:S04]  /*315b0*/  IMAD.X R139, R139, 0x1, R0, P6 ;  /* 0x000000018b8b7824 */ /* 0x004fc800030e0600 */
[----:B------:R-:W-:Y:S01]  /*315c0*/  IMAD.MOV.U32 R125, RZ, RZ, R139 ;  /* 0x000000ffff7d7224 */ /* 0x000fe200078e008b */
[----:B------:R2:W-:Y:S04]  /*315d0*/  STL [R1+0x1070], R139 ;  /* 0x0010708b01007387 */ /* 0x0005e80000100800 */
[----:B------:R-:W3:Y:S04]  /*315e0*/  LDL.LU R133, [R1+0xe98] ;  /* 0x000e980001857983 */ /* 0x000ee80000300800 */
[----:B------:R1:W-:Y:S01]  /*315f0*/  LDGSTS.E [R3+0x7400], [R124.64], P1 ;  /* 0x074000007c037fae */ /* 0x0003e20008921848 */
[----:B----4-:R-:W-:Y:S01]  /*31600*/  IMAD.X R136, R136, 0x1, R0, P5 ;  /* 0x0000000188887824 */ /* 0x010fe200028e0600 */
[----:B------:R-:W-:-:S04]  /*31610*/  IADD3 R130, P5, R130, R138, RZ ;  /* 0x0000008a82827210 */ /* 0x000fc80007fbe0ff */
[----:B------:R4:W-:Y:S01]  /*31620*/  STL [R1+0xea8], R136 ;  /* 0x000ea88801007387 */ /* 0x0009e20000100800 */
[----:B-1----:R-:W-:-:S03]  /*31630*/  IMAD.MOV.U32 R124, RZ, RZ, R132 ;  /* 0x000000ffff7c7224 */ /* 0x002fc600078e0084 */
[----:B------:R-:W3:Y:S01]  /*31640*/  LDL.LU R140, [R1+0x1058] ;  /* 0x00105800018c7983 */ /* 0x000ee20000300800 */
[----:B------:R-:W-:-:S03]  /*31650*/  ISETP.GT.AND P6, PT, R2, 0x2d, PT ;  /* 0x0000002d0200780c */ /* 0x000fc60003fc4270 */
[----:B------:R-:W3:Y:S04]  /*31660*/  LDL.LU R132, [R1+0x1064] ;  /* 0x0010640001847983 */ /* 0x000ee80000300800 */
[----:B------:R1:W-:Y:S04]  /*31670*/  STL [R1+0x1074], R130 ;  /* 0x0010748201007387 */ /* 0x0003e80000100800 */
[----:B------:R-:W3:Y:S01]  /*31680*/  LDL.LU R141, [R1+0xe90] ;  /* 0x000e9000018d7983 */ /* 0x000ee20000300800 */
[----:B------:R-:W-:-:S03]  /*31690*/  SEL R126, RZ, 0x4, !P6 ;  /* 0x00000004ff7e7807 */ /* 0x000fc60007000000 */
[----:B--2---:R-:W2:Y:S01]  /*316a0*/  LDL.LU R139, [R1+0xe9c] ;  /* 0x000e9c00018b7983 */ /* 0x004ea20000300800 */
[----:B------:R-:W-:Y:S01]  /*316b0*/  IMAD.MOV.U32 R125, RZ, RZ, R136 ;  /* 0x000000ffff7d7224 */ /* 0x000fe200078e0088 */
[----:B------:R-:W-:Y:S01]  /*316c0*/  IADD3 R134, P6, R134, R138, RZ ;  /* 0x0000008a86867210 */ /* 0x000fe20007fde0ff */
[----:B------:R-:W-:Y:S01]  /*316d0*/  IMAD.X R142, R142, 0x1, R0, P5 ;  /* 0x000000018e8e7824 */ /* 0x000fe200028e0600 */
[----:B----4-:R-:W2:Y:S04]  /*316e0*/  LDL.LU R136, [R1+0x105c] ;  /* 0x00105c0001887983 */ /* 0x010ea80000300800 */
[----:B------:R1:W-:Y:S04]  /*316f0*/  LDGSTS.E [R3+0x7600], [R124.64], P1 ;  /* 0x076000007c037fae */ /* 0x0003e80008921848 */
[----:B------:R-:W-:Y:S04]  /*31700*/  STL [R1+0xeac], R134 ;  /* 0x000eac8601007387 */ /* 0x000fe80000100800 */
[----:B------:R-:W-:Y:S01]  /*31710*/  STL [R1+0x1068], R142 ;  /* 0x0010688e01007387 */ /* 0x000fe20000100800 */
[----:B-1----:R-:W-:-:S04]  /*31720*/  SEL R124, R126, RZ, !P0 ;  /* 0x000000ff7e7c7207 */ /* 0x002fc80004000000 */
[----:B------:R-:W-:Y:S01]  /*31730*/  ISETP.NE.U32.AND P1, PT, R124, RZ, PT ;  /* 0x000000ff7c00720c */ /* 0x000fe20003f25070 */
[----:B------:R-:W-:Y:S02]  /*31740*/  IMAD.MOV.U32 R124, RZ, RZ, R130 ;  /* 0x000000ffff7c7224 */ /* 0x000fe400078e0082 */
[----:B------:R-:W-:-:S05]  /*31750*/  IMAD.X R137, R137, 0x1, R0, P6 ;  /* 0x0000000189897824 */ /* 0x000fca00030e0600 */
[----:B------:R1:W-:Y:S04]  /*31760*/  STL [R1+0xea0], R137 ;  /* 0x000ea08901007387 */ /* 0x0003e80000100800 */
[----:B------:R-:W2:Y:S01]  /*31770*/  LDL.LU R130, [R1+0xe94] ;  /* 0x000e940001827983 */ /* 0x000ea20000300800 */
[----:B------:R-:W-:Y:S01]  /*31780*/  ISETP.GT.AND P5, PT, R2, 0x31, PT ;  /* 0x000000310200780c */ /* 0x000fe20003fa4270 */
[----:B------:R-:W-:Y:S01]  /*31790*/  IMAD.MOV.U32 R125, RZ, RZ, R142 ;  /* 0x000000ffff7d7224 */ /* 0x000fe200078e008e */
[-C--:B------:R-:W-:Y:S02]  /*317a0*/  IADD3 R127, P6, R127, R138.reuse, RZ ;  /* 0x0000008a7f7f7210 */ /* 0x080fe40007fde0ff */
[----:B------:R-:W-:Y:S02]  /*317b0*/  SEL R126, RZ, 0x4, !P5 ;  /* 0x00000004ff7e7807 */ /* 0x000fe40006800000 */
[----:B------:R-:W-:Y:S01]  /*317c0*/  IADD3 R129, P5, R129, R138, RZ ;  /* 0x0000008a81817210 */ /* 0x000fe20007fbe0ff */
[----:B------:R-:W-:Y:S04]  /*317d0*/  STL [R1+0x106c], R127 ;  /* 0x00106c7f01007387 */ /* 0x000fe80000100800 */
[----:B------:R1:W-:Y:S04]  /*317e0*/  LDGSTS.E [R3+0x8400], [R124.64], P4 ;  /* 0x084000007c037fae */ /* 0x0003e8000a121848 */
[----:B------:R-:W-:Y:S01]  /*317f0*/  STL [R1+0xea4], R129 ;  /* 0x000ea48101007387 */ /* 0x000fe20000100800 */
[----:B-1----:R-:W-:-:S03]  /*31800*/  IMAD.MOV.U32 R125, RZ, RZ, R137 ;  /* 0x000000ffff7d7224 */ /* 0x002fc600078e0089 */
[----:B------:R-:W2:Y:S01]  /*31810*/  LDL.LU R137, [R1+0x1050] ;  /* 0x0010500001897983 */ /* 0x000ea20000300800 */
[----:B------:R-:W-:Y:S02]  /*31820*/  MOV R124, R134 ;  /* 0x00000086007c7202 */ /* 0x000fe40000000f00 */
[----:B------:R-:W-:-:S03]  /*31830*/  SEL R126, R126, RZ, !P0 ;  /* 0x000000ff7e7e7207 */ /* 0x000fc60004000000 */
[----:B------:R1:W-:Y:S01]  /*31840*/  LDGSTS.E [R3+0x8600], [R124.64], P4 ;  /* 0x086000007c037fae */ /* 0x0003e2000a121848 */
[----:B------:R-:W-:Y:S01]  /*31850*/  ISETP.NE.U32.AND P4, PT, R126, RZ, PT ;  /* 0x000000ff7e00720c */ /* 0x000fe20003f85070 */
[----:B-1----:R-:W-:Y:S02]  /*31860*/  IMAD.MOV.U32 R124, RZ, RZ, R127 ;  /* 0x000000ffff7c7224 */ /* 0x002fe400078e007f */
[----:B---3--:R-:W-:Y:S01]  /*31870*/  IMAD.X R131, R131, 0x1, R0, P6 ;  /* 0x0000000183837824 */ /* 0x008fe200030e0600 */
[----:B------:R-:W-:-:S03]  /*31880*/  ISETP.GT.AND P6, PT, R2, 0x35, PT ;  /* 0x000000350200780c */ /* 0x000fc60003fc4270 */
[----:B------:R-:W-:Y:S01]  /*31890*/  IMAD.MOV.U32 R125, RZ, RZ, R131 ;  /* 0x000000ffff7d7224 */ /* 0x000fe200078e0083 */
[----:B------:R-:W-:Y:S01]  /*318a0*/  SEL R126, RZ, 0x4, !P6 ;  /* 0x00000004ff7e7807 */ /* 0x000fe20007000000 */
[----:B------:R1:W-:Y:S04]  /*318b0*/  STL [R1+0x1060], R131 ;  /* 0x0010608301007387 */ /* 0x0003e80000100800 */
[----:B------:R3:W-:Y:S01]  /*318c0*/  LDGSTS.E [R3+0x9400], [R124.64], P2 ;  /* 0x094000007c037fae */ /* 0x0007e20009121848 */
[----:B------:R-:W-:-:S03]  /*318d0*/  IMAD.X R133, R133, 0x1, R0, P5 ;  /* 0x0000000185857824 */ /* 0x000fc600028e0600 */
[----:B-1----:R-:W4:Y:S04]  /*318e0*/  LDL.LU R131, [R1+0xe88] ;  /* 0x000e880001837983 */ /* 0x002f280000300800 */
[----:B------:R-:W4:Y:S01]  /*318f0*/  LDL.LU R127, [R1+0x1054] ;  /* 0x00105400017f7983 */ /* 0x000f220000300800 */
[----:B---3--:R-:W-:-:S03]  /*31900*/  IMAD.MOV.U32 R124, RZ, RZ, R129 ;  /* 0x000000ffff7c7224 */ /* 0x008fc600078e0081 */
[----:B------:R1:W-:Y:S01]  /*31910*/  STL [R1+0xe98], R133 ;  /* 0x000e988501007387 */ /* 0x0003e20000100800 */
[----:B------:R-:W-:-:S03]  /*31920*/  IMAD.MOV.U32 R125, RZ, RZ, R133 ;  /* 0x000000ffff7d7224 */ /* 0x000fc600078e0085 */
[----:B------:R-:W3:Y:S04]  /*31930*/  LDL.LU R134, [R1+0x1048] ;  /* 0x0010480001867983 */ /* 0x000ee80000300800 */
[----:B------:R2:W-:Y:S01]  /*31940*/  LDGSTS.E [R3+0x9600], [R124.64], P2 ;  /* 0x096000007c037fae */ /* 0x0005e20009121848 */
[----:B------:R-:W-:-:S03]  /*31950*/  IADD3 R132, P5, R132, R138, RZ ;  /* 0x0000008a84847210 */ /* 0x000fc60007fbe0ff */
[----:B-1----:R-:W3:Y:S02]  /*31960*/  LDL.LU R133, [R1+0xe8c] ;  /* 0x000e8c0001857983 */ /* 0x002ee40000300800 */
[----:B------:R-:W-:Y:S02]  /*31970*/  IMAD.X R140, R140, 0x1, R0, P5 ;  /* 0x000000018c8c7824 */ /* 0x000fe400028e0600 */
[----:B------:R-:W-:Y:S01]  /*31980*/  STL [R1+0x1064], R132 ;  /* 0x0010648401007387 */ /* 0x000fe20000100800 */
[----:B--2---:R-:W-:-:S03]  /*31990*/  IADD3 R139, P6, R139, R138, RZ ;  /* 0x0000008a8b8b7210 */ /* 0x004fc60007fde0ff */
[----:B------:R-:W2:Y:S02]  /*319a0*/  LDL.LU R129, [R1+0x104c] ;  /* 0x00104c0001817983 */ /* 0x000ea40000300800 */
[----:B------:R-:W-:Y:S02]  /*319b0*/  IMAD.X R141, R141, 0x1, R0, P6 ;  /* 0x000000018d8d7824 */ /* 0x000fe400030e0600 */
[----:B------:R-:W-:Y:S01]  /*319c0*/  STL [R1+0xe9c], R139 ;  /* 0x000e9c8b01007387 */ /* 0x000fe20000100800 */
[----:B------:R-:W-:Y:S01]  /*319d0*/  ISETP.GT.AND P5, PT, R2, 0x39, PT ;  /* 0x000000390200780c */ /* 0x000fe20003fa4270 */
[----:B------:R-:W-:Y:S02]  /*319e0*/  IMAD.MOV.U32 R125, RZ, RZ, R140 ;  /* 0x000000ffff7d7224 */ /* 0x000fe400078e008c */
[----:B------:R1:W-:Y:S01]  /*319f0*/  STL [R1+0x1058], R140 ;  /* 0x0010588c01007387 */ /* 0x0003e20000100800 */
[----:B------:R-:W-:-:S03]  /*31a00*/  SEL R124, R126, RZ, !P0 ;  /* 0x000000ff7e7c7207 */ /* 0x000fc60004000000 */
[----:B------:R4:W-:Y:S01]  /*31a10*/  STL [R1+0xe90], R141 ;  /* 0x000e908d01007387 */ /* 0x0009e20000100800 */
[-C--:B------:R-:W-:Y:S02]  /*31a20*/  IADD3 R136, P6, R136, R138.reuse, RZ ;  /* 0x0000008a88887210 */ /* 0x080fe40007fde0ff */
[----:B------:R-:W-:Y:S01]  /*31a30*/  SEL R126, RZ, 0x4, !P5 ;  /* 0x00000004ff7e7807 */ /* 0x000fe20006800000 */
[----:B-1----:R-:W2:Y:S01]  /*31a40*/  LDL.LU R140, [R1+0xe80] ;  /* 0x000e8000018c7983 */ /* 0x002ea20000300800 */
[----:B------:R-:W-:Y:S01]  /*31a50*/  ISETP.NE.U32.AND P2, PT, R124, RZ, PT ;  /* 0x000000ff7c00720c */ /* 0x000fe20003f45070 */
[----:B------:R-:W-:Y:S02]  /*31a60*/  IMAD.MOV.U32 R124, RZ, RZ, R132 ;  /* 0x000000ffff7c7224 */ /* 0x000fe400078e0084 */
[----:B------:R-:W-:Y:S04]  /*31a70*/  STL [R1+0x105c], R136 ;  /* 0x00105c8801007387 */ /* 0x000fe80000100800 */
[----:B------:R-:W2:Y:S04]  /*31a80*/  LDL.LU R132, [R1+0xe84] ;  /* 0x000e840001847983 */ /* 0x000ea80000300800 */
[----:B------:R1:W-:Y:S01]  /*31a90*/  LDGSTS.E [R3+0xa400], [R124.64], P3 ;  /* 0x0a4000007c037fae */ /* 0x0003e20009921848 */
[----:B------:R-:W-:-:S05]  /*31aa0*/  IADD3 R130, P5, R130, R138, RZ ;  /* 0x0000008a82827210 */ /* 0x000fca0007fbe0ff */
[----:B------:R-:W-:Y:S04]  /*31ab0*/  STL [R1+0xe94], R130 ;  /* 0x000e948201007387 */ /* 0x000fe80000100800 */
[----:B------:R-:W2:Y:S01]  /*31ac0*/  LDL.LU R142, [R1+0x1040] ;  /* 0x00104000018e7983 */ /* 0x000ea20000300800 */
[----:B-1----:R-:W-:Y:S02]  /*31ad0*/  IMAD.MOV.U32 R124, RZ, RZ, R139 ;  /* 0x000000ffff7c7224 */ /* 0x002fe400078e008b */
[----:B------:R-:W-:-:S05]  /*31ae0*/  IMAD.X R137, R137, 0x1, R0, P6 ;  /* 0x0000000189897824 */ /* 0x000fca00030e0600 */
[----:B------:R1:W-:Y:S04]  /*31af0*/  STL [R1+0x1050], R137 ;  /* 0x0010508901007387 */ /* 0x0003e80000100800 */
[----:B------:R-:W2:Y:S01]  /*31b00*/  LDL.LU R139, [R1+0xe78] ;  /* 0x000e7800018b7983 */ /* 0x000ea20000300800 */
[----:B------:R-:W-:Y:S01]  /*31b10*/  IMAD.MOV.U32 R125, RZ, RZ, R141 ;  /* 0x000000ffff7d7224 */ /* 0x000fe200078e008d */
[----:B------:R-:W-:Y:S02]  /*31b20*/  SEL R126, R126, RZ, !P0 ;  /* 0x000000ff7e7e7207 */ /* 0x000fe40004000000 */
[----:B------:R-:W-:Y:S02]  /*31b30*/  ISETP.GT.AND P6, PT, R2, 0x3d, PT ;  /* 0x0000003d0200780c */ /* 0x000fe40003fc4270 */
[----:B------:R1:W-:Y:S01]  /*31b40*/  LDGSTS.E [R3+0xa600], [R124.64], P3 ;  /* 0x0a6000007c037fae */ /* 0x0003e20009921848 */
[----:B------:R-:W-:-:S02]  /*31b50*/  ISETP.NE.U32.AND P3, PT, R126, RZ, PT ;  /* 0x000000ff7e00720c */ /* 0x000fc40003f65070 */
[----:B------:R-:W-:Y:S01]  /*31b60*/  SEL R126, RZ, 0x4, !P6 ;  /* 0x00000004ff7e7807 */ /* 0x000fe20007000000 */
[----:B-1----:R-:W-:Y:S02]  /*31b70*/  IMAD.MOV.U32 R124, RZ, RZ, R136 ;  /* 0x000000ffff7c7224 */ /* 0x002fe400078e0088 */
[----:B------:R-:W-:-:S05]  /*31b80*/  IMAD.MOV.U32 R125, RZ, RZ, R137 ;  /* 0x000000ffff7d7224 */ /* 0x000fca00078e0089 */
[----:B------:R1:W-:Y:S02]  /*31b90*/  LDGSTS.E [R3+0xb400], [R124.64], P1 ;  /* 0x0b4000007c037fae */ /* 0x0003e40008921848 */
[----:B-1----:R-:W-:Y:S02]  /*31ba0*/  IMAD.MOV.U32 R124, RZ, RZ, R130 ;  /* 0x000000ffff7c7224 */ /* 0x002fe400078e0082 */
[----:B----4-:R-:W-:Y:S01]  /*31bb0*/  IMAD.X R131, R131, 0x1, R0, P5 ;  /* 0x0000000183837824 */ /* 0x010fe200028e0600 */
[----:B------:R-:W-:-:S04]  /*31bc0*/  IADD3 R127, P5, R127, R138, RZ ;  /* 0x0000008a7f7f7210 */ /* 0x000fc80007fbe0ff */
[----:B------:R1:W-:Y:S01]  /*31bd0*/  STL [R1+0xe88], R131 ;  /* 0x000e888301007387 */ /* 0x0003e20000100800 */
[----:B------:R-:W-:-:S03]  /*31be0*/  MOV R125, R131 ;  /* 0x00000083007d7202 */ /* 0x000fc60000000f00 */
[----:B------:R-:W4:Y:S04]  /*31bf0*/  LDL.LU R141, [R1+0x1038] ;  /* 0x00103800018d7983 */ /* 0x000f280000300800 */
[----:B------:R-:W4:Y:S01]  /*31c00*/  LDL.LU R137, [R1+0x1044] ;  /* 0x0010440001897983 */ /* 0x000f220000300800 */
[----:B---3--:R-:W-:-:S03]  /*31c10*/  IMAD.X R134, R134, 0x1, R0, P5 ;  /* 0x0000000186867824 */ /* 0x008fc600028e0600 */
[----:B------:R-:W-:Y:S01]  /*31c20*/  STL [R1+0x1054], R127 ;  /* 0x0010547f01007387 */ /* 0x000fe20000100800 */
[----:B------:R-:W-:-:S03]  /*31c30*/  IADD3 R133, P6, R133, R138, RZ ;  /* 0x0000008a85857210 */ /* 0x000fc60007fde0ff */
[----:B------:R-:W3:Y:S01]  /*31c40*/  LDL.LU R136, [R1+0xe70] ;  /* 0x000e700001887983 */ /* 0x000ee20000300800 */
[----:B------:R-:W-:-:S03]  /*31c50*/  ISETP.GT.AND P5, PT, R2, 0x2, PT ;  /* 0x000000020200780c */ /* 0x000fc60003fa4270 */
[----:B------:R-:W3:Y:S04]  /*31c60*/  LDL.LU R130, [R1+0xe7c] ;  /* 0x000e7c0001827983 */ /* 0x000ee80000300800 */
[----:B------:R1:W-:Y:S04]  /*31c70*/  LDGSTS.E [R3+0xb600], [R124.64], P1 ;  /* 0x0b6000007c037fae */ /* 0x0003e80008921848 */
[----:B-1----:R-:W3:Y:S04]  /*31c80*/  LDL.LU R131, [R1+0x103c] ;  /* 0x00103c0001837983 */ /* 0x002ee80000300800 */
[----:B------:R-:W-:Y:S01]  /*31c90*/  STL [R1+0xe8c], R133 ;  /* 0x000e8c8501007387 */ /* 0x000fe20000100800 */
[----:B------:R-:W-:-:S03]  /*31ca0*/  SEL R124, R126, RZ, !P0 ;  /* 0x000000ff7e7c7207 */ /* 0x000fc60004000000 */
[----:B------:R1:W-:Y:S01]  /*31cb0*/  STL [R1+0x1048], R134 ;  /* 0x0010488601007387 */ /* 0x0003e20000100800 */
[----:B------:R-:W-:Y:S01]  /*31cc0*/  IMAD.MOV.U32 R125, RZ, RZ, R134 ;  /* 0x000000ffff7d7224 */ /* 0x000fe200078e0086 */
[----:B------:R-:W-:Y:S01]  /*31cd0*/  SEL R126, RZ, 0x4, !P5 ;  /* 0x00000004ff7e7807 */ /* 0x000fe20006800000 */
[----:B--2---:R-:W-:Y:S01]  /*31ce0*/  IMAD.X R140, R140, 0x1, R0, P6 ;  /* 0x000000018c8c7824 */ /* 0x004fe200030e0600 */
[----:B------:R-:W-:Y:S02]  /*31cf0*/  IADD3 R129, P6, R129, R138, RZ ;  /* 0x0000008a81817210 */ /* 0x000fe40007fde0ff */
[----:B------:R-:W-:Y:S02]  /*31d00*/  ISETP.NE.U32.AND P1, PT, R124, RZ, PT ;  /* 0x000000ff7c00720c */ /* 0x000fe40003f25070 */
[----:B------:R2:W-:Y:S01]  /*31d10*/  STL [R1+0xe80], R140 ;  /* 0x000e808c01007387 */ /* 0x0005e20000100800 */
[----:B------:R-:W-:-:S03]  /*31d20*/  IMAD.MOV.U32 R124, RZ, RZ, R127 ;  /* 0x000000ffff7c7224 */ /* 0x000fc600078e007f */
[----:B-1----:R-:W3:Y:S01]  /*31d30*/  LDL.LU R134, [R1+0x1034] ;  /* 0x0010340001867983 */ /* 0x002ee20000300800 */
[----:B------:R-:W-:-:S03]  /*31d40*/  IADD3 R132, P5, R132, R138, RZ ;  /* 0x0000008a84847210 */ /* 0x000fc60007fbe0ff */
[----:B------:R1:W-:Y:S04]  /*31d50*/  STL [R1+0x104c], R129 ;  /* 0x00104c8101007387 */ /* 0x0003e80000100800 */
[----:B------:R-:W3:Y:S04]  /*31d60*/  LDL.LU R127, [R1+0xe74] ;  /* 0x000e7400017f7983 */ /* 0x000ee80000300800 */
[----:B------:R1:W-:Y:S04]  /*31d70*/  LDGSTS.E [R3+0xc400], [R124.64], P4 ;  /* 0x0c4000007c037fae */ /* 0x0003e8000a121848 */
[----:B------:R-:W-:Y:S01]  /*31d80*/  STL [R1+0xe84], R132 ;  /* 0x000e848401007387 */ /* 0x000fe20000100800 */
[----:B-1----:R-:W-:-:S03]  /*31d90*/  IMAD.MOV.U32 R125, RZ, RZ, R140 ;  /* 0x000000ffff7d7224 */ /* 0x002fc600078e008c */
[----:B--2---:R-:W2:Y:S01]  /*31da0*/  LDL.LU R140, [R1+0xe6c] ;  /* 0x000e6c00018c7983 */ /* 0x004ea20000300800 */
[----:B------:R-:W-:Y:S02]  /*31db0*/  IMAD.X R142, R142, 0x1, R0, P6 ;  /* 0x000000018e8e7824 */ /* 0x000fe400030e0600 */
[----:B------:R-:W-:-:S03]  /*31dc0*/  IMAD.MOV.U32 R124, RZ, RZ, R133 ;  /* 0x000000ffff7c7224 */ /* 0x000fc600078e0085 */
[----:B------:R-:W-:Y:S04]  /*31dd0*/  STL [R1+0x1040], R142 ;  /* 0x0010408e01007387 */ /* 0x000fe80000100800 */
[----:B------:R-:W2:Y:S04]  /*31de0*/  LDL.LU R133, [R1+0x1030] ;  /* 0x0010300001857983 */ /* 0x000ea80000300800 */
[----:B------:R1:W-:Y:S02]  /*31df0*/  LDGSTS.E [R3+0xc600], [R124.64], P4 ;  /* 0x0c6000007c037fae */ /* 0x0003e4000a121848 */
[----:B-1----:R-:W-:-:S02]  /*31e00*/  IMAD.MOV.U32 R124, RZ, RZ, R129 ;  /* 0x000000ffff7c7224 */ /* 0x002fc400078e0081 */
[----:B------:R-:W-:Y:S01]  /*31e10*/  IMAD.MOV.U32 R125, RZ, RZ, R142 ;  /* 0x000000ffff7d7224 */ /* 0x000fe200078e008e */
[----:B------:R-:W2:Y:S01]  /*31e20*/  LDL.LU R129, [R1+0xe68] ;  /* 0x000e680001817983 */ /* 0x000ea20000300800 */
[----:B------:R-:W-:-:S03]  /*31e30*/  IMAD.X R139, R139, 0x1, R0, P5 ;  /* 0x000000018b8b7824 */ /* 0x000fc600028e0600 */
[----:B------:R1:W-:Y:S04]  /*31e40*/  LDGSTS.E [R3+0xd400], [R124.64], P2 ;  /* 0x0d4000007c037fae */ /* 0x0003e80009121848 */
[----:B------:R1:W-:Y:S02]  /*31e50*/  STL [R1+0xe78], R139 ;  /* 0x000e788b01007387 */ /* 0x0003e40000100800 */
[----:B-1----:R-:W-:Y:S02]  /*31e60*/  IMAD.MOV.U32 R125, RZ, RZ, R139 ;  /* 0x000000ffff7d7224 */ /* 0x002fe400078e008b */
[----:B------:R-:W-:Y:S01]  /*31e70*/  IMAD.MOV.U32 R124, RZ, RZ, R132 ;  /* 0x000000ffff7c7224 */ /* 0x000fe200078e0084 */
[----:B------:R-:W2:Y:S04]  /*31e80*/  LDL.LU R139, [R1+0x1028] ;  /* 0x00102800018b7983 */ /* 0x000ea80000300800 */
[----:B------:R-:W2:Y:S01]  /*31e90*/  LDL.LU R132, [R1+0xe60] ;  /* 0x000e600001847983 */ /* 0x000ea20000300800 */
[----:B------:R-:W-:-:S02]  /*31ea0*/  SEL R126, R126, RZ, !P0 ;  /* 0x000000ff7e7e7207 */ /* 0x000fc40004000000 */
[----:B------:R-:W-:Y:S01]  /*31eb0*/  ISETP.GT.AND P6, PT, R2, 0x6, PT ;  /* 0x000000060200780c */ /* 0x000fe20003fc4270 */
[----:B------:R1:W-:Y:S01]  /*31ec0*/  LDGSTS.E [R3+0xd600], [R124.64], P2 ;  /* 0x0d6000007c037fae */ /* 0x0003e20009121848 */
[----:B------:R-:W-:Y:S02]  /*31ed0*/  ISETP.NE.U32.AND P4, PT, R126, RZ, PT ;  /* 0x000000ff7e00720c */ /* 0x000fe40003f85070 */
[----:B------:R-:W-:-:S04]  /*31ee0*/  SEL R126, RZ, 0x4, !P6 ;  /* 0x00000004ff7e7807 */ /* 0x000fc80007000000 */
[----:B-1----:R-:W-:-:S04]  /*31ef0*/  SEL R124, R126, RZ, !P0 ;  /* 0x000000ff7e7c7207 */ /* 0x002fc80004000000 */
[----:B------:R-:W-:Y:S01]  /*31f00*/  ISETP.NE.U32.AND P2, PT, R124, RZ, PT ;  /* 0x000000ff7c00720c */ /* 0x000fe20003f45070 */
[----:B------:R-:W-:Y:S01]  /*31f10*/  IMAD.SHL.U32 R252, R252, 0x4, RZ ;  /* 0x00000004fcfc7824 */ /* 0x000fe200078e00ff */
[----:B----4-:R-:W-:-:S05]  /*31f20*/  IADD3 R137, P5, R137, R138, RZ ;  /* 0x0000008a89897210 */ /* 0x010fca0007fbe0ff */
[--C-:B------:R-:W-:Y:S01]  /*31f30*/  IMAD.X R141, R141, 0x1, R0.reuse, P5 ;  /* 0x000000018d8d7824 */ /* 0x100fe200028e0600 */
[----:B------:R-:W-:Y:S01]  /*31f40*/  ISETP.GT.AND P5, PT, R2, 0xa, PT ;  /* 0x0000000a0200780c */ /* 0x000fe20003fa4270 */
[----:B------:R-:W-:Y:S01]  /*31f50*/  IMAD.MOV.U32 R124, RZ, RZ, R137 ;  /* 0x000000ffff7c7224 */ /* 0x000fe200078e0089 */
[-C--:B---3--:R-:W-:Y:S01]  /*31f60*/  IADD3 R130, P6, R130, R138.reuse, RZ ;  /* 0x0000008a82827210 */ /* 0x088fe20007fde0ff */
[----:B------:R-:W-:Y:S01]  /*31f70*/  IMAD.MOV.U32 R125, RZ, RZ, R141 ;  /* 0x000000ffff7d7224 */ /* 0x000fe200078e008d */
[----:B------:R-:W-:Y:S01]  /*31f80*/  SEL R126, RZ, 0x4, !P5 ;  /* 0x00000004ff7e7807 */ /* 0x000fe20006800000 */
[----:B------:R-:W-:Y:S02]  /*31f90*/  STL [R1+0x1044], R137 ;  /* 0x0010448901007387 */ /* 0x000fe40000100800 */
[----:B------:R-:W-:Y:S02]  /*31fa0*/  IMAD.X R136, R136, 0x1, R0, P6 ;  /* 0x0000000188887824 */ /* 0x000fe400030e0600 */
[----:B------:R1:W-:Y:S01]  /*31fb0*/  LDGSTS.E [R3+0xe400], [R124.64], P3 ;  /* 0x0e4000007c037fae */ /* 0x0003e20009921848 */
[----:B------:R-:W-:-:S03]  /*31fc0*/  IADD3 R131, P6, R131, R138, RZ ;  /* 0x0000008a83837210 */ /* 0x000fc60007fde0ff */
[----:B------:R-:W-:Y:S04]  /*31fd0*/  STL [R1+0xe7c], R130 ;  /* 0x000e7c8201007387 */ /* 0x000fe80000100800 */
[----:B------:R-:W-:Y:S04]  /*31fe0*/  STL [R1+0x1038], R141 ;  /* 0x0010388d01007387 */ /* 0x000fe80000100800 */
[----:B------:R3:W-:Y:S01]  /*31ff0*/  STL [R1+0xe70], R136 ;  /* 0x000e708801007387 */ /* 0x0007e20000100800 */
[----:B-1----:R-:W-:-:S03]  /*32000*/  IMAD.MOV.U32 R125, RZ, RZ, R136 ;  /* 0x000000ffff7d7224 */ /* 0x002fc600078e0088 */
[----:B------:R1:W-:Y:S01]  /*32010*/  STL [R1+0x103c], R131 ;  /* 0x00103c8301007387 */ /* 0x0003e20000100800 */
[----:B------:R-:W-:-:S05]  /*32020*/  MOV R124, R130 ;  /* 0x00000082007c7202 */ /* 0x000fca0000000f00 */
[----:B------:R4:W-:Y:S01]  /*32030*/  LDGSTS.E [R3+0xe600], [R124.64], P3 ;  /* 0x0e6000007c037fae */ /* 0x0009e20009921848 */
[----:B------:R-:W-:Y:S01]  /*32040*/  IMAD.X R134, R134, 0x1, R0, P6 ;  /* 0x0000000186867824 */ /* 0x000fe200030e0600 */
[----:B------:R-:W-:-:S05]  /*32050*/  IADD3 R127, P5, R127, R138, RZ ;  /* 0x0000008a7f7f7210 */ /* 0x000fca0007fbe0ff */
[----:B------:R-:W-:Y:S04]  /*32060*/  STL [R1+0xe74], R127 ;  /* 0x000e747f01007387 */ /* 0x000fe80000100800 */
[----:B---3--:R-:W3:Y:S04]  /*32070*/  LDL.LU R136, [R1+0x102c] ;  /* 0x00102c0001887983 */ /* 0x008ee80000300800 */
[----:B------:R1:W-:Y:S04]  /*32080*/  STL [R1+0x1034], R134 ;  /* 0x0010348601007387 */ /* 0x0003e80000100800 */
[----:B------:R-:W3:Y:S01]  /*32090*/  LDL.LU R130, [R1+0xe64] ;  /* 0x000e640001827983 */ /* 0x000ee20000300800 */
[----:B--2---:R-:W-:-:S03]  /*320a0*/  IMAD.X R140, R140, 0x1, R0, P5 ;  /* 0x000000018c8c7824 */ /* 0x004fc600028e0600 */
[----:B------:R-:W2:Y:S01]  /*320b0*/  LDL.LU R137, [R1+0x1020] ;  /* 0x0010200001897983 */ /* 0x000ea20000300800 */
[----:B----4-:R-:W-:Y:S01]  /*320c0*/  IMAD.MOV.U32 R124, RZ, RZ, R131 ;  /* 0x000000ffff7c7224 */ /* 0x010fe200078e0083 */
[----:B------:R-:W-:Y:S01]  /*320d0*/  IADD3 R133, P6, R133, R138, RZ ;  /* 0x0000008a85857210 */ /* 0x000fe20007fde0ff */
[----:B------:R-:W-:-:S04]  /*320e0*/  IMAD.MOV.U32 R125, RZ, RZ, R134 ;  /* 0x000000ffff7d7224 */ /* 0x000fc800078e0086 */
[----:B------:R4:W-:Y:S04]  /*320f0*/  STL [R1+0x1030], R133 ;  /* 0x0010308501007387 */ /* 0x0009e80000100800 */
[----:B------:R-:W-:Y:S04]  /*32100*/  STL [R1+0xe6c], R140 ;  /* 0x000e6c8c01007387 */ /* 0x000fe80000100800 */
[----:B-1----:R-:W2:Y:S04]  /*32110*/  LDL.LU R131, [R1+0xe58] ;  /* 0x000e580001837983 */ /* 0x002ea80000300800 */
[----:B------:R-:W2:Y:S04]  /*32120*/  LDL.LU R143, [R1+0x1024] ;  /* 0x00102400018f7983 */ /* 0x000ea80000300800 */
[----:B------:R-:W2:Y:S01]  /*32130*/  LDL.LU R134, [R1+0xe5c] ;  /* 0x000e5c0001867983 */ /* 0x000ea20000300800 */
[----:B------:R-:W-:-:S02]  /*32140*/  SEL R126, R126, RZ, !P0 ;  /* 0x000000ff7e7e7207 */ /* 0x000fc40004000000 */
[----:B------:R-:W-:Y:S01]  /*32150*/  IADD3 R129, P5, R129, R138, RZ ;  /* 0x0000008a81817210 */ /* 0x000fe20007fbe0ff */
[----:B------:R1:W-:Y:S01]  /*32160*/  LDGSTS.E [R3+0xf400], [R124.64], P1 ;  /* 0x0f4000007c037fae */ /* 0x0003e20008921848 */
[----:B------:R-:W-:Y:S01]  /*32170*/  ISETP.NE.U32.AND P3, PT, R126, RZ, PT ;  /* 0x000000ff7e00720c */ /* 0x000fe20003f65070 */
[----:B------:R-:W-:Y:S01]  /*32180*/  IMAD.U32 R126, RZ, RZ, UR5 ;  /* 0x00000005ff7e7e24 */ /* 0x000fe2000f8e00ff */
[----:B------:R-:W-:Y:S01]  /*32190*/  LOP3.LUT R141, R252, 0x40, RZ, 0x3c, !PT ;  /* 0x00000040fc8d7812 */ /* 0x000fe200078e3cff */
[----:B------:R-:W-:Y:S01]  /*321a0*/  STL [R1+0xe68], R129 ;  /* 0x000e688101007387 */ /* 0x000fe20000100800 */
[----:B------:R-:W-:-:S03]  /*321b0*/  IMAD.X R139, R139, 0x1, R0, P6 ;  /* 0x000000018b8b7824 */ /* 0x000fc600030e0600 */
[----:B-1----:R-:W-:Y:S02]  /*321c0*/  IMAD R124, R126, 0x10000, R141 ;  /* 0x000100007e7c7824 */ /* 0x002fe400078e028d */
[----:B------:R-:W-:Y:S01]  /*321d0*/  IMAD.X R132, R132, 0x1, R0, P5 ;  /* 0x0000000184847824 */ /* 0x000fe200028e0600 */
[----:B------:R-:W-:Y:S01]  /*321e0*/  STL [R1+0x1028], R139 ;  /* 0x0010288b01007387 */ /* 0x000fe20000100800 */
[----:B------:R-:W-:Y:S02]  /*321f0*/  IMAD.MOV.U32 R126, RZ, RZ, R127 ;  /* 0x000000ffff7e7224 */ /* 0x000fe400078e007f */
[----:B------:R-:W-:Y:S01]  /*32200*/  IMAD.MOV.U32 R127, RZ, RZ, R140 ;  /* 0x000000ffff7f7224 */ /* 0x000fe200078e008c */
[----:B------:R1:W-:Y:S04]  /*32210*/  STL [R1+0xe60], R132 ;  /* 0x000e608401007387 */ /* 0x0003e80000100800 */
[----:B------:R-:W2:Y:S04]  /*32220*/  LDL.LU R176, [R1+0x1018] ;  /* 0x0010180001b07983 */ /* 0x000ea80000300800 */
[----:B------:R1:W-:Y:S04]  /*32230*/  LDGSTS.E [R3+0xf600], [R126.64], P1 ;  /* 0x0f6000007e037fae */ /* 0x0003e80008921848 */
[----:B------:R-:W2:Y:S04]  /*32240*/  LDL.LU R142, [R1+0xe50] ;  /* 0x000e5000018e7983 */ /* 0x000ea80000300800 */
[----:B------:R-:W2:Y:S01]  /*32250*/  LDL.LU R141, [R1+0x1010] ;  /* 0x00101000018d7983 */ /* 0x000ea20000300800 */
[----:B-1----:R-:W-:-:S03]  /*32260*/  IMAD.MOV.U32 R126, RZ, RZ, R133 ;  /* 0x000000ffff7e7224 */ /* 0x002fc600078e0085 */
[----:B----4-:R-:W4:Y:S01]  /*32270*/  LDL.LU R133, [R1+0x101c] ;  /* 0x00101c0001857983 */ /* 0x010f220000300800 */
[C---:B------:R-:W-:Y:S01]  /*32280*/  ISETP.GT.AND P1, PT, R2.reuse, 0xe, PT ;  /* 0x0000000e0200780c */ /* 0x040fe20003f24270 */
[----:B------:R-:W-:Y:S01]  /*32290*/  IMAD.MOV.U32 R127, RZ, RZ, R139 ;  /* 0x000000ffff7f7224 */ /* 0x000fe200078e008b */
[C---:B------:R-:W-:Y:S02]  /*322a0*/  ISETP.GT.AND P5, PT, R2.reuse, 0x12, PT ;  /* 0x000000120200780c */ /* 0x040fe40003fa4270 */
[----:B------:R-:W-:Y:S02]  /*322b0*/  SEL R125, RZ, 0x4, !P1 ;  /* 0x00000004ff7d7807 */ /* 0x000fe40004800000 */
[----:B------:R1:W-:Y:S01]  /*322c0*/  LDGSTS.E [R124+0x800], [R126.64], P4 ;  /* 0x008000007e7c7fae */ /* 0x0003e2000a121848 */
[----:B------:R-:W-:Y:S02]  /*322d0*/  SEL R3, RZ, 0x4, !P5 ;  /* 0x00000004ff037807 */ /* 0x000fe40006800000 */
[----:B------:R-:W-:-:S02]  /*322e0*/  ISETP.GT.AND P6, PT, R2, 0x16, PT ;  /* 0x000000160200780c */ /* 0x000fc40003fc4270 */
[----:B------:R-:W-:Y:S01]  /*322f0*/  SEL R3, R3, RZ, !P0 ;  /* 0x000000ff03037207 */ /* 0x000fe20004000000 */
[----:B-1----:R-:W-:Y:S02]  /*32300*/  IMAD.MOV.U32 R126, RZ, RZ, R129 ;  /* 0x000000ffff7e7224 */ /* 0x002fe400078e0081 */
[----:B------:R-:W-:Y:S02]  /*32310*/  IMAD.MOV.U32 R127, RZ, RZ, R132 ;  /* 0x000000ffff7f7224 */ /* 0x000fe400078e0084 */
[----:B------:R-:W4:Y:S04]  /*32320*/  LDL.LU R132, [R1+0xe48] ;  /* 0x000e480001847983 */ /* 0x000f280000300800 */
[----:B------:R-:W4:Y:S04]  /*32330*/  LDL.LU R129, [R1+0xe54] ;  /* 0x000e540001817983 */ /* 0x000f280000300800 */
[----:B------:R1:W-:Y:S01]  /*32340*/  LDGSTS.E [R124+0xa00], [R126.64], P4 ;  /* 0x00a000007e7c7fae */ /* 0x0003e2000a121848 */
[----:B------:R-:W-:-:S04]  /*32350*/  SEL R125, R125, RZ, !P0 ;  /* 0x000000ff7d7d7207 */ /* 0x000fc80004000000 */
[----:B------:R-:W-:Y:S02]  /*32360*/  ISETP.NE.U32.AND P4, PT, R125, RZ, PT ;  /* 0x000000ff7d00720c */ /* 0x000fe40003f85070 */
[-C--:B---3--:R-:W-:Y:S02]  /*32370*/  IADD3 R136, P1, R136, R138.reuse, RZ ;  /* 0x0000008a88887210 */ /* 0x088fe40007f3e0ff */
[----:B------:R-:W-:-:S03]  /*32380*/  IADD3 R130, P5, R130, R138, RZ ;  /* 0x0000008a82827210 */ /* 0x000fc60007fbe0ff */
[--C-:B--2---:R-:W-:Y:S01]  /*32390*/  IMAD.X R137, R137, 0x1, R0.reuse, P1 ;  /* 0x0000000189897824 */ /* 0x104fe200008e0600 */
[----:B-1----:R-:W-:Y:S01]  /*323a0*/  MOV R126, R136 ;  /* 0x00000088007e7202 */ /* 0x002fe20000000f00 */
[----:B------:R-:W-:Y:S01]  /*323b0*/  STL [R1+0x102c], R136 ;  /* 0x00102c8801007387 */ /* 0x000fe20000100800 */
[----:B------:R-:W-:Y:S01]  /*323c0*/  ISETP.NE.U32.AND P1, PT, R3, RZ, PT ;  /* 0x000000ff0300720c */ /* 0x000fe20003f25070 */
[----:B------:R-:W-:Y:S01]  /*323d0*/  IMAD.MOV.U32 R127, RZ, RZ, R137 ;  /* 0x000000ffff7f7224 */ /* 0x000fe200078e0089 */
[----:B------:R-:W-:Y:S01]  /*323e0*/  SEL R3, RZ, 0x4, !P6 ;  /* 0x00000004ff037807 */ /* 0x000fe20007000000 */
[----:B------:R-:W-:Y:S04]  /*323f0*/  STL [R1+0xe64], R130 ;  /* 0x000e648201007387 */ /* 0x000fe80000100800 */
[----:B------:R-:W-:Y:S04]  /*32400*/  STL [R1+0x1020], R137 ;  /* 0x0010208901007387 */ /* 0x000fe80000100800 */
[----:B------:R1:W-:Y:S01]  /*32410*/  LDGSTS.E [R124+0x1800], [R126.64], P2 ;  /* 0x018000007e7c7fae */ /* 0x0003e20009121848 */
[----:B------:R-:W-:Y:S01]  /*32420*/  IMAD.X R131, R131, 0x1, R0, P5 ;  /* 0x0000000183837824 */ /* 0x000fe200028e0600 */
[----:B------:R-:W-:-:S04]  /*32430*/  IADD3 R143, P5, R143, R138, RZ ;  /* 0x0000008a8f8f7210 */ /* 0x000fc80007fbe0ff */
[----:B------:R2:W-:Y:S01]  /*32440*/  STL [R1+0xe58], R131 ;  /* 0x000e588301007387 */ /* 0x0005e20000100800 */
[----:B------:R-:W-:Y:S01]  /*32450*/  IADD3 R134, P6, R134, R138, RZ ;  /* 0x0000008a86867210 */ /* 0x000fe20007fde0ff */
[----:B-1----:R-:W-:Y:S02]  /*32460*/  IMAD.MOV.U32 R127, RZ, RZ, R131 ;  /* 0x000000ffff7f7224 */ /* 0x002fe400078e0083 */
[----:B------:R-:W-:Y:S01]  /*32470*/  STL [R1+0x1024], R143 ;  /* 0x0010248f01007387 */ /* 0x000fe20000100800 */
[----:B------:R-:W-:-:S03]  /*32480*/  IMAD.MOV.U32 R126, RZ, RZ, R130 ;  /* 0x000000ffff7e7224 */ /* 0x000fc600078e0082 */
[----:B--2---:R-:W2:Y:S04]  /*32490*/  LDL.LU R131, [R1+0x1008] ;  /* 0x0010080001837983 */ /* 0x004ea80000300800 */
[----:B------:R1:W-:Y:S04]  /*324a0*/  STL [R1+0xe5c], R134 ;  /* 0x000e5c8601007387 */ /* 0x0003e80000100800 */
[----:B------:R-:W3:Y:S04]  /*324b0*/  LDL.LU R130, [R1+0x1014] ;  /* 0x0010140001827983 */ /* 0x000ee80000300800 */
[----:B------:R-:W2:Y:S04]  /*324c0*/  LDL.LU R140, [R1+0xe40] ;  /* 0x000e4000018c7983 */ /* 0x000ea80000300800 */
[----:B------:R-:W2:Y:S04]  /*324d0*/  LDL.LU R139, [R1+0xe4c] ;  /* 0x000e4c00018b7983 */ /* 0x000ea80000300800 */
[----:B------:R-:W2:Y:S04]  /*324e0*/  LDL.LU R137, [R1+0x1000] ;  /* 0x0010000001897983 */ /* 0x000ea80000300800 */
[----:B------:R-:W2:Y:S04]  /*324f0*/  LDL.LU R136, [R1+0x100c] ;  /* 0x00100c0001887983 */ /* 0x000ea80000300800 */
[----:B------:R-:W2:Y:S01]  /*32500*/  LDL.LU R125, [R1+0xe44] ;  /* 0x000e4400017d7983 */ /* 0x000ea20000300800 */
[----:B------:R-:W-:-:S02]  /*32510*/  IMAD.X R176, R176, 0x1, R0, P5 ;  /* 0x00000001b0b07824 */ /* 0x000fc400028e0600 */
[----:B------:R-:W-:Y:S01]  /*32520*/  IMAD.X R142, R142, 0x1, R0, P6 ;  /* 0x000000018e8e7824 */ /* 0x000fe200030e0600 */
[----:B------:R1:W-:Y:S04]  /*32530*/  LDGSTS.E [R124+0x1a00], [R126.64], P2 ;  /* 0x01a000007e7c7fae */ /* 0x0003e80009121848 */
[----:B------:R-:W-:Y:S01]  /*32540*/  STL [R1+0x1018], R176 ;  /* 0x001018b001007387 */ /* 0x000fe20000100800 */
[----:B----4-:R-:W-:Y:S01]  /*32550*/  IADD3 R133, P6, R133, R138, RZ ;  /* 0x0000008a85857210 */ /* 0x010fe20007fde0ff */
[----:B-1----:R-:W-:Y:S02]  /*32560*/  IMAD.MOV.U32 R126, RZ, RZ, R143 ;  /* 0x000000ffff7e7224 */ /* 0x002fe400078e008f */
[----:B------:R-:W-:Y:S01]  /*32570*/  IMAD.MOV.U32 R127, RZ, RZ, R176 ;  /* 0x000000ffff7f7224 */ /* 0x000fe200078e00b0 */
[----:B------:R-:W-:Y:S04]  /*32580*/  STL [R1+0xe50], R142 ;  /* 0x000e508e01007387 */ /* 0x000fe80000100800 */
[----:B------:R1:W-:Y:S04]  /*32590*/  LDGSTS.E [R124+0x2800], [R126.64], P3 ;  /* 0x028000007e7c7fae */ /* 0x0003e80009921848 */
[----:B------:R4:W-:Y:S01]  /*325a0*/  STL [R1+0x101c], R133 ;  /* 0x00101c8501007387 */ /* 0x0009e20000100800 */
[----:B-1----:R-:W-:-:S03]  /*325b0*/  IMAD.MOV.U32 R126, RZ, RZ, R134 ;  /* 0x000000ffff7e7224 */ /* 0x002fc600078e0086 */
[----:B------:R-:W2:Y:S01]  /*325c0*/  LDL.LU R134, [R1+0xe38] ;  /* 0x000e380001867983 */ /* 0x000ea20000300800 */
[----:B------:R-:W-:Y:S02]  /*325d0*/  SEL R3, R3, RZ, !P0 ;  /* 0x000000ff03037207 */ /* 0x000fe40004000000 */
[----:B------:R-:W-:Y:S01]  /*325e0*/  ISETP.GT.AND P2, PT, R2, 0x1a, PT ;  /* 0x0000001a0200780c */ /* 0x000fe20003f44270 */
[----:B------:R-:W-:Y:S01]  /*325f0*/  IMAD.MOV.U32 R127, RZ, RZ, R142 ;  /* 0x000000ffff7f7224 */ /* 0x000fe200078e008e */
[----:B------:R-:W-:Y:S01]  /*32600*/  ISETP.NE.U32.AND P5, PT, R3, RZ, PT ;  /* 0x000000ff0300720c */ /* 0x000fe20003fa5070 */
[----:B------:R-:W-:Y:S01]  /*32610*/  IMAD.X R141, R141, 0x1, R0, P6 ;  /* 0x000000018d8d7824 */ /* 0x000fe200030e0600 */
[----:B------:R-:W-:Y:S02]  /*32620*/  SEL R3, RZ, 0x4, !P2 ;  /* 0x00000004ff037807 */ /* 0x000fe40005000000 */
[----:B------:R-:W-:Y:S01]  /*32630*/  IADD3 R129, P2, R129, R138, RZ ;  /* 0x0000008a81817210 */ /* 0x000fe20007f5e0ff */
[----:B------:R1:W-:Y:S01]  /*32640*/  LDGSTS.E [R124+0x2a00], [R126.64], P3 ;  /* 0x02a000007e7c7fae */ /* 0x0003e20009921848 */
[----:B------:R-:W-:-:S03]  /*32650*/  SEL R3, R3, RZ, !P0 ;  /* 0x000000ff03037207 */ /* 0x000fc60004000000 */
[----:B------:R-:W-:Y:S01]  /*32660*/  IMAD.X R132, R132, 0x1, R0, P2 ;  /* 0x0000000184847824 */ /* 0x000fe200010e0600 */
[----:B------:R-:W-:Y:S01]  /*32670*/  ISETP.GT.AND P3, PT, R2, 0x1e, PT ;  /* 0x0000001e0200780c */ /* 0x000fe20003f64270 */
[----:B-1----:R-:W-:Y:S02]  /*32680*/  IMAD.MOV.U32 R126, RZ, RZ, R133 ;  /* 0x000000ffff7e7224 */ /* 0x002fe400078e0085 */
[----:B------:R-:W-:Y:S01]  /*32690*/  IMAD.MOV.U32 R127, RZ, RZ, R141 ;  /* 0x000000ffff7f7224 */ /* 0x000fe200078e008d */
[----:B------:R-:W-:-:S04]  /*326a0*/  ISETP.NE.U32.AND P2, PT, R3, RZ, PT ;  /* 0x000000ff0300720c */ /* 0x000fc80003f45070 */
[----:B------:R1:W-:Y:S01]  /*326b0*/  LDGSTS.E [R124+0x3800], [R126.64], P4 ;  /* 0x038000007e7c7fae */ /* 0x0003e2000a121848 */
[----:B------:R-:W-:-:S03]  /*326c0*/  SEL R3, RZ, 0x4, !P3 ;  /* 0x00000004ff037807 */ /* 0x000fc60005800000 */
[----:B------:R-:W-:Y:S01]  /*326d0*/  STL [R1+0x1010], R141 ;  /* 0x0010108d01007387 */ /* 0x000fe20000100800 */
[----:B-1----:R-:W-:Y:S02]  /*326e0*/  IMAD.MOV.U32 R126, RZ, RZ, R129 ;  /* 0x000000ffff7e7224 */ /* 0x002fe400078e0081 */
[----:B------:R-:W-:Y:S01]  /*326f0*/  IMAD.MOV.U32 R127, RZ, RZ, R132 ;  /* 0x000000ffff7f7224 */ /* 0x000fe200078e0084 */
[----:B------:R-:W-:Y:S04]  /*32700*/  STL [R1+0xe54], R129 ;  /* 0x000e548101007387 */ /* 0x000fe80000100800 */
[----:B------:R1:W-:Y:S04]  /*32710*/  LDGSTS.E [R124+0x3a00], [R126.64], P4 ;  /* 0x03a000007e7c7fae */ /* 0x0003e8000a121848 */
[----:B------:R1:W-:Y:S04]  /*32720*/  STL [R1+0xe48], R132 ;  /* 0x000e488401007387 */ /* 0x0003e80000100800 */
[----:B----4-:R-:W4:Y:S04]  /*32730*/  LDL.LU R133, [R1+0xff8] ;  /* 0x000ff80001857983 */ /* 0x010f280000300800 */
[----:B-1----:R-:W4:Y:S04]  /*32740*/  LDL.LU R132, [R1+0x1004] ;  /* 0x0010040001847983 */ /* 0x002f280000300800 */
[----:B------:R-:W4:Y:S01]  /*32750*/  LDL.LU R129, [R1+0xe3c] ;  /* 0x000e3c0001817983 */ /* 0x000f220000300800 */
[----:B---3--:R-:W-:-:S05]  /*32760*/  IADD3 R130, P3, R130, R138, RZ ;  /* 0x0000008a82827210 */ /* 0x008fca0007f7e0ff */
[--C-:B--2---:R-:W-:Y:S01]  /*32770*/  IMAD.X R131, R131, 0x1, R0.reuse, P3 ;  /* 0x0000000183837824 */ /* 0x104fe200018e0600 */
[-C--:B------:R-:W-:Y:S01]  /*32780*/  IADD3 R139, P4, R139, R138.reuse, RZ ;  /* 0x0000008a8b8b7210 */ /* 0x080fe20007f9e0ff */
[----:B------:R-:W-:Y:S04]  /*32790*/  STL [R1+0x1014], R130 ;  /* 0x0010148201007387 */ /* 0x000fe80000100800 */
[----:B------:R-:W-:Y:S01]  /*327a0*/  IMAD.X R140, R140, 0x1, R0, P4 ;  /* 0x000000018c8c7824 */ /* 0x000fe200020e0600 */
[-C--:B------:R-:W-:Y:S01]  /*327b0*/  IADD3 R136, P6, R136, R138.reuse, RZ ;  /* 0x0000008a88887210 */ /* 0x080fe20007fde0ff */
[----:B------:R-:W-:Y:S01]  /*327c0*/  STL [R1+0xe4c], R139 ;  /* 0x000e4c8b01007387 */ /* 0x000fe20000100800 */
[----:B------:R-:W-:-:S03]  /*327d0*/  IADD3 R125, P4, R125, R138, RZ ;  /* 0x0000008a7d7d7210 */ /* 0x000fc60007f9e0ff */
[----:B------:R1:W-:Y:S01]  /*327e0*/  STL [R1+0x1008], R131 ;  /* 0x0010088301007387 */ /* 0x0003e20000100800 */
[----:B------:R-:W-:Y:S01]  /*327f0*/  IADD3.X R137, R137, R0, RZ, P6, !PT ;  /* 0x0000000089897210 */ /* 0x000fe200037fe4ff */
[----:B------:R-:W-:Y:S02]  /*32800*/  IMAD.MOV.U32 R127, RZ, RZ, R131 ;  /* 0x000000ffff7f7224 */ /* 0x000fe400078e0083 */
[----:B------:R-:W-:Y:S04]  /*32810*/  STL [R1+0x100c], R136 ;  /* 0x00100c8801007387 */ /* 0x000fe80000100800 */
[----:B------:R2:W-:Y:S04]  /*32820*/  STL [R1+0xe40], R140 ;  /* 0x000e408c01007387 */ /* 0x0005e80000100800 */
[----:B-1----:R-:W3:Y:S01]  /*32830*/  LDL.LU R131, [R1+0xe30] ;  /* 0x000e300001837983 */ /* 0x002ee20000300800 */
[----:B------:R-:W-:-:S03]  /*32840*/  IMAD.MOV.U32 R126, RZ, RZ, R130 ;  /* 0x000000ffff7e7224 */ /* 0x000fc600078e0082 */
[----:B------:R-:W-:Y:S04]  /*32850*/  STL [R1+0xe44], R125 ;  /* 0x000e447d01007387 */ /* 0x000fe80000100800 */
[----:B------:R1:W-:Y:S04]  /*32860*/  STL [R1+0x1000], R137 ;  /* 0x0010008901007387 */ /* 0x0003e80000100800 */
[----:B------:R-:W3:Y:S04]  /*32870*/  LDL.LU R143, [R1+0xffc] ;  /* 0x000ffc00018f7983 */ /* 0x000ee80000300800 */
[----:B------:R-:W3:Y:S04]  /*32880*/  LDL.LU R130, [R1+0xe34] ;  /* 0x000e340001827983 */ /* 0x000ee80000300800 */
[----:B------:R1:W-:Y:S01]  /*32890*/  LDGSTS.E [R124+0x4800], [R126.64], P1 ;  /* 0x048000007e7c7fae */ /* 0x0003e20008921848 */
[----:B------:R-:W-:-:S05]  /*328a0*/  IMAD.X R134, R134, 0x1, R0, P4 ;  /* 0x0000000186867824 */ /* 0x000fca00020e0600 */
[----:B------:R2:W-:Y:S04]  /*328b0*/  STL [R1+0xe38], R134 ;  /* 0x000e388601007387 */ /* 0x0005e80000100800 */
[----:B------:R-:W3:Y:S01]  /*328c0*/  LDL.LU R176, [R1+0xff0] ;  /* 0x000ff00001b07983 */ /* 0x000ee20000300800 */
[----:B-1----:R-:W-:-:S03]  /*328d0*/  IMAD.MOV.U32 R127, RZ, RZ, R140 ;  /* 0x000000ffff7f7224 */ /* 0x002fc600078e008c */
[----:B------:R-:W3:Y:S04]  /*328e0*/  LDL.LU R142, [R1+0xe28] ;  /* 0x000e2800018e7983 */ /* 0x000ee80000300800 */
[----:B------:R-:W3:Y:S04]  /*328f0*/  LDL.LU R141, [R1+0xfe8] ;  /* 0x000fe800018d7983 */ /* 0x000ee80000300800 */
[----:B--2---:R-:W2:Y:S01]  /*32900*/  LDL.LU R140, [R1+0xff4] ;  /* 0x000ff400018c7983 */ /* 0x004ea20000300800 */
[----:B------:R-:W-:Y:S01]  /*32910*/  IMAD.MOV.U32 R126, RZ, RZ, R139 ;  /* 0x000000ffff7e7224 */ /* 0x000fe200078e008b */
[----:B------:R-:W-:-:S02]  /*32920*/  SEL R3, R3, RZ, !P0 ;  /* 0x000000ff03037207 */ /* 0x000fc40004000000 */
[C---:B------:R-:W-:Y:S01]  /*32930*/  ISETP.GT.AND P4, PT, R2.reuse, 0x26, PT ;  /* 0x000000260200780c */ /* 0x040fe20003f84270 */
[----:B------:R-:W2:Y:S04]  /*32940*/  LDL.LU R139, [R1+0xe20] ;  /* 0x000e2000018b7983 */ /* 0x000ea80000300800 */
[----:B------:R1:W-:Y:S01]  /*32950*/  LDGSTS.E [R124+0x4a00], [R126.64], P1 ;  /* 0x04a000007e7c7fae */ /* 0x0003e20008921848 */
[----:B------:R-:W-:Y:S02]  /*32960*/  ISETP.GT.AND P1, PT, R2, 0x22, PT ;  /* 0x000000220200780c */ /* 0x000fe40003f24270 */
[----:B------:R-:W-:Y:S01]  /*32970*/  ISETP.NE.U32.AND P3, PT, R3, RZ, PT ;  /* 0x000000ff0300720c */ /* 0x000fe20003f65070 */
[----:B-1----:R-:W-:Y:S02]  /*32980*/  IMAD.MOV.U32 R126, RZ, RZ, R136 ;  /* 0x000000ffff7e7224 */ /* 0x002fe400078e0088 */
[----:B------:R-:W-:Y:S01]  /*32990*/  IMAD.MOV.U32 R127, RZ, RZ, R137 ;  /* 0x000000ffff7f7224 */ /* 0x000fe200078e0089 */
[----:B------:R-:W-:Y:S01]  /*329a0*/  SEL R3, RZ, 0x4, !P4 ;  /* 0x00000004ff037807 */ /* 0x000fe20006000000 */
[----:B------:R-:W2:Y:S04]  /*329b0*/  LDL.LU R137, [R1+0xe2c] ;  /* 0x000e2c0001897983 */ /* 0x000ea80000300800 */
[----:B------:R1:W-:Y:S01]  /*329c0*/  LDGSTS.E [R124+0x5800], [R126.64], P5 ;  /* 0x058000007e7c7fae */ /* 0x0003e2000a921848 */
[----:B------:R-:W-:-:S02]  /*329d0*/  SEL R3, R3, RZ, !P0 ;  /* 0x000000ff03037207 */ /* 0x000fc40004000000 */
[----:B------:R-:W-:Y:S01]  /*329e0*/  ISETP.GT.AND P6, PT, R2, 0x2a, PT ;  /* 0x0000002a0200780c */ /* 0x000fe20003fc4270 */
[----:B-1----:R-:W-:Y:S02]  /*329f0*/  IMAD.MOV.U32 R126, RZ, RZ, R125 ;  /* 0x000000ffff7e7224 */ /* 0x002fe400078e007d */
[----:B------:R-:W-:Y:S01]  /*32a00*/  IMAD.MOV.U32 R127, RZ, RZ, R134 ;  /* 0x000000ffff7f7224 */ /* 0x000fe200078e0086 */
[----:B------:R-:W-:Y:S02]  /*32a10*/  SEL R125, RZ, 0x4, !P1 ;  /* 0x00000004ff7d7807 */ /* 0x000fe40004800000 */
[-C--:B----4-:R-:W-:Y:S02]  /*32a20*/  IADD3 R132, P1, R132, R138.reuse, RZ ;  /* 0x0000008a84847210 */ /* 0x090fe40007f3e0ff */
[----:B------:R1:W-:Y:S01]  /*32a30*/  LDGSTS.E [R124+0x5a00], [R126.64], P5 ;  /* 0x05a000007e7c7fae */ /* 0x0003e2000a921848 */
[----:B------:R-:W-:Y:S02]  /*32a40*/  IADD3 R129, P5, R129, R138, RZ ;  /* 0x0000008a81817210 */ /* 0x000fe40007fbe0ff */
[----:B------:R-:W-:Y:S01]  /*32a50*/  IMAD.X R133, R133, 0x1, R0, P1 ;  /* 0x0000000185857824 */ /* 0x000fe200008e0600 */
[----:B------:R-:W-:Y:S01]  /*32a60*/  ISETP.NE.U32.AND P1, PT, R3, RZ, PT ;  /* 0x000000ff0300720c */ /* 0x000fe20003f25070 */
[----:B------:R-:W-:Y:S01]  /*32a70*/  STL [R1+0x1004], R132 ;  /* 0x0010048401007387 */ /* 0x000fe20000100800 */
[----:B------:R-:W-:-:S03]  /*32a80*/  SEL R3, RZ, 0x4, !P6 ;  /* 0x00000004ff037807 */ /* 0x000fc60007000000 */
[----:B------:R4:W-:Y:S01]  /*32a90*/  STL [R1+0xe3c], R129 ;  /* 0x000e3c8101007387 */ /* 0x0009e20000100800 */
[----:B-1----:R-:W-:Y:S02]  /*32aa0*/  IMAD.MOV.U32 R126, RZ, RZ, R132 ;  /* 0x000000ffff7e7224 */ /* 0x002fe400078e0084 */
[----:B------:R-:W-:Y:S01]  /*32ab0*/  IMAD.MOV.U32 R127, RZ, RZ, R133 ;  /* 0x000000ffff7f7224 */ /* 0x000fe200078e0085 */
[----:B------:R1:W-:Y:S04]  /*32ac0*/  STL [R1+0xff8], R133 ;  /* 0x000ff88501007387 */ /* 0x0003e80000100800 */
[----:B------:R1:W-:Y:S01]  /*32ad0*/  LDGSTS.E [R124+0x6800], [R126.64], P2 ;  /* 0x068000007e7c7fae */ /* 0x0003e20009121848 */
[----:B------:R-:W-:Y:S01]  /*32ae0*/  SEL R125, R125, RZ, !P0 ;  /* 0x000000ff7d7d7207 */ /* 0x000fe20004000000 */
[----:B-1----:R-:W-:-:S03]  /*32af0*/  IMAD.MOV.U32 R126, RZ, RZ, R129 ;  /* 0x000000ffff7e7224 */ /* 0x002fc600078e0081 */
[----:B------:R-:W-:Y:S01]  /*32b00*/  ISETP.NE.U32.AND P4, PT, R125, RZ, PT ;  /* 0x000000ff7d00720c */ /* 0x000fe20003f85070 */
[----:B---3--:R-:W-:-:S05]  /*32b10*/  IMAD.X R131, R131, 0x1, R0, P5 ;  /* 0x0000000183837824 */ /* 0x008fca00028e0600 */
[----:B------:R1:W-:Y:S01]  /*32b20*/  STL [R1+0xe30], R131 ;  /* 0x000e308301007387 */ /* 0x0003e20000100800 */
[-C--:B------:R-:W-:Y:S02]  /*32b30*/  IADD3 R143, P5, R143, R138.reuse, RZ ;  /* 0x0000008a8f8f7210 */ /* 0x080fe40007fbe0ff */
[----:B------:R-:W-:-:S03]  /*32b40*/  IADD3 R130, P6, R130, R138, RZ ;  /* 0x0000008a82827210 */ /* 0x000fc60007fde0ff */
[----:B------:R-:W-:Y:S04]  /*32b50*/  STL [R1+0xffc], R143 ;  /* 0x000ffc8f01007387 */ /* 0x000fe80000100800 */
[----:B------:R-:W3:Y:S04]  /*32b60*/  LDL.LU R134, [R1+0xfe0] ;  /* 0x000fe00001867983 */ /* 0x000ee80000300800 */
[----:B------:R1:W-:Y:S04]  /*32b70*/  STL [R1+0xe34], R130 ;  /* 0x000e348201007387 */ /* 0x0003e80000100800 */
[----:B----4-:R-:W4:Y:S01]  /*32b80*/  LDL.LU R129, [R1+0xfec] ;  /* 0x000fec0001817983 */ /* 0x010f220000300800 */
[----:B------:R-:W-:-:S03]  /*32b90*/  IMAD.MOV.U32 R127, RZ, RZ, R131 ;  /* 0x000000ffff7f7224 */ /* 0x000fc600078e0083 */
[----:B------:R-:W3:Y:S04]  /*32ba0*/  LDL.LU R136, [R1+0xe18] ;  /* 0x000e180001887983 */ /* 0x000ee80000300800 */
[----:B------:R-:W3:Y:S04]  /*32bb0*/  LDL.LU R133, [R1+0xe24] ;  /* 0x000e240001857983 */ /* 0x000ee80000300800 */
[----:B------:R-:W3:Y:S04]  /*32bc0*/  LDL.LU R132, [R1+0xfd8] ;  /* 0x000fd80001847983 */ /* 0x000ee80000300800 */
[----:B-1----:R-:W3:Y:S01]  /*32bd0*/  LDL.LU R131, [R1+0xfe4] ;  /* 0x000fe40001837983 */ /* 0x002ee20000300800 */
[----:B------:R-:W-:-:S03]  /*32be0*/  IMAD.X R176, R176, 0x1, R0, P5 ;  /* 0x00000001b0b07824 */ /* 0x000fc600028e0600 */
[----:B------:R-:W3:Y:S01]  /*32bf0*/  LDL.LU R125, [R1+0xe1c] ;  /* 0x000e1c00017d7983 */ /* 0x000ee20000300800 */
[----:B------:R-:W-:Y:S01]  /*32c00*/  IMAD.X R142, R142, 0x1, R0, P6 ;  /* 0x000000018e8e7824 */ /* 0x000fe200030e0600 */
[----:B--2---:R-:W-:Y:S02]  /*32c10*/  IADD3 R140, P6, R140, R138, RZ ;  /* 0x0000008a8c8c7210 */ /* 0x004fe40007fde0ff */
[----:B------:R1:W-:Y:S04]  /*32c20*/  LDGSTS.E [R124+0x6a00], [R126.64], P2 ;  /* 0x06a000007e7c7fae */ /* 0x0003e80009121848 */
[----:B------:R-:W-:Y:S01]  /*32c30*/  STL [R1+0xff0], R176 ;  /* 0x000ff0b001007387 */ /* 0x000fe20000100800 */
[----:B-1----:R-:W-:Y:S01]  /*32c40*/  MOV R126, R143 ;  /* 0x0000008f007e7202 */ /* 0x002fe20000000f00 */
[----:B------:R-:W-:-:S02]  /*32c50*/  IMAD.MOV.U32 R127, RZ, RZ, R176 ;  /* 0x000000ffff7f7224 */ /* 0x000fc400078e00b0 */
[----:B------:R1:W-:Y:S04]  /*32c60*/  STL [R1+0xe28], R142 ;  /* 0x000e288e01007387 */ /* 0x0003e80000100800 */
[----:B------:R2:W-:Y:S04]  /*32c70*/  LDGSTS.E [R124+0x7800], [R126.64], P3 ;  /* 0x078000007e7c7fae */ /* 0x0005e80009921848 */
[----:B------:R-:W-:Y:S01]  /*32c80*/  STL [R1+0xff4], R140 ;  /* 0x000ff48c01007387 */ /* 0x000fe20000100800 */
[----:B--2---:R-:W-:-:S03]  /*32c90*/  IMAD.MOV.U32 R126, RZ, RZ, R130 ;  /* 0x000000ffff7e7224 */ /* 0x004fc600078e0082 */
[----:B------:R-:W4:Y:S01]  /*32ca0*/  LDL.LU R130, [R1+0xe10] ;  /* 0x000e100001827983 */ /* 0x000f220000300800 */
        /* <DEDUP_REMOVED lines=16> */
[----:B------:R1:W-:Y:S02]  /*32db0*/  STL [R1+0xfe8], R141 ;  /* 0x000fe88d01007387 */ /* 0x0003e40000100800 */
[----:B-1----:R-:W-:Y:S02]  /*32dc0*/  IMAD.MOV.U32 R126, RZ, RZ, R137 ;  /* 0x000000ffff7e7224 */ /* 0x002fe400078e0089 */
[----:B------:R-:W-:Y:S01]  /*32dd0*/  IMAD.MOV.U32 R127, RZ, RZ, R139 ;  /* 0x000000ffff7f7224 */ /* 0x000fe200078e008b */
[----:B------:R-:W-:Y:S04]  /*32de0*/  STL [R1+0xe2c], R137 ;  /* 0x000e2c8901007387 */ /* 0x000fe80000100800 */
[----:B------:R1:W-:Y:S04]  /*32df0*/  LDGSTS.E [R124+0x8a00], [R126.64], P4 ;  /* 0x08a000007e7c7fae */ /* 0x0003e8000a121848 */
[----:B------:R1:W-:Y:S04]  /*32e00*/  STL [R1+0xe20], R139 ;  /* 0x000e208b01007387 */ /* 0x0003e80000100800 */
[----:B------:R-:W4:Y:S04]  /*32e10*/  LDL.LU R142, [R1+0xfd0] ;  /* 0x000fd000018e7983 */ /* 0x000f280000300800 */
[----:B------:R-:W4:Y:S04]  /*32e20*/  LDL.LU R141, [R1+0xfdc] ;  /* 0x000fdc00018d7983 */ /* 0x000f280000300800 */
[----:B-1----:R-:W4:Y:S02]  /*32e30*/  LDL.LU R139, [R1+0xe14] ;  /* 0x000e1400018b7983 */ /* 0x002f240000300800 */
[----:B----4-:R-:W-:-:S05]  /*32e40*/  IADD3 R129, P3, R129, R138, RZ ;  /* 0x0000008a81817210 */ /* 0x010fca0007f7e0ff */
[--C-:B---3--:R-:W-:Y:S01]  /*32e50*/  IMAD.X R134, R134, 0x1, R0.reuse, P3 ;  /* 0x0000000186867824 */ /* 0x108fe200018e0600 */
[-C--:B------:R-:W-:Y:S01]  /*32e60*/  IADD3 R133, P4, R133, R138.reuse, RZ ;  /* 0x0000008a85857210 */ /* 0x080fe20007f9e0ff */
[----:B------:R1:W-:Y:S04]  /*32e70*/  STL [R1+0xfec], R129 ;  /* 0x000fec8101007387 */ /* 0x0003e80000100800 */
[----:B------:R-:W-:Y:S01]  /*32e80*/  IMAD.X R136, R136, 0x1, R0, P4 ;  /* 0x0000000188887824 */ /* 0x000fe200020e0600 */
[-C--:B------:R-:W-:Y:S01]  /*32e90*/  IADD3 R131, P6, R131, R138.reuse, RZ ;  /* 0x0000008a83837210 */ /* 0x080fe20007fde0ff */
[----:B------:R-:W-:Y:S01]  /*32ea0*/  STL [R1+0xe24], R133 ;  /* 0x000e248501007387 */ /* 0x000fe20000100800 */
[----:B------:R-:W-:-:S03]  /*32eb0*/  IADD3 R125, P4, R125, R138, RZ ;  /* 0x0000008a7d7d7210 */ /* 0x000fc60007f9e0ff */
[----:B------:R3:W-:Y:S01]  /*32ec0*/  STL [R1+0xfe0], R134 ;  /* 0x000fe08601007387 */ /* 0x0007e20000100800 */
[----:B------:R-:W-:-:S03]  /*32ed0*/  IMAD.X R132, R132, 0x1, R0, P6 ;  /* 0x0000000184847824 */ /* 0x000fc600030e0600 */
[----:B------:R-:W-:Y:S01]  /*32ee0*/  STL [R1+0xfe4], R131 ;  /* 0x000fe48301007387 */ /* 0x000fe20000100800 */
[----:B------:R-:W-:-:S03]  /*32ef0*/  IMAD.MOV.U32 R126, RZ, RZ, R129 ;  /* 0x000000ffff7e7224 */ /* 0x000fc600078e0081 */
[----:B------:R4:W-:Y:S01]  /*32f00*/  STL [R1+0xe18], R136 ;  /* 0x000e188801007387 */ /* 0x0009e20000100800 */
[----:B------:R-:W-:-:S03]  /*32f10*/  IMAD.MOV.U32 R127, RZ, RZ, R134 ;  /* 0x000000ffff7f7224 */ /* 0x000fc600078e0086 */
[----:B------:R-:W2:Y:S04]  /*32f20*/  LDL.LU R140, [R1+0xe08] ;  /* 0x000e0800018c7983 */ /* 0x000ea80000300800 */
[----:B------:R-:W-:Y:S04]  /*32f30*/  STL [R1+0xe1c], R125 ;  /* 0x000e1c7d01007387 */ /* 0x000fe80000100800 */
[----:B------:R4:W-:Y:S04]  /*32f40*/  STL [R1+0xfd8], R132 ;  /* 0x000fd88401007387 */ /* 0x0009e80000100800 */
[----:B-1----:R-:W2:Y:S04]  /*32f50*/  LDL.LU R129, [R1+0xfd4] ;  /* 0x000fd40001817983 */ /* 0x002ea80000300800 */
[----:B---3--:R-:W3:Y:S04]  /*32f60*/  LDL.LU R134, [R1+0xe0c] ;  /* 0x000e0c0001867983 */ /* 0x008ee80000300800 */
[----:B------:R1:W-:Y:S01]  /*32f70*/  LDGSTS.E [R124+0x9800], [R126.64], P1 ;  /* 0x098000007e7c7fae */ /* 0x0003e20008921848 */
[----:B----4-:R-:W-:-:S03]  /*32f80*/  IMAD.X R130, R130, 0x1, R0, P4 ;  /* 0x0000000182827824 */ /* 0x010fc600020e0600 */
[----:B------:R-:W4:Y:S01]  /*32f90*/  LDL.LU R137, [R1+0xfc8] ;  /* 0x000fc80001897983 */ /* 0x000f220000300800 */
[----:B-1----:R-:W-:Y:S02]  /*32fa0*/  IMAD.MOV.U32 R126, RZ, RZ, R133 ;  /* 0x000000ffff7e7224 */ /* 0x002fe400078e0085 */
[----:B------:R-:W-:Y:S02]  /*32fb0*/  IMAD.MOV.U32 R127, RZ, RZ, R136 ;  /* 0x000000ffff7f7224 */ /* 0x000fe400078e0088 */
[----:B------:R-:W4:Y:S04]  /*32fc0*/  LDL.LU R136, [R1+0xe00] ;  /* 0x000e000001887983 */ /* 0x000f280000300800 */
[----:B------:R1:W-:Y:S04]  /*32fd0*/  LDGSTS.E [R124+0x9a00], [R126.64], P1 ;  /* 0x09a000007e7c7fae */ /* 0x0003e80008921848 */
[----:B------:R1:W-:Y:S02]  /*32fe0*/  STL [R1+0xe10], R130 ;  /* 0x000e108201007387 */ /* 0x0003e40000100800 */
[----:B-1----:R-:W-:-:S02]  /*32ff0*/  IMAD.MOV.U32 R127, RZ, RZ, R132 ;  /* 0x000000ffff7f7224 */ /* 0x002fc400078e0084 */
[----:B------:R-:W4:Y:S04]  /*33000*/  LDL.LU R132, [R1+0xfcc] ;  /* 0x000fcc0001847983 */ /* 0x000f280000300800 */
[----:B------:R-:W4:Y:S01]  /*33010*/  LDL.LU R133, [R1+0xfc0] ;  /* 0x000fc00001857983 */ /* 0x000f220000300800 */
[----:B------:R-:W-:Y:S02]  /*33020*/  MOV R126, R131 ;  /* 0x00000083007e7202 */ /* 0x000fe40000000f00 */
[----:B------:R-:W-:Y:S01]  /*33030*/  SEL R3, R3, RZ, !P0 ;  /* 0x000000ff03037207 */ /* 0x000fe20004000000 */
[----:B------:R-:W4:Y:S01]  /*33040*/  LDL.LU R131, [R1+0xdf8] ;  /* 0x000df80001837983 */ /* 0x000f220000300800 */
[----:B------:R-:W-:-:S03]  /*33050*/  ISETP.GT.AND P4, PT, R2, 0x3a, PT ;  /* 0x0000003a0200780c */ /* 0x000fc60003f84270 */
[----:B------:R1:W-:Y:S01]  /*33060*/  LDGSTS.E [R124+0xa800], [R126.64], P5 ;  /* 0x0a8000007e7c7fae */ /* 0x0003e2000a921848 */
[----:B------:R-:W-:Y:S02]  /*33070*/  ISETP.GT.AND P1, PT, R2, 0x36, PT ;  /* 0x000000360200780c */ /* 0x000fe40003f24270 */
[----:B------:R-:W-:Y:S02]  /*33080*/  ISETP.NE.U32.AND P3, PT, R3, RZ, PT ;  /* 0x000000ff0300720c */ /* 0x000fe40003f65070 */
[----:B------:R-:W-:Y:S01]  /*33090*/  SEL R3, RZ, 0x4, !P4 ;  /* 0x00000004ff037807 */ /* 0x000fe20006000000 */
[----:B-1----:R-:W-:Y:S02]  /*330a0*/  IMAD.MOV.U32 R127, RZ, RZ, R130 ;  /* 0x000000ffff7f7224 */ /* 0x002fe400078e0082 */
[----:B------:R-:W4:Y:S01]  /*330b0*/  LDL.LU R130, [R1+0xe04] ;  /* 0x000e040001827983 */ /* 0x000f220000300800 */
[----:B------:R-:W-:Y:S01]  /*330c0*/  IMAD.MOV.U32 R126, RZ, RZ, R125 ;  /* 0x000000ffff7e7224 */ /* 0x000fe200078e007d */
[----:B------:R-:W-:-:S02]  /*330d0*/  SEL R125, RZ, 0x4, !P1 ;  /* 0x00000004ff7d7807 */ /* 0x000fc40004800000 */
[-C--:B------:R-:W-:Y:S02]  /*330e0*/  IADD3 R141, P1, R141, R138.reuse, RZ ;  /* 0x0000008a8d8d7210 */ /* 0x080fe40007f3e0ff */
[----:B------:R1:W-:Y:S01]  /*330f0*/  LDGSTS.E [R124+0xaa00], [R126.64], P5 ;  /* 0x0aa000007e7c7fae */ /* 0x0003e2000a921848 */
[----:B------:R-:W-:Y:S02]  /*33100*/  IADD3 R139, P5, R139, R138, RZ ;  /* 0x0000008a8b8b7210 */ /* 0x000fe40007fbe0ff */
[----:B------:R-:W-:Y:S02]  /*33110*/  SEL R3, R3, RZ, !P0 ;  /* 0x000000ff03037207 */ /* 0x000fe40004000000 */
[----:B------:R-:W-:Y:S01]  /*33120*/  ISETP.GT.AND P6, PT, R2, 0x3e, PT ;  /* 0x0000003e0200780c */ /* 0x000fe20003fc4270 */
[----:B------:R-:W-:Y:S01]  /*33130*/  IMAD.X R142, R142, 0x1, R0, P1 ;  /* 0x000000018e8e7824 */ /* 0x000fe200008e0600 */
[----:B------:R-:W-:Y:S02]  /*33140*/  ISETP.NE.U32.AND P4, PT, R3, RZ, PT ;  /* 0x000000ff0300720c */ /* 0x000fe40003f85070 */
[----:B------:R-:W-:Y:S01]  /*33150*/  SEL R3, RZ, 0x4, !P6 ;  /* 0x00000004ff037807 */ /* 0x000fe20007000000 */
[----:B------:R-:W-:Y:S01]  /*33160*/  STL [R1+0xfdc], R141 ;  /* 0x000fdc8d01007387 */ /* 0x000fe20000100800 */
[----:B-1----:R-:W-:-:S02]  /*33170*/  IMAD.MOV.U32 R126, RZ, RZ, R141 ;  /* 0x000000ffff7e7224 */ /* 0x002fc400078e008d */
[----:B------:R-:W-:Y:S01]  /*33180*/  IMAD.MOV.U32 R127, RZ, RZ, R142 ;  /* 0x000000ffff7f7224 */ /* 0x000fe200078e008e */
[----:B------:R-:W-:Y:S04]  /*33190*/  STL [R1+0xe14], R139 ;  /* 0x000e148b01007387 */ /* 0x000fe80000100800 */
[----:B------:R-:W-:Y:S04]  /*331a0*/  STL [R1+0xfd0], R142 ;  /* 0x000fd08e01007387 */ /* 0x000fe80000100800 */
[----:B------:R1:W-:Y:S02]  /*331b0*/  LDGSTS.E [R124+0xb800], [R126.64], P2 ;  /* 0x0b8000007e7c7fae */ /* 0x0003e40009121848 */
[----:B-1----:R-:W-:-:S02]  /*331c0*/  IMAD.MOV.U32 R126, RZ, RZ, R139 ;  /* 0x000000ffff7e7224 */ /* 0x002fc400078e008b */
[----:B--2---:R-:W-:-:S05]  /*331d0*/  IMAD.X R140, R140, 0x1, R0, P5 ;  /* 0x000000018c8c7824 */ /* 0x004fca00028e0600 */
[----:B------:R1:W-:Y:S01]  /*331e0*/  STL [R1+0xe08], R140 ;  /* 0x000e088c01007387 */ /* 0x0003e20000100800 */
[-C--:B------:R-:W-:Y:S02]  /*331f0*/  IADD3 R129, P5, R129, R138.reuse, RZ ;  /* 0x0000008a81817210 */ /* 0x080fe40007fbe0ff */
[----:B---3--:R-:W-:-:S03]  /*33200*/  IADD3 R134, P6, R134, R138, RZ ;  /* 0x0000008a86867210 */ /* 0x008fc60007fde0ff */
[----:B------:R-:W-:Y:S01]  /*33210*/  STL [R1+0xfd4], R129 ;  /* 0x000fd48101007387 */ /* 0x000fe20000100800 */
[----:B------:R-:W-:-:S03]  /*33220*/  IMAD.MOV.U32 R127, RZ, RZ, R140 ;  /* 0x000000ffff7f7224 */ /* 0x000fc600078e008c */
[----:B------:R-:W2:Y:S01]  /*33230*/  LDL.LU R143, [R1+0xfc4] ;  /* 0x000fc400018f7983 */ /* 0x000ea20000300800 */
[----:B----4-:R-:W-:-:S03]  /*33240*/  IMAD.X R137, R137, 0x1, R0, P5 ;  /* 0x0000000189897824 */ /* 0x010fc600028e0600 */
[----:B------:R-:W-:Y:S04]  /*33250*/  STL [R1+0xe0c], R134 ;  /* 0x000e0c8601007387 */ /* 0x000fe80000100800 */
[----:B-1----:R-:W3:Y:S01]  /*33260*/  LDL.LU R140, [R1+0xdfc] ;  /* 0x000dfc00018c7983 */ /* 0x002ee20000300800 */
[----:B------:R-:W-:-:S03]  /*33270*/  IMAD.X R136, R136, 0x1, R0, P6 ;  /* 0x0000000188887824 */ /* 0x000fc600030e0600 */
[----:B------:R1:W-:Y:S04]  /*33280*/  STL [R1+0xfc8], R137 ;  /* 0x000fc88901007387 */ /* 0x0003e80000100800 */
[----:B------:R4:W-:Y:S04]  /*33290*/  STL [R1+0xe00], R136 ;  /* 0x000e008801007387 */ /* 0x0009e80000100800 */
[----:B------:R-:W3:Y:S04]  /*332a0*/  LDL.LU R176, [R1+0xfb8] ;  /* 0x000fb80001b07983 */ /* 0x000ee80000300800 */
[----:B------:R1:W-:Y:S04]  /*332b0*/  LDGSTS.E [R124+0xba00], [R126.64], P2 ;  /* 0x0ba000007e7c7fae */ /* 0x0003e80009121848 */
[----:B------:R-:W3:Y:S01]  /*332c0*/  LDL.LU R141, [R1+0xdf0] ;  /* 0x000df000018d7983 */ /* 0x000ee20000300800 */
[----:B------:R-:W-:-:S05]  /*332d0*/  IADD3 R132, P6, R132, R138, RZ ;  /* 0x0000008a84847210 */ /* 0x000fca0007fde0ff */
[----:B------:R-:W-:Y:S01]  /*332e0*/  STL [R1+0xfcc], R132 ;  /* 0x000fcc8401007387 */ /* 0x000fe20000100800 */
[----:B------:R-:W-:Y:S02]  /*332f0*/  IMAD.X R133, R133, 0x1, R0, P6 ;  /* 0x0000000185857824 */ /* 0x000fe400030e0600 */
[----:B-1----:R-:W-:Y:S02]  /*33300*/  IMAD.MOV.U32 R126, RZ, RZ, R129 ;  /* 0x000000ffff7e7224 */ /* 0x002fe400078e0081 */
[----:B------:R-:W-:Y:S02]  /*33310*/  IMAD.MOV.U32 R127, RZ, RZ, R137 ;  /* 0x000000ffff7f7224 */ /* 0x000fe400078e0089 */
[----:B------:R-:W3:Y:S04]  /*33320*/  LDL.LU R137, [R1+0xfbc] ;  /* 0x000fbc0001897983 */ /* 0x000ee80000300800 */
[----:B------:R-:W3:Y:S04]  /*33330*/  LDL.LU R129, [R1+0xdf4] ;  /* 0x000df40001817983 */ /* 0x000ee80000300800 */
[----:B------:R1:W-:Y:S04]  /*33340*/  LDGSTS.E [R124+0xc800], [R126.64], P3 ;  /* 0x0c8000007e7c7fae */ /* 0x0003e80009921848 */
[----:B------:R-:W3:Y:S04]  /*33350*/  LDL.LU R139, [R1+0xfb4] ;  /* 0x000fb400018b7983 */ /* 0x000ee80000300800 */
[----:B------:R4:W-:Y:S01]  /*33360*/  STL [R1+0xfc0], R133 ;  /* 0x000fc08501007387 */ /* 0x0009e20000100800 */
[----:B-1----:R-:W-:-:S03]  /*33370*/  IMAD.MOV.U32 R127, RZ, RZ, R136 ;  /* 0x000000ffff7f7224 */ /* 0x002fc600078e0088 */
[----:B----4-:R-:W4:Y:S01]  /*33380*/  LDL.LU R136, [R1+0xdec] ;  /* 0x000dec0001887983 */ /* 0x010f220000300800 */
[----:B------:R-:W-:Y:S02]  /*33390*/  SEL R3, R3, RZ, !P0 ;  /* 0x000000ff03037207 */ /* 0x000fe40004000000 */
[----:B------:R-:W-:Y:S02]  /*333a0*/  ISETP.GT.AND P2, PT, R2, 0x3, PT ;  /* 0x000000030200780c */ /* 0x000fe40003f44270 */
[----:B------:R-:W-:Y:S02]  /*333b0*/  SEL R125, R125, RZ, !P0 ;  /* 0x000000ff7d7d7207 */ /* 0x000fe40004000000 */
[----:B------:R-:W-:Y:S02]  /*333c0*/  ISETP.NE.U32.AND P5, PT, R3, RZ, PT ;  /* 0x000000ff0300720c */ /* 0x000fe40003fa5070 */
[----:B------:R-:W-:Y:S02]  /*333d0*/  SEL R3, RZ, 0x4, !P2 ;  /* 0x00000004ff037807 */ /* 0x000fe40005000000 */
[----:B------:R-:W-:-:S02]  /*333e0*/  IADD3 R130, P2, R130, R138, RZ ;  /* 0x0000008a82827210 */ /* 0x000fc40007f5e0ff */
[----:B------:R-:W-:Y:S01]  /*333f0*/  ISETP.NE.U32.AND P1, PT, R125, RZ, PT ;  /* 0x000000ff7d00720c */ /* 0x000fe20003f25070 */
[----:B------:R-:W-:Y:S02]  /*33400*/  IMAD.MOV.U32 R126, RZ, RZ, R134 ;  /* 0x000000ffff7e7224 */ /* 0x000fe400078e0086 */
[----:B------:R-:W-:Y:S01]  /*33410*/  IMAD.X R131, R131, 0x1, R0, P2 ;  /* 0x0000000183837824 */ /* 0x000fe200010e0600 */
[----:B------:R1:W-:Y:S04]  /*33420*/  STL [R1+0xe04], R130 ;  /* 0x000e048201007387 */ /* 0x0003e80000100800 */
[----:B------:R1:W-:Y:S04]  /*33430*/  LDGSTS.E [R124+0xca00], [R126.64], P3 ;  /* 0x0ca000007e7c7fae */ /* 0x0003e80009921848 */
[----:B------:R1:W-:Y:S04]  /*33440*/  STL [R1+0xdf8], R131 ;  /* 0x000df88301007387 */ /* 0x0003e80000100800 */
[----:B------:R-:W4:Y:S01]  /*33450*/  LDL.LU R134, [R1+0xfa8] ;  /* 0x000fa80001867983 */ /* 0x000f220000300800 */
[----:B-1----:R-:W-:Y:S01]  /*33460*/  MOV R126, R132 ;  /* 0x00000084007e7202 */ /* 0x002fe20000000f00 */
[----:B------:R-:W-:-:S02]  /*33470*/  IMAD.MOV.U32 R127, RZ, RZ, R133 ;  /* 0x000000ffff7f7224 */ /* 0x000fc400078e0085 */
[----:B------:R-:W4:Y:S01]  /*33480*/  LDL.LU R133, [R1+0xfb0] ;  /* 0x000fb00001857983 */ /* 0x000f220000300800 */
[----:B------:R-:W-:-:S03]  /*33490*/  SEL R3, R3, RZ, !P0 ;  /* 0x000000ff03037207 */ /* 0x000fc60004000000 */
[----:B------:R1:W-:Y:S01]  /*334a0*/  LDGSTS.E [R124+0xd800], [R126.64], P1 ;  /* 0x0d8000007e7c7fae */ /* 0x0003e20008921848 */
[----:B------:R-:W-:-:S03]  /*334b0*/  ISETP.GT.AND P3, PT, R2, 0x7, PT ;  /* 0x000000070200780c */ /* 0x000fc60003f64270 */
[----:B------:R-:W4:Y:S01]  /*334c0*/  LDL.LU R132, [R1+0xde0] ;  /* 0x000de00001847983 */ /* 0x000f220000300800 */
[----:B------:R-:W-:Y:S02]  /*334d0*/  ISETP.NE.U32.AND P2, PT, R3, RZ, PT ;  /* 0x000000ff0300720c */ /* 0x000fe40003f45070 */
[----:B------:R-:W-:Y:S01]  /*334e0*/  SEL R3, RZ, 0x4, !P3 ;  /* 0x00000004ff037807 */ /* 0x000fe20005800000 */
[----:B-1----:R-:W-:Y:S02]  /*334f0*/  IMAD.MOV.U32 R126, RZ, RZ, R130 ;  /* 0x000000ffff7e7224 */ /* 0x002fe400078e0082 */
[----:B------:R-:W4:Y:S01]  /*33500*/  LDL.LU R130, [R1+0xde8] ;  /* 0x000de80001827983 */ /* 0x000f220000300800 */
[----:B------:R-:W-:-:S03]  /*33510*/  IMAD.MOV.U32 R127, RZ, RZ, R131 ;  /* 0x000000ffff7f7224 */ /* 0x000fc600078e0083 */
[----:B------:R-:W4:Y:S04]  /*33520*/  LDL.LU R142, [R1+0xfac] ;  /* 0x000fac00018e7983 */ /* 0x000f280000300800 */
[----:B------:R1:W-:Y:S01]  /*33530*/  LDGSTS.E [R124+0xda00], [R126.64], P1 ;  /* 0x0da000007e7c7fae */ /* 0x0003e20008921848 */
[----:B------:R-:W-:-:S03]  /*33540*/  ISETP.GT.AND P1, PT, R2, 0xb, PT ;  /* 0x0000000b0200780c */ /* 0x000fc60003f24270 */
[----:B------:R-:W4:Y:S01]  /*33550*/  LDL.LU R131, [R1+0xde4] ;  /* 0x000de40001837983 */ /* 0x000f220000300800 */
[----:B------:R-:W-:Y:S02]  /*33560*/  SEL R125, RZ, 0x4, !P1 ;  /* 0x00000004ff7d7807 */ /* 0x000fe40004800000 */
[----:B--2---:R-:W-:-:S05]  /*33570*/  IADD3 R143, P3, R143, R138, RZ ;  /* 0x0000008a8f8f7210 */ /* 0x004fca0007f7e0ff */
[----:B-1----:R-:W-:Y:S01]  /*33580*/  IMAD.MOV.U32 R126, RZ, RZ, R143 ;  /* 0x000000ffff7e7224 */ /* 0x002fe200078e008f */
[----:B---3--:R-:W-:Y:S01]  /*33590*/  IADD3 R140, P6, R140, R138, RZ ;  /* 0x0000008a8c8c7210 */ /* 0x008fe20007fde0ff */
[----:B------:R1:W-:Y:S04]  /*335a0*/  STL [R1+0xfc4], R143 ;  /* 0x000fc48f01007387 */ /* 0x0003e80000100800 */
[----:B------:R-:W-:Y:S01]  /*335b0*/  STL [R1+0xdfc], R140 ;  /* 0x000dfc8c01007387 */ /* 0x000fe20000100800 */
[----:B------:R-:W-:-:S04]  /*335c0*/  IMAD.X R176, R176, 0x1, R0, P3 ;  /* 0x00000001b0b07824 */ /* 0x000fc800018e0600 */
[----:B------:R-:W-:Y:S02]  /*335d0*/  IMAD.MOV.U32 R127, RZ, RZ, R176 ;  /* 0x000000ffff7f7224 */ /* 0x000fe400078e00b0 */
[----:B------:R-:W-:-:S03]  /*335e0*/  IMAD.X R141, R141, 0x1, R0, P6 ;  /* 0x000000018d8d7824 */ /* 0x000fc600030e0600 */
[----:B------:R2:W-:Y:S04]  /*335f0*/  LDGSTS.E [R124+0xe800], [R126.64], P4 ;  /* 0x0e8000007e7c7fae */ /* 0x0005e8000a121848 */
[----:B------:R-:W-:Y:S01]  /*33600*/  STL [R1+0xfb8], R176 ;  /* 0x000fb8b001007387 */ /* 0x000fe20000100800 */
[-C--:B------:R-:W-:Y:S01]  /*33610*/  IADD3 R137, P1, R137, R138.reuse, RZ ;  /* 0x0000008a89897210 */ /* 0x080fe20007f3e0ff */
[----:B--2---:R-:W-:Y:S01]  /*33620*/  IMAD.MOV.U32 R126, RZ, RZ, R140 ;  /* 0x000000ffff7e7224 */ /* 0x004fe200078e008c */
[----:B------:R-:W-:Y:S01]  /*33630*/  IADD3 R129, P6, R129, R138, RZ ;  /* 0x0000008a81817210 */ /* 0x000fe20007fde0ff */
[----:B------:R-:W-:Y:S02]  /*33640*/  IMAD.MOV.U32 R127, RZ, RZ, R141 ;  /* 0x000000ffff7f7224 */ /* 0x000fe400078e008d */
[----:B------:R-:W-:Y:S01]  /*33650*/  STL [R1+0xfbc], R137 ;  /* 0x000fbc8901007387 */ /* 0x000fe20000100800 */
[----:B------:R-:W-:-:S03]  /*33660*/  IMAD.X R139, R139, 0x1, R0, P1 ;  /* 0x000000018b8b7824 */ /* 0x000fc600008e0600 */
[----:B------:R2:W-:Y:S04]  /*33670*/  STL [R1+0xdf0], R141 ;  /* 0x000df08d01007387 */ /* 0x0005e80000100800 */
[----:B------:R-:W-:Y:S04]  /*33680*/  STL [R1+0xdf4], R129 ;  /* 0x000df48101007387 */ /* 0x000fe80000100800 */
[----:B------:R3:W-:Y:S01]  /*33690*/  LDGSTS.E [R124+0xea00], [R126.64], P4 ;  /* 0x0ea000007e7c7fae */ /* 0x0007e2000a121848 */
[----:B----4-:R-:W-:-:S03]  /*336a0*/  IMAD.X R136, R136, 0x1, R0, P6 ;  /* 0x0000000188887824 */ /* 0x010fc600030e0600 */
[----:B------:R-:W-:Y:S04]  /*336b0*/  STL [R1+0xfb4], R139 ;  /* 0x000fb48b01007387 */ /* 0x000fe80000100800 */
[----:B------:R4:W-:Y:S01]  /*336c0*/  STL [R1+0xdec], R136 ;  /* 0x000dec8801007387 */ /* 0x0009e20000100800 */
[----:B---3--:R-:W-:-:S03]  /*336d0*/  IMAD.MOV.U32 R126, RZ, RZ, R137 ;  /* 0x000000ffff7e7224 */ /* 0x008fc600078e0089 */
[----:B-1----:R-:W3:Y:S01]  /*336e0*/  LDL.LU R143, [R1+0xfa0] ;  /* 0x000fa000018f7983 */ /* 0x002ee20000300800 */
[----:B------:R-:W-:-:S03]  /*336f0*/  IMAD.MOV.U32 R127, RZ, RZ, R139 ;  /* 0x000000ffff7f7224 */ /* 0x000fc600078e008b */
[----:B--2---:R-:W2:Y:S04]  /*33700*/  LDL.LU R141, [R1+0xdd8] ;  /* 0x000dd800018d7983 */ /* 0x004ea80000300800 */
[----:B------:R1:W-:Y:S04]  /*33710*/  LDGSTS.E [R124+0xf800], [R126.64], P5 ;  /* 0x0f8000007e7c7fae */ /* 0x0003e8000a921848 */
[----:B------:R-:W2:Y:S01]  /*33720*/  LDL.LU R140, [R1+0xf98] ;  /* 0x000f9800018c7983 */ /* 0x000ea20000300800 */
[----:B-1----:R-:W-:-:S03]  /*33730*/  IMAD.MOV.U32 R127, RZ, RZ, R136 ;  /* 0x000000ffff7f7224 */ /* 0x002fc600078e0088 */
[----:B----4-:R-:W4:Y:S01]  /*33740*/  LDL.LU R136, [R1+0xfa4] ;  /* 0x000fa40001887983 */ /* 0x010f220000300800 */
[----:B------:R-:W-:Y:S01]  /*33750*/  IMAD.MOV.U32 R126, RZ, RZ, R129 ;  /* 0x000000ffff7e7224 */ /* 0x000fe200078e0081 */
[----:B------:R-:W-:Y:S02]  /*33760*/  SEL R3, R3, RZ, !P0 ;  /* 0x000000ff03037207 */ /* 0x000fe40004000000 */
[----:B------:R-:W-:Y:S01]  /*33770*/  ISETP.GT.AND P4, PT, R2, 0xf, PT ;  /* 0x0000000f0200780c */ /* 0x000fe20003f84270 */
[----:B------:R-:W4:Y:S01]  /*33780*/  LDL.LU R129, [R1+0xddc] ;  /* 0x000ddc0001817983 */ /* 0x000f220000300800 */
[----:B------:R-:W-:-:S03]  /*33790*/  ISETP.NE.U32.AND P3, PT, R3, RZ, PT ;  /* 0x000000ff0300720c */ /* 0x000fc60003f65070 */
[----:B------:R1:W-:Y:S01]  /*337a0*/  LDGSTS.E [R124+0xfa00], [R126.64], P5 ;  /* 0x0fa000007e7c7fae */ /* 0x0003e2000a921848 */
[----:B------:R-:W-:Y:S02]  /*337b0*/  SEL R3, R125, RZ, !P0 ;  /* 0x000000ff7d037207 */ /* 0x000fe40004000000 */
[----:B------:R-:W-:Y:S02]  /*337c0*/  LOP3.LUT R135, R135, 0x60, RZ, 0x3c, !PT ;  /* 0x0000006087877812 */ /* 0x000fe400078e3cff */
[----:B------:R-:W-:Y:S01]  /*337d0*/  ISETP.NE.U32.AND P1, PT, R3, RZ, PT ;  /* 0x000000ff0300720c */ /* 0x000fe20003f25070 */
[----:B------:R-:W-:Y:S01]  /*337e0*/  IMAD.U32 R3, RZ, RZ, UR5 ;  /* 0x00000005ff037e24 */ /* 0x000fe2000f8e00ff */
[----:B-1----:R-:W-:Y:S02]  /*337f0*/  SEL R124, RZ, 0x4, !P4 ;  /* 0x00000004ff7c7807 */ /* 0x002fe40006000000 */
[-C--:B------:R-:W-:Y:S02]  /*33800*/  IADD3 R133, P4, R133, R138.reuse, RZ ;  /* 0x0000008a85857210 */ /* 0x080fe40007f9e0ff */
[----:B------:R-:W-:-:S03]  /*33810*/  IADD3 R130, P5, R130, R138, RZ ;  /* 0x0000008a82827210 */ /* 0x000fc60007fbe0ff */
[--C-:B------:R-:W-:Y:S01]  /*33820*/  IMAD.X R134, R134, 0x1, R0.reuse, P4 ;  /* 0x0000000186867824 */ /* 0x100fe200020e0600 */
[----:B------:R-:W-:Y:S01]  /*33830*/  SEL R124, R124, RZ, !P0 ;  /* 0x000000ff7c7c7207 */ /* 0x000fe20004000000 */
[----:B------:R-:W-:Y:S01]  /*33840*/  STL [R1+0xfb0], R133 ;  /* 0x000fb08501007387 */ /* 0x000fe20000100800 */
[----:B------:R-:W-:Y:S02]  /*33850*/  ISETP.GT.AND P6, PT, R2, 0x13, PT ;  /* 0x000000130200780c */ /* 0x000fe40003fc4270 */
[----:B------:R-:W-:Y:S01]  /*33860*/  LEA R3, R3, R135, 0x10 ;  /* 0x0000008703037211 */ /* 0x000fe200078e80ff */
[----:B------:R-:W-:Y:S01]  /*33870*/  STL [R1+0xde8], R130 ;  /* 0x000de88201007387 */ /* 0x000fe20000100800 */
[----:B------:R-:W-:Y:S01]  /*33880*/  ISETP.NE.U32.AND P4, PT, R124, RZ, PT ;  /* 0x000000ff7c00720c */ /* 0x000fe20003f85070 */
[----:B------:R-:W-:Y:S02]  /*33890*/  IMAD.X R132, R132, 0x1, R0, P5 ;  /* 0x0000000184847824 */ /* 0x000fe400028e0600 */
[----:B------:R-:W-:Y:S01]  /*338a0*/  STL [R1+0xfa8], R134 ;  /* 0x000fa88601007387 */ /* 0x000fe20000100800 */
[----:B------:R-:W-:Y:S01]  /*338b0*/  IMAD.MOV.U32 R124, RZ, RZ, R133 ;  /* 0x000000ffff7c7224 */ /* 0x000fe200078e0085 */
[----:B------:R-:W-:Y:S01]  /*338c0*/  IADD3 R142, P5, R142, R138, RZ ;  /* 0x0000008a8e8e7210 */ /* 0x000fe20007fbe0ff */
[----:B------:R-:W-:Y:S01]  /*338d0*/  IMAD.MOV.U32 R125, RZ, RZ, R134 ;  /* 0x000000ffff7d7224 */ /* 0x000fe200078e0086 */
[----:B------:R-:W4:Y:S01]  /*338e0*/  LDL.LU R135, [R1+0xdd0] ;  /* 0x000dd00001877983 */ /* 0x000f220000300800 */
[----:B------:R-:W-:-:S02]  /*338f0*/  SEL R126, RZ, 0x4, !P6 ;  /* 0x00000004ff7e7807 */ /* 0x000fc40007000000 */
[----:B------:R-:W-:Y:S01]  /*33900*/  IADD3 R131, P6, R131, R138, RZ ;  /* 0x0000008a83837210 */ /* 0x000fe20007fde0ff */
[----:B------:R1:W-:Y:S04]  /*33910*/  LDGSTS.E [R3+0xc00], [R124.64], P2 ;  /* 0x00c000007c037fae */ /* 0x0003e80009121848 */
[----:B------:R1:W-:Y:S04]  /*33920*/  STL [R1+0xde0], R132 ;  /* 0x000de08401007387 */ /* 0x0003e80000100800 */
[----:B------:R-:W-:Y:S01]  /*33930*/  STL [R1+0xfac], R142 ;  /* 0x000fac8e01007387 */ /* 0x000fe20000100800 */
[----:B-1----:R-:W-:-:S03]  /*33940*/  IMAD.MOV.U32 R125, RZ, RZ, R132 ;  /* 0x000000ffff7d7224 */ /* 0x002fc600078e0084 */
[----:B------:R-:W4:Y:S04]  /*33950*/  LDL.LU R132, [R1+0xf90] ;  /* 0x000f900001847983 */ /* 0x000f280000300800 */
[----:B------:R1:W-:Y:S04]  /*33960*/  STL [R1+0xde4], R131 ;  /* 0x000de48301007387 */ /* 0x0003e80000100800 */
[----:B------:R-:W4:Y:S04]  /*33970*/  LDL.LU R127, [R1+0xf9c] ;  /* 0x000f9c00017f7983 */ /* 0x000f280000300800 */
[----:B------:R-:W4:Y:S04]  /*33980*/  LDL.LU R139, [R1+0xdc8] ;  /* 0x000dc800018b7983 */ /* 0x000f280000300800 */
[----:B------:R-:W4:Y:S01]  /*33990*/  LDL.LU R137, [R1+0xdd4] ;  /* 0x000dd40001897983 */ /* 0x000f220000300800 */
[----:B------:R-:W-:-:S03]  /*339a0*/  IMAD.MOV.U32 R124, RZ, RZ, R130 ;  /* 0x000000ffff7c7224 */ /* 0x000fc600078e0082 */
[----:B------:R-:W4:Y:S04]  /*339b0*/  LDL.LU R134, [R1+0xf88] ;  /* 0x000f880001867983 */ /* 0x000f280000300800 */
[----:B------:R-:W4:Y:S04]  /*339c0*/  LDL.LU R133, [R1+0xf94] ;  /* 0x000f940001857983 */ /* 0x000f280000300800 */
[----:B------:R-:W4:Y:S04]  /*339d0*/  LDL.LU R130, [R1+0xdcc] ;  /* 0x000dcc0001827983 */ /* 0x000f280000300800 */
[----:B------:R1:W-:Y:S02]  /*339e0*/  LDGSTS.E [R3+0xe00], [R124.64], P2 ;  /* 0x00e000007c037fae */ /* 0x0003e40009121848 */
[----:B-1----:R-:W-:-:S02]  /*339f0*/  IMAD.MOV.U32 R124, RZ, RZ, R142 ;  /* 0x000000ffff7c7224 */ /* 0x002fc400078e008e */
[--C-:B---3--:R-:W-:Y:S02]  /*33a00*/  IMAD.X R143, R143, 0x1, R0.reuse, P5 ;  /* 0x000000018f8f7824 */ /* 0x108fe400028e0600 */
[----:B--2---:R-:W-:Y:S02]  /*33a10*/  IMAD.X R141, R141, 0x1, R0, P6 ;  /* 0x000000018d8d7824 */ /* 0x004fe400030e0600 */
[----:B------:R-:W-:Y:S01]  /*33a20*/  IMAD.MOV.U32 R125, RZ, RZ, R143 ;  /* 0x000000ffff7d7224 */ /* 0x000fe200078e008f */
[----:B------:R-:W-:Y:S04]  /*33a30*/  STL [R1+0xfa0], R143 ;  /* 0x000fa08f01007387 */ /* 0x000fe80000100800 */
[----:B------:R-:W-:Y:S04]  /*33a40*/  STL [R1+0xdd8], R141 ;  /* 0x000dd88d01007387 */ /* 0x000fe80000100800 */
[----:B------:R1:W-:Y:S01]  /*33a50*/  LDGSTS.E [R3+0x1c00], [R124.64], P3 ;  /* 0x01c000007c037fae */ /* 0x0003e20009921848 */
[----:B----4-:R-:W-:-:S05]  /*33a60*/  IADD3 R136, P6, R136, R138, RZ ;  /* 0x0000008a88887210 */ /* 0x010fca0007fde0ff */
[----:B------:R2:W-:Y:S01]  /*33a70*/  STL [R1+0xfa4], R136 ;  /* 0x000fa48801007387 */ /* 0x0005e20000100800 */
[----:B-1----:R-:W-:-:S03]  /*33a80*/  IMAD.MOV.U32 R124, RZ, RZ, R131 ;  /* 0x000000ffff7c7224 */ /* 0x002fc600078e0083 */
[----:B------:R-:W3:Y:S01]  /*33a90*/  LDL.LU R131, [R1+0xdc0] ;  /* 0x000dc00001837983 */ /* 0x000ee20000300800 */
        /* <DEDUP_REMOVED lines=8> */
[----:B------:R-:W-:-:S02]  /*33b20*/  SEL R126, R126, RZ, !P0 ;  /* 0x000000ff7e7e7207 */ /* 0x000fc40004000000 */
[----:B------:R-:W-:Y:S01]  /*33b30*/  ISETP.GT.AND P3, PT, R2, 0x1b, PT ;  /* 0x0000001b0200780c */ /* 0x000fe20003f64270 */
[----:B-1----:R-:W-:Y:S02]  /*33b40*/  IMAD.MOV.U32 R124, RZ, RZ, R136 ;  /* 0x000000ffff7c7224 */ /* 0x002fe400078e0088 */
[----:B------:R-:W-:-:S05]  /*33b50*/  IMAD.MOV.U32 R125, RZ, RZ, R140 ;  /* 0x000000ffff7d7224 */ /* 0x000fca00078e008c */
[----:B------:R1:W-:Y:S01]  /*33b60*/  LDGSTS.E [R3+0x2c00], [R124.64], P1 ;  /* 0x02c000007c037fae */ /* 0x0003e20008921848 */
[----:B------:R-:W-:Y:S01]  /*33b70*/  IMAD.X R135, R135, 0x1, R0, P2 ;  /* 0x0000000187877824 */ /* 0x000fe200010e0600 */
[----:B------:R-:W-:Y:S01]  /*33b80*/  ISETP.NE.U32.AND P2, PT, R126, RZ, PT ;  /* 0x000000ff7e00720c */ /* 0x000fe20003f45070 */
[----:B-1----:R-:W-:Y:S02]  /*33b90*/  IMAD.MOV.U32 R124, RZ, RZ, R129 ;  /* 0x000000ffff7c7224 */ /* 0x002fe400078e0081 */
[----:B------:R-:W-:Y:S01]  /*33ba0*/  IMAD.MOV.U32 R125, RZ, RZ, R135 ;  /* 0x000000ffff7d7224 */ /* 0x000fe200078e0087 */
[----:B------:R-:W-:-:S04]  /*33bb0*/  SEL R126, RZ, 0x4, !P3 ;  /* 0x00000004ff7e7807 */ /* 0x000fc80005800000 */
[----:B------:R1:W-:Y:S04]  /*33bc0*/  LDGSTS.E [R3+0x2e00], [R124.64], P1 ;  /* 0x02e000007c037fae */ /* 0x0003e80008921848 */
[----:B------:R-:W-:Y:S01]  /*33bd0*/  STL [R1+0xf98], R140 ;  /* 0x000f988c01007387 */ /* 0x000fe20000100800 */
[----:B------:R-:W-:-:S03]  /*33be0*/  IADD3 R127, P1, R127, R138, RZ ;  /* 0x0000008a7f7f7210 */ /* 0x000fc60007f3e0ff */
[----:B------:R-:W-:Y:S01]  /*33bf0*/  STL [R1+0xddc], R129 ;  /* 0x000ddc8101007387 */ /* 0x000fe20000100800 */
[----:B-1----:R-:W-:Y:S02]  /*33c00*/  SEL R124, R126, RZ, !P0 ;  /* 0x000000ff7e7c7207 */ /* 0x002fe40004000000 */
[----:B------:R-:W-:Y:S01]  /*33c10*/  IADD3.X R132, R132, R0, RZ, P1, !PT ;  /* 0x0000000084847210 */ /* 0x000fe20000ffe4ff */
[----:B------:R1:W-:Y:S01]  /*33c20*/  STL [R1+0xdd0], R135 ;  /* 0x000dd08701007387 */ /* 0x0003e20000100800 */
[----:B------:R-:W-:-:S03]  /*33c30*/  IADD3 R137, P3, R137, R138, RZ ;  /* 0x0000008a89897210 */ /* 0x000fc60007f7e0ff */
[----:B--2---:R-:W4:Y:S01]  /*33c40*/  LDL.LU R136, [R1+0xf80] ;  /* 0x000f800001887983 */ /* 0x004f220000300800 */
[----:B------:R-:W-:Y:S01]  /*33c50*/  ISETP.NE.U32.AND P1, PT, R124, RZ, PT ;  /* 0x000000ff7c00720c */ /* 0x000fe20003f25070 */
[----:B------:R-:W-:Y:S02]  /*33c60*/  IMAD.MOV.U32 R124, RZ, RZ, R127 ;  /* 0x000000ffff7c7224 */ /* 0x000fe400078e007f */
[----:B------:R-:W-:Y:S01]  /*33c70*/  IMAD.X R139, R139, 0x1, R0, P3 ;  /* 0x000000018b8b7824 */ /* 0x000fe200018e0600 */
[----:B-1----:R-:W4:Y:S01]  /*33c80*/  LDL.LU R135, [R1+0xf8c] ;  /* 0x000f8c0001877983 */ /* 0x002f220000300800 */
[-C--:B------:R-:W-:Y:S01]  /*33c90*/  IADD3 R133, P6, R133, R138.reuse, RZ ;  /* 0x0000008a85857210 */ /* 0x080fe20007fde0ff */
[----:B------:R-:W-:Y:S02]  /*33ca0*/  IMAD.MOV.U32 R125, RZ, RZ, R132 ;  /* 0x000000ffff7d7224 */ /* 0x000fe400078e0084 */
[----:B------:R-:W4:Y:S01]  /*33cb0*/  LDL.LU R129, [R1+0xdc4] ;  /* 0x000dc40001817983 */ /* 0x000f220000300800 */
[----:B------:R-:W-:-:S03]  /*33cc0*/  IADD3 R130, P3, R130, R138, RZ ;  /* 0x0000008a82827210 */ /* 0x000fc60007f7e0ff */
[----:B------:R-:W-:Y:S01]  /*33cd0*/  STL [R1+0xf9c], R127 ;  /* 0x000f9c7f01007387 */ /* 0x000fe20000100800 */
[----:B------:R-:W-:-:S03]  /*33ce0*/  IMAD.X R134, R134, 0x1, R0, P6 ;  /* 0x0000000186867824 */ /* 0x000fc600030e0600 */
[----:B------:R-:W-:Y:S04]  /*33cf0*/  STL [R1+0xdd4], R137 ;  /* 0x000dd48901007387 */ /* 0x000fe80000100800 */
[----:B------:R1:W-:Y:S04]  /*33d00*/  STL [R1+0xf90], R132 ;  /* 0x000f908401007387 */ /* 0x0003e80000100800 */
[----:B------:R-:W-:Y:S04]  /*33d10*/  STL [R1+0xf94], R133 ;  /* 0x000f948501007387 */ /* 0x000fe80000100800 */
[----:B------:R-:W-:Y:S04]  /*33d20*/  STL [R1+0xdc8], R139 ;  /* 0x000dc88b01007387 */ /* 0x000fe80000100800 */
[----:B-1----:R-:W4:Y:S04]  /*33d30*/  LDL.LU R132, [R1+0xdb8] ;  /* 0x000db80001847983 */ /* 0x002f280000300800 */
[----:B------:R1:W-:Y:S04]  /*33d40*/  LDGSTS.E [R3+0x3c00], [R124.64], P4 ;  /* 0x03c000007c037fae */ /* 0x0003e8000a121848 */
[----:B------:R-:W-:Y:S04]  /*33d50*/  STL [R1+0xdcc], R130 ;  /* 0x000dcc8201007387 */ /* 0x000fe80000100800 */
[----:B------:R-:W-:Y:S01]  /*33d60*/  STL [R1+0xf88], R134 ;  /* 0x000f888601007387 */ /* 0x000fe20000100800 */
[----:B-1----:R-:W-:-:S03]  /*33d70*/  IMAD.MOV.U32 R124, RZ, RZ, R137 ;  /* 0x000000ffff7c7224 */ /* 0x002fc600078e0089 */
[----:B------:R-:W4:Y:S01]  /*33d80*/  LDL.LU R127, [R1+0xf84] ;  /* 0x000f8400017f7983 */ /* 0x000f220000300800 */
[----:B------:R-:W-:-:S05]  /*33d90*/  IMAD.MOV.U32 R125, RZ, RZ, R139 ;  /* 0x000000ffff7d7224 */ /* 0x000fca00078e008b */
[----:B------:R1:W-:Y:S02]  /*33da0*/  LDGSTS.E [R3+0x3e00], [R124.64], P4 ;  /* 0x03e000007c037fae */ /* 0x0003e4000a121848 */
[----:B-1----:R-:W-:Y:S02]  /*33db0*/  IMAD.MOV.U32 R124, RZ, RZ, R133 ;  /* 0x000000ffff7c7224 */ /* 0x002fe400078e0085 */
[----:B------:R-:W-:-:S05]  /*33dc0*/  IMAD.MOV.U32 R125, RZ, RZ, R134 ;  /* 0x000000ffff7d7224 */ /* 0x000fca00078e0086 */
[----:B------:R1:W-:Y:S02]  /*33dd0*/  LDGSTS.E [R3+0x4c00], [R124.64], P5 ;  /* 0x04c000007c037fae */ /* 0x0003e4000a921848 */
[----:B-1----:R-:W-:Y:S02]  /*33de0*/  IMAD.MOV.U32 R124, RZ, RZ, R130 ;  /* 0x000000ffff7c7224 */ /* 0x002fe400078e0082 */
[----:B---3--:R-:W-:-:S04]  /*33df0*/  IMAD.X R131, R131, 0x1, R0, P3 ;  /* 0x0000000183837824 */ /* 0x008fc800018e0600 */
[----:B------:R-:W-:Y:S01]  /*33e00*/  IMAD.MOV.U32 R125, RZ, RZ, R131 ;  /* 0x000000ffff7d7224 */ /* 0x000fe200078e0083 */
[----:B------:R1:W-:Y:S01]  /*33e10*/  STL [R1+0xdc0], R131 ;  /* 0x000dc08301007387 */ /* 0x0003e20000100800 */
[----:B------:R-:W-:-:S03]  /*33e20*/  ISETP.GT.AND P3, PT, R2, 0x1f, PT ;  /* 0x0000001f0200780c */ /* 0x000fc60003f64270 */
[----:B------:R3:W-:Y:S04]  /*33e30*/  LDGSTS.E [R3+0x4e00], [R124.64], P5 ;  /* 0x04e000007c037fae */ /* 0x0007e8000a921848 */
[----:B-1----:R-:W2:Y:S04]  /*33e40*/  LDL.LU R131, [R1+0xf78] ;  /* 0x000f780001837983 */ /* 0x002ea80000300800 */
[----:B------:R-:W2:Y:S04]  /*33e50*/  LDL.LU R176, [R1+0x93c] ;  /* 0x00093c0001b07983 */ /* 0x000ea80000300800 */
[----:B------:R-:W2:Y:S04]  /*33e60*/  LDL.LU R143, [R1+0xdbc] ;  /* 0x000dbc00018f7983 */ /* 0x000ea80000300800 */
[----:B------:R-:W2:Y:S04]  /*33e70*/  LDL.LU R133, [R1+0xf70] ;  /* 0x000f700001857983 */ /* 0x000ea80000300800 */
[----:B------:R-:W2:Y:S04]  /*33e80*/  LDL.LU R130, [R1+0xf7c] ;  /* 0x000f7c0001827983 */ /* 0x000ea80000300800 */
[----:B------:R-:W2:Y:S04]  /*33e90*/  LDL.LU R142, [R1+0x940] ;  /* 0x00094000018e7983 */ /* 0x000ea80000300800 */
[----:B------:R-:W2:Y:S01]  /*33ea0*/  LDL.LU R134, [R1+0x944] ;  /* 0x0009440001867983 */ /* 0x000ea20000300800 */
[----:B---3--:R-:W-:-:S02]  /*33eb0*/  SEL R125, RZ, 0x4, !P3 ;  /* 0x00000004ff7d7807 */ /* 0x008fc40005800000 */
[C---:B------:R-:W-:Y:S02]  /*33ec0*/  ISETP.GT.AND P4, PT, R2.reuse, 0x23, PT ;  /* 0x000000230200780c */ /* 0x040fe40003f84270 */
[----:B------:R-:W-:Y:S02]  /*33ed0*/  ISETP.GT.AND P6, PT, R2, 0x27, PT ;  /* 0x000000270200780c */ /* 0x000fe40003fc4270 */
[----:B------:R-:W-:Y:S02]  /*33ee0*/  SEL R124, RZ, 0x4, !P4 ;  /* 0x00000004ff7c7807 */ /* 0x000fe40006000000 */
[----:B------:R-:W-:Y:S02]  /*33ef0*/  SEL R126, RZ, 0x4, !P6 ;  /* 0x00000004ff7e7807 */ /* 0x000fe40007000000 */
[----:B------:R-:W-:Y:S02]  /*33f00*/  SEL R125, R125, RZ, !P0 ;  /* 0x000000ff7d7d7207 */ /* 0x000fe40004000000 */
[----:B------:R-:W-:-:S02]  /*33f10*/  SEL R124, R124, RZ, !P0 ;  /* 0x000000ff7c7c7207 */ /* 0x000fc40004000000 */
[----:B------:R-:W-:Y:S02]  /*33f20*/  ISETP.NE.U32.AND P4, PT, R125, RZ, PT ;  /* 0x000000ff7d00720c */ /* 0x000fe40003f85070 */
[-C--:B----4-:R-:W-:Y:S02]  /*33f30*/  IADD3 R135, P3, R135, R138.reuse, RZ ;  /* 0x0000008a87877210 */ /* 0x090fe40007f7e0ff */
[----:B------:R-:W-:-:S03]  /*33f40*/  IADD3 R129, P5, R129, R138, RZ ;  /* 0x0000008a81817210 */ /* 0x000fc60007fbe0ff */
[----:B------:R-:W-:Y:S01]  /*33f50*/  IMAD.X R136, R136, 0x1, R0, P3 ;  /* 0x0000000188887824 */ /* 0x000fe200018e0600 */
[----:B------:R-:W-:Y:S04]  /*33f60*/  STL [R1+0xf8c], R135 ;  /* 0x000f8c8701007387 */ /* 0x000fe80000100800 */
[----:B------:R-:W-:Y:S04]  /*33f70*/  STL [R1+0xdc4], R129 ;  /* 0x000dc48101007387 */ /* 0x000fe80000100800 */
[----:B------:R1:W-:Y:S01]  /*33f80*/  STL [R1+0xf80], R136 ;  /* 0x000f808801007387 */ /* 0x0003e20000100800 */
[----:B------:R-:W-:Y:S01]  /*33f90*/  ISETP.NE.U32.AND P3, PT, R124, RZ, PT ;  /* 0x000000ff7c00720c */ /* 0x000fe20003f65070 */
[----:B------:R-:W-:-:S02]  /*33fa0*/  IMAD.MOV.U32 R124, RZ, RZ, R135 ;  /* 0x000000ffff7c7224 */ /* 0x000fc400078e0087 */
[----:B------:R-:W-:-:S05]  /*33fb0*/  IMAD.X R132, R132, 0x1, R0, P5 ;  /* 0x0000000184847824 */ /* 0x000fca00028e0600 */
[----:B------:R-:W-:Y:S04]  /*33fc0*/  STL [R1+0xdb8], R132 ;  /* 0x000db88401007387 */ /* 0x000fe80000100800 */
[----:B------:R-:W3:Y:S04]  /*33fd0*/  LDL.LU R141, [R1+0xf68] ;  /* 0x000f6800018d7983 */ /* 0x000ee80000300800 */
[----:B------:R-:W4:Y:S01]  /*33fe0*/  LDL.LU R140, [R1+0xf74] ;  /* 0x000f7400018c7983 */ /* 0x000f220000300800 */
[----:B------:R-:W-:Y:S01]  /*33ff0*/  IADD3 R127, P6, R127, R138, RZ ;  /* 0x0000008a7f7f7210 */ /* 0x000fe20007fde0ff */
[----:B------:R-:W-:-:S04]  /*34000*/  IMAD.MOV.U32 R125, RZ, RZ, R136 ;  /* 0x000000ffff7d7224 */ /* 0x000fc800078e0088 */
[----:B------:R-:W-:Y:S04]  /*34010*/  STL [R1+0xf84], R127 ;  /* 0x000f847f01007387 */ /* 0x000fe80000100800 */
[----:B------:R-:W3:Y:S04]  /*34020*/  LDL.LU R139, [R1+0x948] ;  /* 0x00094800018b7983 */ /* 0x000ee80000300800 */
[----:B------:R-:W3:Y:S04]  /*34030*/  LDL.LU R137, [R1+0x94c] ;  /* 0x00094c0001897983 */ /* 0x000ee80000300800 */
[----:B------:R1:W-:Y:S04]  /*34040*/  LDGSTS.E [R3+0x5c00], [R124.64], P2 ;  /* 0x05c000007c037fae */ /* 0x0003e80009121848 */
[----:B-1----:R-:W3:Y:S04]  /*34050*/  LDL.LU R136, [R1+0xf64] ;  /* 0x000f640001887983 */ /* 0x002ee80000300800 */
[----:B------:R-:W3:Y:S01]  /*34060*/  LDL.LU R135, [R1+0xf6c] ;  /* 0x000f6c0001877983 */ /* 0x000ee20000300800 */
[----:B------:R-:W-:-:S02]  /*34070*/  IMAD.MOV.U32 R124, RZ, RZ, R129 ;  /* 0x000000ffff7c7224 */ /* 0x000fc400078e0081 */
[----:B------:R-:W-:Y:S01]  /*34080*/  IMAD.MOV.U32 R125, RZ, RZ, R132 ;  /* 0x000000ffff7d7224 */ /* 0x000fe200078e0084 */
[----:B------:R-:W3:Y:S04]  /*34090*/  LDL.LU R129, [R1+0x954] ;  /* 0x0009540001817983 */ /* 0x000ee80000300800 */
[----:B------:R1:W-:Y:S02]  /*340a0*/  LDGSTS.E [R3+0x5e00], [R124.64], P2 ;  /* 0x05e000007c037fae */ /* 0x0003e40009121848 */
[----:B-1----:R-:W-:Y:S01]  /*340b0*/  IMAD.MOV.U32 R124, RZ, RZ, R127 ;  /* 0x000000ffff7c7224 */ /* 0x002fe200078e007f */
[----:B--2---:R-:W-:Y:S02]  /*340c0*/  IADD3.X R131, R131, R0, RZ, P6, !PT ;  /* 0x0000000083837210 */ /* 0x004fe400037fe4ff */
[----:B------:R-:W-:-:S03]  /*340d0*/  IADD3 R143, P5, R143, R138, RZ ;  /* 0x0000008a8f8f7210 */ /* 0x000fc60007fbe0ff */
[----:B------:R-:W-:Y:S02]  /*340e0*/  IMAD.MOV.U32 R125, RZ, RZ, R131 ;  /* 0x000000ffff7d7224 */ /* 0x000fe400078e0083 */
[----:B------:R-:W-:Y:S01]  /*340f0*/  IMAD.X R176, R176, 0x1, R0, P5 ;  /* 0x00000001b0b07824 */ /* 0x000fe200028e0600 */
[-C--:B------:R-:W-:Y:S01]  /*34100*/  IADD3 R130, P6, R130, R138.reuse, RZ ;  /* 0x0000008a82827210 */ /* 0x080fe20007fde0ff */
[----:B------:R-:W-:Y:S04]  /*34110*/  STL [R1+0xdbc], R143 ;  /* 0x000dbc8f01007387 */ /* 0x000fe80000100800 */
[----:B------:R1:W-:Y:S01]  /*34120*/  STL [R1+0xf78], R131 ;  /* 0x000f788301007387 */ /* 0x0003e20000100800 */
[----:B------:R-:W-:-:S03]  /*34130*/  IADD3 R134, P5, R134, R138, RZ ;  /* 0x0000008a86867210 */ /* 0x000fc60007fbe0ff */
[----:B------:R-:W-:Y:S01]  /*34140*/  STL [R1+0xf7c], R130 ;  /* 0x000f7c8201007387 */ /* 0x000fe20000100800 */
[----:B------:R-:W-:-:S03]  /*34150*/  IMAD.X R133, R133, 0x1, R0, P6 ;  /* 0x0000000185857824 */ /* 0x000fc600030e0600 */
[----:B------:R-:W-:Y:S01]  /*34160*/  STL [R1+0x93c], R176 ;  /* 0x00093cb001007387 */ /* 0x000fe20000100800 */
[----:B------:R-:W-:-:S03]  /*34170*/  IMAD.X R142, R142, 0x1, R0, P5 ;  /* 0x000000018e8e7824 */ /* 0x000fc600028e0600 */
[----:B-1----:R-:W2:Y:S04]  /*34180*/  LDL.LU R131, [R1+0x950] ;  /* 0x0009500001837983 */ /* 0x002ea80000300800 */
[----:B------:R1:W-:Y:S04]  /*34190*/  LDGSTS.E [R3+0x6c00], [R124.64], P1 ;  /* 0x06c000007c037fae */ /* 0x0003e80008921848 */
[----:B------:R-:W2:Y:S04]  /*341a0*/  LDL.LU R132, [R1+0x95c] ;  /* 0x00095c0001847983 */ /* 0x000ea80000300800 */
[----:B------:R-:W-:Y:S01]  /*341b0*/  STL [R1+0x944], R134 ;  /* 0x0009448601007387 */ /* 0x000fe20000100800 */
[----:B-1----:R-:W-:-:S03]  /*341c0*/  IMAD.MOV.U32 R124, RZ, RZ, R143 ;  /* 0x000000ffff7c7224 */ /* 0x002fc600078e008f */
[----:B------:R-:W2:Y:S01]  /*341d0*/  LDL.LU R127, [R1+0x964] ;  /* 0x00096400017f7983 */ /* 0x000ea20000300800 */
[----:B------:R-:W-:-:S03]  /*341e0*/  IMAD.MOV.U32 R125, RZ, RZ, R176 ;  /* 0x000000ffff7d7224 */ /* 0x000fc600078e00b0 */
[----:B------:R1:W-:Y:S04]  /*341f0*/  STL [R1+0xf70], R133 ;  /* 0x000f708501007387 */ /* 0x0003e80000100800 */
[----:B------:R1:W-:Y:S04]  /*34200*/  LDGSTS.E [R3+0x6e00], [R124.64], P1 ;  /* 0x06e000007c037fae */ /* 0x0003e80008921848 */
[----:B------:R3:W-:Y:S01]  /*34210*/  STL [R1+0x940], R142 ;  /* 0x0009408e01007387 */ /* 0x0007e20000100800 */
[----:B-1----:R-:W-:Y:S02]  /*34220*/  IMAD.MOV.U32 R125, RZ, RZ, R133 ;  /* 0x000000ffff7d7224 */ /* 0x002fe400078e0085 */
[----:B------:R-:W-:Y:S01]  /*34230*/  IMAD.MOV.U32 R124, RZ, RZ, R130 ;  /* 0x000000ffff7c7224 */ /* 0x000fe200078e0082 */
[----:B------:R-:W2:Y:S04]  /*34240*/  LDL.LU R133, [R1+0x958] ;  /* 0x0009580001857983 */ /* 0x000ea80000300800 */
[----:B------:R-:W2:Y:S04]  /*34250*/  LDL.LU R130, [R1+0x960] ;  /* 0x0009600001827983 */ /* 0x000ea80000300800 */
[----:B------:R1:W-:Y:S02]  /*34260*/  LDGSTS.E [R3+0x7c00], [R124.64], P4 ;  /* 0x07c000007c037fae */ /* 0x0003e4000a121848 */
[----:B-1----:R-:W-:-:S02]  /*34270*/  IMAD.MOV.U32 R124, RZ, RZ, R134 ;  /* 0x000000ffff7c7224 */ /* 0x002fc400078e0086 */
[----:B------:R-:W2:Y:S01]  /*34280*/  LDL.LU R134, [R1+0x96c] ;  /* 0x00096c0001867983 */ /* 0x000ea20000300800 */
[----:B------:R-:W-:Y:S01]  /*34290*/  IMAD.MOV.U32 R125, RZ, RZ, R142 ;  /* 0x000000ffff7d7224 */ /* 0x000fe200078e008e */
[----:B------:R-:W-:Y:S02]  /*342a0*/  SEL R126, R126, RZ, !P0 ;  /* 0x000000ff7e7e7207 */ /* 0x000fe40004000000 */
[----:B------:R-:W-:Y:S02]  /*342b0*/  ISETP.GT.AND P5, PT, R2, 0x2b, PT ;  /* 0x0000002b0200780c */ /* 0x000fe40003fa4270 */
[----:B------:R-:W-:Y:S01]  /*342c0*/  ISETP.NE.U32.AND P2, PT, R126, RZ, PT ;  /* 0x000000ff7e00720c */ /* 0x000fe20003f45070 */
[----:B------:R1:W-:Y:S01]  /*342d0*/  LDGSTS.E [R3+0x7e00], [R124.64], P4 ;  /* 0x07e000007c037fae */ /* 0x0003e2000a121848 */
[----:B------:R-:W-:Y:S02]  /*342e0*/  SEL R126, RZ, 0x4, !P5 ;  /* 0x00000004ff7e7807 */ /* 0x000fe40006800000 */
[----:B----4-:R-:W-:-:S05]  /*342f0*/  IADD3 R140, P4, R140, R138, RZ ;  /* 0x0000008a8c8c7210 */ /* 0x010fca0007f9e0ff */
[----:B---3--:R-:W-:Y:S01]  /*34300*/  IMAD.X R141, R141, 0x1, R0, P4 ;  /* 0x000000018d8d7824 */ /* 0x008fe200020e0600 */
[----:B-1----:R-:W-:Y:S02]  /*34310*/  SEL R124, R126, RZ, !P0 ;  /* 0x000000ff7e7c7207 */ /* 0x002fe40004000000 */
[----:B------:R-:W-:Y:S01]  /*34320*/  IADD3 R137, P5, R137, R138, RZ ;  /* 0x0000008a89897210 */ /* 0x000fe20007fbe0ff */
[----:B------:R-:W-:Y:S01]  /*34330*/  IMAD.MOV.U32 R125, RZ, RZ, R141 ;  /* 0x000000ffff7d7224 */ /* 0x000fe200078e008d */
[----:B------:R-:W-:Y:S01]  /*34340*/  ISETP.NE.U32.AND P4, PT, R124, RZ, PT ;  /* 0x000000ff7c00720c */ /* 0x000fe20003f85070 */
[----:B------:R-:W-:Y:S02]  /*34350*/  IMAD.MOV.U32 R124, RZ, RZ, R140 ;  /* 0x000000ffff7c7224 */ /* 0x000fe400078e008c */
[----:B------:R-:W-:-:S03]  /*34360*/  IMAD.X R139, R139, 0x1, R0, P5 ;  /* 0x000000018b8b7824 */ /* 0x000fc600028e0600 */
[----:B------:R1:W-:Y:S01]  /*34370*/  LDGSTS.E [R3+0x8c00], [R124.64], P3 ;  /* 0x08c000007c037fae */ /* 0x0003e20009921848 */
[----:B------:R-:W-:-:S03]  /*34380*/  IADD3 R135, P1, R135, R138, RZ ;  /* 0x0000008a87877210 */ /* 0x000fc60007f3e0ff */
[----:B------:R-:W-:Y:S02]  /*34390*/  STL [R1+0xf74], R140 ;  /* 0x000f748c01007387 */ /* 0x000fe40000100800 */
[----:B------:R-:W-:Y:S01]  /*343a0*/  IMAD.X R136, R136, 0x1, R0, P1 ;  /* 0x0000000188887824 */ /* 0x000fe200008e0600 */
[----:B------:R-:W-:Y:S01]  /*343b0*/  IADD3 R129, P5, R129, R138, RZ ;  /* 0x0000008a81817210 */ /* 0x000fe20007fbe0ff */
[----:B-1----:R-:W-:Y:S01]  /*343c0*/  IMAD.MOV.U32 R124, RZ, RZ, R137 ;  /* 0x000000ffff7c7224 */ /* 0x002fe200078e0089 */
[----:B------:R-:W-:Y:S01]  /*343d0*/  MOV R125, R139 ;  /* 0x0000008b007d7202 */ /* 0x000fe20000000f00 */
[----:B------:R-:W-:Y:S04]  /*343e0*/  STL [R1+0x94c], R137 ;  /* 0x00094c8901007387 */ /* 0x000fe80000100800 */
[----:B------:R-:W-:Y:S04]  /*343f0*/  STL [R1+0xf68], R141 ;  /* 0x000f688d01007387 */ /* 0x000fe80000100800 */
[----:B------:R1:W-:Y:S04]  /*34400*/  LDGSTS.E [R3+0x8e00], [R124.64], P3 ;  /* 0x08e000007c037fae */ /* 0x0003e80009921848 */
[----:B------:R-:W3:Y:S04]  /*34410*/  S2R R252, SR_TID.X ;  /* 0x0000000000fc7919 */ /* 0x000ee80000002100 */
[----:B------:R-:W-:Y:S01]  /*34420*/  STL [R1+0xf6c], R135 ;  /* 0x000f6c8701007387 */ /* 0x000fe20000100800 */
[----:B-1----:R-:W-:-:S03]  /*34430*/  IMAD.MOV.U32 R124, RZ, RZ, R135 ;  /* 0x000000ffff7c7224 */ /* 0x002fc600078e0087 */
[----:B------:R-:W-:Y:S01]  /*34440*/  STL [R1+0x948], R139 ;  /* 0x0009488b01007387 */ /* 0x000fe20000100800 */
[----:B------:R-:W-:-:S03]  /*34450*/  IMAD.MOV.U32 R125, RZ, RZ, R136 ;  /* 0x000000ffff7d7224 */ /* 0x000fc600078e0088 */
[----:B------:R-:W-:Y:S04]  /*34460*/  STL [R1+0x954], R129 ;  /* 0x0009548101007387 */ /* 0x000fe80000100800 */
[----:B------:R1:W-:Y:S04]  /*34470*/  STL [R1+0xf64], R136 ;  /* 0x000f648801007387 */ /* 0x0003e80000100800 */
[----:B------:R4:W-:Y:S02]  /*34480*/  LDGSTS.E [R3+0x9c00], [R124.64], P2 ;  /* 0x09c000007c037fae */ /* 0x0009e40009121848 */
[----:B----4-:R-:W-:Y:S01]  /*34490*/  IMAD.MOV.U32 R124, RZ, RZ, R129 ;  /* 0x000000ffff7c7224 */ /* 0x010fe200078e0081 */
[----:B---3--:R-:W-:-:S02]  /*344a0*/  LOP3.LUT R142, R252, 0x3f, RZ, 0xc0, !PT ;  /* 0x0000003ffc8e7812 */ /* 0x008fc400078ec0ff */
[----:B------:R-:W-:Y:S01]  /*344b0*/  ISETP.GT.AND P6, PT, R2, 0x37, PT ;  /* 0x000000370200780c */ /* 0x000fe20003fc4270 */
[----:B--2---:R-:W-:-:S05]  /*344c0*/  IMAD.X R131, R131, 0x1, R0, P5 ;  /* 0x0000000183837824 */ /* 0x004fca00028e0600 */
[----:B------:R2:W-:Y:S01]  /*344d0*/  STL [R1+0x950], R131 ;  /* 0x0009508301007387 */ /* 0x0005e20000100800 */
[----:B------:R-:W-:-:S03]  /*344e0*/  IADD3 R132, P1, R132, R138, RZ ;  /* 0x0000008a84847210 */ /* 0x000fc60007f3e0ff */
[----:B-1----:R-:W3:Y:S01]  /*344f0*/  LDL.LU R136, [R1+0x968] ;  /* 0x0009680001887983 */ /* 0x002ee20000300800 */
[----:B------:R-:W-:-:S03]  /*34500*/  IMAD.MOV.U32 R125, RZ, RZ, R131 ;  /* 0x000000ffff7d7224 */ /* 0x000fc600078e0083 */
[----:B------:R1:W-:Y:S01]  /*34510*/  STL [R1+0x95c], R132 ;  /* 0x00095c8401007387 */ /* 0x0003e20000100800 */
[----:B------:R-:W-:-:S03]  /*34520*/  IADD3 R127, P3, R127, R138, RZ ;  /* 0x0000008a7f7f7210 */ /* 0x000fc60007f7e0ff */
[----:B--2---:R-:W2:Y:S04]  /*34530*/  LDL.LU R131, [R1+0x970] ;  /* 0x0009700001837983 */ /* 0x004ea80000300800 */
[----:B------:R4:W-:Y:S04]  /*34540*/  STL [R1+0x964], R127 ;  /* 0x0009647f01007387 */ /* 0x0009e80000100800 */
[----:B------:R-:W2:Y:S04]  /*34550*/  LDL.LU R129, [R1+0x974] ;  /* 0x0009740001817983 */ /* 0x000ea80000300800 */
[----:B------:R-:W2:Y:S01]  /*34560*/  LDL.LU R143, [R1+0x97c] ;  /* 0x00097c00018f7983 */ /* 0x000ea20000300800 */
[----:B------:R-:W-:-:S03]  /*34570*/  ISETP.GT.AND P5, PT, R2, 0x33, PT ;  /* 0x000000330200780c */ /* 0x000fc60003fa4270 */
[----:B------:R1:W-:Y:S01]  /*34580*/  LDGSTS.E [R3+0x9e00], [R124.64], P2 ;  /* 0x09e000007c037fae */ /* 0x0003e20009121848 */
[--C-:B------:R-:W-:Y:S02]  /*34590*/  IMAD.X R133, R133, 0x1, R0.reuse, P1 ;  /* 0x0000000185857824 */ /* 0x100fe400008e0600 */
[----:B------:R-:W-:-:S03]  /*345a0*/  IMAD.X R130, R130, 0x1, R0, P3 ;  /* 0x0000000182827824 */ /* 0x000fc600018e0600 */
[----:B------:R1:W-:Y:S04]  /*345b0*/  STL [R1+0x958], R133 ;  /* 0x0009588501007387 */ /* 0x0003e80000100800 */
[----:B------:R1:W-:Y:S04]  /*345c0*/  STL [R1+0x960], R130 ;  /* 0x0009608201007387 */ /* 0x0003e80000100800 */
[----:B------:R-:W2:Y:S01]  /*345d0*/  LDL.LU R176, [R1+0x978] ;  /* 0x0009780001b07983 */ /* 0x000ea20000300800 */
[C---:B------:R-:W-:Y:S02]  /*345e0*/  ISETP.GT.AND P3, PT, R2.reuse, 0x2f, PT ;  /* 0x0000002f0200780c */ /* 0x040fe40003f64270 */
[----:B------:R-:W-:Y:S01]  /*345f0*/  ISETP.GT.AND P1, PT, R2, 0x3b, PT ;  /* 0x0000003b0200780c */ /* 0x000fe20003f24270 */
[----:B------:R-:W2:Y:S01]  /*34600*/  LDL.LU R141, [R1+0x980] ;  /* 0x00098000018d7983 */ /* 0x000ea20000300800 */
[----:B------:R-:W-:-:S02]  /*34610*/  SEL R126, RZ, 0x4, !P3 ;  /* 0x00000004ff7e7807 */ /* 0x000fc40005800000 */
[----:B------:R-:W-:Y:S02]  /*34620*/  ISETP.GT.AND P2, PT, R2, 0x3f, PT ;  /* 0x0000003f0200780c */ /* 0x000fe40003f44270 */
[----:B------:R-:W-:Y:S02]  /*34630*/  ISETP.GE.AND P3, PT, R142, R2, PT ;  /* 0x000000028e00720c */ /* 0x000fe40003f66270 */
[----:B------:R-:W-:Y:S02]  /*34640*/  SEL R2, RZ, 0x4, !P5 ;  /* 0x00000004ff027807 */ /* 0x000fe40006800000 */
[----:B------:R-:W-:Y:S01]  /*34650*/  IADD3 R134, P5, R134, R138, RZ ;  /* 0x0000008a86867210 */ /* 0x000fe20007fbe0ff */
[----:B-1----:R-:W-:-:S04]  /*34660*/  IMAD.MOV.U32 R124, RZ, RZ, R132 ;  /* 0x000000ffff7c7224 */ /* 0x002fc800078e0084 */
[----:B------:R1:W-:Y:S04]  /*34670*/  STL [R1+0x96c], R134 ;  /* 0x00096c8601007387 */ /* 0x0003e80000100800 */
[----:B------:R-:W2:Y:S01]  /*34680*/  LDL.LU R132, [R1+0x984] ;  /* 0x0009840001847983 */ /* 0x000ea20000300800 */
[----:B------:R-:W-:-:S03]  /*34690*/  IMAD.MOV.U32 R125, RZ, RZ, R133 ;  /* 0x000000ffff7d7224 */ /* 0x000fc600078e0085 */
[----:B------:R-:W2:Y:S04]  /*346a0*/  LDL.LU R135, [R1+0x988] ;  /* 0x0009880001877983 */ /* 0x000ea80000300800 */
[----:B------:R1:W-:Y:S01]  /*346b0*/  LDGSTS.E [R3+0xac00], [R124.64], P4 ;  /* 0x0ac000007c037fae */ /* 0x0003e2000a121848 */
[----:B------:R-:W-:Y:S01]  /*346c0*/  SEL R2, R2, RZ, !P0 ;  /* 0x000000ff02027207 */ /* 0x000fe20004000000 */
[----:B-1----:R-:W-:Y:S02]  /*346d0*/  IMAD.MOV.U32 R124, RZ, RZ, R127 ;  /* 0x000000ffff7c7224 */ /* 0x002fe400078e007f */
[----:B----4-:R-:W2:Y:S01]  /*346e0*/  LDL.LU R127, [R1+0x98c] ;  /* 0x00098c00017f7983 */ /* 0x010ea20000300800 */
[----:B------:R-:W-:-:S03]  /*346f0*/  IMAD.MOV.U32 R125, RZ, RZ, R130 ;  /* 0x000000ffff7d7224 */ /* 0x000fc600078e0082 */
[----:B------:R-:W2:Y:S04]  /*34700*/  LDL.LU R140, [R1+0x990] ;  /* 0x00099000018c7983 */ /* 0x000ea80000300800 */
[----:B------:R-:W2:Y:S04]  /*34710*/  LDL.LU R137, [R1+0x994] ;  /* 0x0009940001897983 */ /* 0x000ea80000300800 */
[----:B------:R1:W-:Y:S01]  /*34720*/  LDGSTS.E [R3+0xae00], [R124.64], P4 ;  /* 0x0ae000007c037fae */ /* 0x0003e2000a121848 */
[----:B------:R-:W-:-:S03]  /*34730*/  SEL R126, R126, RZ, !P0 ;  /* 0x000000ff7e7e7207 */ /* 0x000fc60004000000 */
[----:B------:R-:W2:Y:S01]  /*34740*/  LDL.LU R133, [R1+0x99c] ;  /* 0x00099c0001857983 */ /* 0x000ea20000300800 */
[----:B------:R-:W-:-:S03]  /*34750*/  ISETP.NE.U32.AND P4, PT, R126, RZ, PT ;  /* 0x000000ff7e00720c */ /* 0x000fc60003f85070 */
[----:B------:R-:W2:Y:S01]  /*34760*/  LDL.LU R130, [R1+0x9a4] ;  /* 0x0009a40001827983 */ /* 0x000ea20000300800 */
[----:B-1----:R-:W-:Y:S02]  /*34770*/  SEL R124, RZ, 0x4, !P1 ;  /* 0x00000004ff7c7807 */ /* 0x002fe40004800000 */
[----:B------:R-:W-:Y:S02]  /*34780*/  SEL R125, RZ, 0x4, !P2 ;  /* 0x00000004ff7d7807 */ /* 0x000fe40005000000 */
[----:B------:R-:W-:-:S04]  /*34790*/  SEL R124, R124, RZ, !P0 ;  /* 0x000000ff7c7c7207 */ /* 0x000fc80004000000 */
[----:B------:R-:W-:Y:S01]  /*347a0*/  ISETP.NE.U32.AND P2, PT, R124, RZ, PT ;  /* 0x000000ff7c00720c */ /* 0x000fe20003f45070 */
[----:B------:R-:W-:Y:S01]  /*347b0*/  IMAD.MOV.U32 R124, RZ, RZ, R134 ;  /* 0x000000ffff7c7224 */ /* 0x000fe200078e0086 */
[----:B------:R-:W-:Y:S01]  /*347c0*/  SEL R126, RZ, 0x4, P3 ;  /* 0x00000004ff7e7807 */ /* 0x000fe20001800000 */
[----:B---3--:R-:W-:Y:S01]  /*347d0*/  IMAD.X R136, R136, 0x1, R0, P5 ;  /* 0x0000000188887824 */ /* 0x008fe200028e0600 */
[----:B------:R-:W-:Y:S02]  /*347e0*/  ISETP.NE.U32.AND P5, PT, R2, RZ, PT ;  /* 0x000000ff0200720c */ /* 0x000fe40003fa5070 */
[----:B------:R-:W-:Y:S02]  /*347f0*/  SEL R2, RZ, 0x4, !P6 ;  /* 0x00000004ff027807 */ /* 0x000fe40007000000 */
[----:B------:R1:W-:Y:S02]  /*34800*/  STL [R1+0x968], R136 ;  /* 0x0009688801007387 */ /* 0x0003e40000100800 */
[----:B------:R-:W-:-:S02]  /*34810*/  SEL R2, R2, RZ, !P0 ;  /* 0x000000ff02027207 */ /* 0x000fc40004000000 */
[-C--:B--2---:R-:W-:Y:S02]  /*34820*/  IADD3 R129, P6, R129, R138.reuse, RZ ;  /* 0x0000008a81817210 */ /* 0x084fe40007fde0ff */
[----:B------:R-:W-:-:S03]  /*34830*/  IADD3 R143, P1, R143, R138, RZ ;  /* 0x0000008a8f8f7210 */ /* 0x000fc60007f3e0ff */
[----:B------:R-:W-:Y:S01]  /*34840*/  IMAD.X R131, R131, 0x1, R0, P6 ;  /* 0x0000000183837824 */ /* 0x000fe200030e0600 */
[----:B------:R-:W-:Y:S01]  /*34850*/  STL [R1+0x974], R129 ;  /* 0x0009748101007387 */ /* 0x000fe20000100800 */
[----:B------:R-:W-:-:S03]  /*34860*/  ISETP.NE.U32.AND P6, PT, R2, RZ, PT ;  /* 0x000000ff0200720c */ /* 0x000fc60003fc5070 */
[----:B------:R-:W-:Y:S01]  /*34870*/  STL [R1+0x97c], R143 ;  /* 0x00097c8f01007387 */ /* 0x000fe20000100800 */
[----:B------:R-:W-:-:S03]  /*34880*/  SEL R2, R125, RZ, !P0 ;  /* 0x000000ff7d027207 */ /* 0x000fc60004000000 */
[----:B------:R2:W-:Y:S01]  /*34890*/  STL [R1+0x970], R131 ;  /* 0x0009708301007387 */ /* 0x0005e20000100800 */
[----:B------:R-:W-:-:S05]  /*348a0*/  IMAD.MOV.U32 R125, RZ, RZ, R136 ;  /* 0x000000ffff7d7224 */ /* 0x000fca00078e0088 */
[----:B------:R3:W-:Y:S01]  /*348b0*/  LDGSTS.E [R3+0xbc00], [R124.64], P4 ;  /* 0x0bc000007c037fae */ /* 0x0007e2000a121848 */
[----:B------:R-:W-:-:S05]  /*348c0*/  IMAD.X R176, R176, 0x1, R0, P1 ;  /* 0x00000001b0b07824 */ /* 0x000fca00008e0600 */
[----:B------:R-:W-:Y:S04]  /*348d0*/  STL [R1+0x978], R176 ;  /* 0x000978b001007387 */ /* 0x000fe80000100800 */
[----:B------:R-:W4:Y:S04]  /*348e0*/  LDL.LU R139, [R1+0x998] ;  /* 0x00099800018b7983 */ /* 0x000f280000300800 */
[----:B------:R-:W4:Y:S04]  /*348f0*/  LDL.LU R134, [R1+0x9a0] ;  /* 0x0009a00001867983 */ /* 0x000f280000300800 */
[----:B-1----:R-:W4:Y:S01]  /*34900*/  LDL.LU R136, [R1+0x9ac] ;  /* 0x0009ac0001887983 */ /* 0x002f220000300800 */
[----:B------:R-:W-:-:S02]  /*34910*/  ISETP.NE.U32.AND P1, PT, R2, RZ, PT ;  /* 0x000000ff0200720c */ /* 0x000fc40003f25070 */
[----:B------:R-:W-:Y:S02]  /*34920*/  SEL R2, R126, RZ, !P0 ;  /* 0x000000ff7e027207 */ /* 0x000fe40004000000 */
[----:B---3--:R-:W-:Y:S01]  /*34930*/  MOV R125, R131 ;  /* 0x00000083007d7202 */ /* 0x008fe20000000f00 */
[----:B------:R-:W3:Y:S04]  /*34940*/  LDL.LU R126, [R1+0x9a8] ;  /* 0x0009a800017e7983 */ /* 0x000ee80000300800 */
[----:B--2---:R-:W2:Y:S01]  /*34950*/  LDL.LU R131, [R1+0x9b4] ;  /* 0x0009b40001837983 */ /* 0x004ea20000300800 */
[----:B------:R-:W-:Y:S01]  /*34960*/  IADD3 R132, P0, R132, R138, RZ ;  /* 0x0000008a84847210 */ /* 0x000fe20007f1e0ff */
[----:B------:R-:W-:-:S04]  /*34970*/  IMAD.MOV.U32 R124, RZ, RZ, R129 ;  /* 0x000000ffff7c7224 */ /* 0x000fc800078e0081 */
[----:B------:R1:W-:Y:S04]  /*34980*/  STL [R1+0x984], R132 ;  /* 0x0009848401007387 */ /* 0x0003e80000100800 */
[----:B------:R1:W-:Y:S04]  /*34990*/  LDGSTS.E [R3+0xbe00], [R124.64], P4 ;  /* 0x0be000007c037fae */ /* 0x0003e8000a121848 */
[----:B------:R-:W3:Y:S01]  /*349a0*/  LDL.LU R129, [R1+0x9bc] ;  /* 0x0009bc0001817983 */ /* 0x000ee20000300800 */
[----:B-1----:R-:W-:-:S03]  /*349b0*/  IMAD.MOV.U32 R124, RZ, RZ, R143 ;  /* 0x000000ffff7c7224 */ /* 0x002fc600078e008f */
[----:B------:R-:W3:Y:S01]  /*349c0*/  LDL.LU R143, [R1+0x9b0] ;  /* 0x0009b000018f7983 */ /* 0x000ee20000300800 */
[----:B------:R-:W-:Y:S01]  /*349d0*/  IMAD.MOV.U32 R125, RZ, RZ, R176 ;  /* 0x000000ffff7d7224 */ /* 0x000fe200078e00b0 */
[-C--:B------:R-:W-:Y:S01]  /*349e0*/  IADD3 R127, P4, R127, R138.reuse, RZ ;  /* 0x0000008a7f7f7210 */ /* 0x080fe20007f9e0ff */
[--C-:B------:R-:W-:Y:S01]  /*349f0*/  IMAD.X R141, R141, 0x1, R0.reuse, P0 ;  /* 0x000000018d8d7824 */ /* 0x100fe200000e0600 */
[----:B------:R-:W-:Y:S02]  /*34a00*/  IADD3 R137, P0, R137, R138, RZ ;  /* 0x0000008a89897210 */ /* 0x000fe40007f1e0ff */
[----:B------:R1:W-:Y:S01]  /*34a10*/  LDGSTS.E [R3+0xcc00], [R124.64], P5 ;  /* 0x0cc000007c037fae */ /* 0x0003e2000a921848 */
[----:B------:R-:W-:-:S03]  /*34a20*/  IMAD.X R135, R135, 0x1, R0, P4 ;  /* 0x0000000187877824 */ /* 0x000fc600020e0600 */
[----:B------:R-:W-:Y:S04]  /*34a30*/  STL [R1+0x98c], R127 ;  /* 0x00098c7f01007387 */ /* 0x000fe80000100800 */
[----:B------:R-:W-:Y:S01]  /*34a40*/  STL [R1+0x980], R141 ;  /* 0x0009808d01007387 */ /* 0x000fe20000100800 */
[----:B-1----:R-:W-:Y:S02]  /*34a50*/  IMAD.MOV.U32 R124, RZ, RZ, R132 ;  /* 0x000000ffff7c7224 */ /* 0x002fe400078e0084 */
[----:B------:R-:W-:Y:S01]  /*34a60*/  IMAD.MOV.U32 R125, RZ, RZ, R141 ;  /* 0x000000ffff7d7224 */ /* 0x000fe200078e008d */
[----:B------:R-:W3:Y:S04]  /*34a70*/  LDL.LU R132, [R1+0x9dc] ;  /* 0x0009dc0001847983 */ /* 0x000ee80000300800 */
[----:B------:R-:W-:Y:S04]  /*34a80*/  STL [R1+0x994], R137 ;  /* 0x0009948901007387 */ /* 0x000fe80000100800 */
[----:B------:R1:W-:Y:S04]  /*34a90*/  LDGSTS.E [R3+0xce00], [R124.64], P5 ;  /* 0x0ce000007c037fae */ /* 0x0003e8000a921848 */
[----:B------:R1:W-:Y:S01]  /*34aa0*/  STL [R1+0x988], R135 ;  /* 0x0009888701007387 */ /* 0x0003e20000100800 */
[----:B------:R-:W-:Y:S01]  /*34ab0*/  IADD3 R133, P4, R133, R138, RZ ;  /* 0x0000008a85857210 */ /* 0x000fe20007f9e0ff */
[----:B------:R-:W-:-:S02]  /*34ac0*/  IMAD.X R140, R140, 0x1, R0, P0 ;  /* 0x000000018c8c7824 */ /* 0x000fc400000e0600 */
[----:B-1----:R-:W-:Y:S02]  /*34ad0*/  IMAD.MOV.U32 R125, RZ, RZ, R135 ;  /* 0x000000ffff7d7224 */ /* 0x002fe400078e0087 */
[----:B------:R-:W3:Y:S01]  /*34ae0*/  LDL.LU R135, [R1+0x9b8] ;  /* 0x0009b80001877983 */ /* 0x000ee20000300800 */
[----:B------:R-:W-:Y:S01]  /*34af0*/  IMAD.MOV.U32 R124, RZ, RZ, R127 ;  /* 0x000000ffff7c7224 */ /* 0x000fe200078e007f */
[----:B------:R-:W-:Y:S02]  /*34b00*/  IADD3 R130, P0, R130, R138, RZ ;  /* 0x0000008a82827210 */ /* 0x000fe40007f1e0ff */
[----:B------:R1:W-:Y:S04]  /*34b10*/  STL [R1+0x99c], R133 ;  /* 0x00099c8501007387 */ /* 0x0003e80000100800 */
[----:B------:R1:W-:Y:S04]  /*34b20*/  LDGSTS.E [R3+0xdc00], [R124.64], P6 ;  /* 0x0dc000007c037fae */ /* 0x0003e8000b121848 */
[----:B------:R-:W-:Y:S04]  /*34b30*/  STL [R1+0x990], R140 ;  /* 0x0009908c01007387 */ /* 0x000fe80000100800 */
[----:B------:R-:W3:Y:S01]  /*34b40*/  LDL.LU R127, [R1+0x9fc] ;  /* 0x0009fc00017f7983 */ /* 0x000ee20000300800 */
[----:B-1----:R-:W-:-:S02]  /*34b50*/  IMAD.MOV.U32 R124, RZ, RZ, R137 ;  /* 0x000000ffff7c7224 */ /* 0x002fc400078e0089 */
[----:B------:R-:W-:Y:S01]  /*34b60*/  IMAD.MOV.U32 R125, RZ, RZ, R140 ;  /* 0x000000ffff7d7224 */ /* 0x000fe200078e008c */
[----:B------:R-:W3:Y:S04]  /*34b70*/  LDL.LU R137, [R1+0x9d8] ;  /* 0x0009d80001897983 */ /* 0x000ee80000300800 */
[----:B------:R-:W-:Y:S04]  /*34b80*/  STL [R1+0x9a4], R130 ;  /* 0x0009a48201007387 */ /* 0x000fe80000100800 */
[----:B------:R1:W-:Y:S02]  /*34b90*/  LDGSTS.E [R3+0xde00], [R124.64], P6 ;  /* 0x0de000007c037fae */ /* 0x0003e4000b121848 */
[----:B-1----:R-:W-:-:S02]  /*34ba0*/  IMAD.MOV.U32 R124, RZ, RZ, R133 ;  /* 0x000000ffff7c7224 */ /* 0x002fc400078e0085 */
[--C-:B----4-:R-:W-:Y:S02]  /*34bb0*/  IMAD.X R139, R139, 0x1, R0.reuse, P4 ;  /* 0x000000018b8b7824 */ /* 0x110fe400020e0600 */
[----:B------:R-:W-:-:S03]  /*34bc0*/  IMAD.X R134, R134, 0x1, R0, P0 ;  /* 0x0000000186867824 */ /* 0x000fc600000e0600 */
[----:B------:R1:W-:Y:S01]  /*34bd0*/  STL [R1+0x998], R139 ;  /* 0x0009988b01007387 */ /* 0x0003e20000100800 */
[----:B------:R-:W-:-:S03]  /*34be0*/  IADD3 R136, P4, R136, R138, RZ ;  /* 0x0000008a88887210 */ /* 0x000fc60007f9e0ff */
[----:B------:R-:W4:Y:S01]  /*34bf0*/  LDL.LU R133, [R1+0xa1c] ;  /* 0x000a1c0001857983 */ /* 0x000f220000300800 */
[----:B------:R-:W-:-:S03]  /*34c00*/  IMAD.MOV.U32 R125, RZ, RZ, R139 ;  /* 0x000000ffff7d7224 */ /* 0x000fc600078e008b */
[----:B------:R-:W-:Y:S04]  /*34c10*/  STL [R1+0x9ac], R136 ;  /* 0x0009ac8801007387 */ /* 0x000fe80000100800 */
[----:B------:R3:W-:Y:S01]  /*34c20*/  STL [R1+0x9a0], R134 ;  /* 0x0009a08601007387 */ /* 0x0007e20000100800 */
[----:B--2---:R-:W-:-:S03]  /*34c30*/  IADD3 R131, P0, R131, R138, RZ ;  /* 0x0000008a83837210 */ /* 0x004fc60007f1e0ff */
[----:B-1----:R-:W2:Y:S01]  /*34c40*/  LDL.LU R139, [R1+0x9f8] ;  /* 0x0009f800018b7983 */ /* 0x002ea20000300800 */
[----:B---3--:R-:W-:-:S03]  /*34c50*/  IMAD.X R126, R126, 0x1, R0, P4 ;  /* 0x000000017e7e7824 */ /* 0x008fc600020e0600 */
[----:B------:R1:W-:Y:S04]  /*34c60*/  LDGSTS.E [R3+0xec00], [R124.64], P2 ;  /* 0x0ec000007c037fae */ /* 0x0003e80009121848 */
[----:B------:R-:W-:Y:S01]  /*34c70*/  STL [R1+0x9b4], R131 ;  /* 0x0009b48301007387 */ /* 0x000fe20000100800 */
[----:B-1----:R-:W-:Y:S01]  /*34c80*/  IMAD.MOV.U32 R124, RZ, RZ, R130 ;  /* 0x000000ffff7c7224 */ /* 0x002fe200078e0082 */
[----:B------:R-:W-:Y:S02]  /*34c90*/  MOV R125, R134 ;  /* 0x00000086007d7202 */ /* 0x000fe40000000f00 */
[----:B------:R-:W3:Y:S04]  /*34ca0*/  LDL.LU R134, [R1+0xa18] ;  /* 0x000a180001867983 */ /* 0x000ee80000300800 */
[----:B------:R1:W-:Y:S01]  /*34cb0*/  STL [R1+0x9a8], R126 ;  /* 0x0009a87e01007387 */ /* 0x0003e20000100800 */
[----:B------:R-:W-:-:S03]  /*34cc0*/  IMAD.X R143, R143, 0x1, R0, P0 ;  /* 0x000000018f8f7824 */ /* 0x000fc600000e0600 */
[----:B------:R-:W3:Y:S04]  /*34cd0*/  LDL.LU R130, [R1+0xa3c] ;  /* 0x000a3c0001827983 */ /* 0x000ee80000300800 */
[----:B------:R1:W-:Y:S01]  /*34ce0*/  LDGSTS.E [R3+0xee00], [R124.64], P2 ;  /* 0x0ee000007c037fae */ /* 0x0003e20009121848 */
[----:B------:R-:W-:-:S03]  /*34cf0*/  IADD3 R129, P2, R129, UR7, RZ ;  /* 0x0000000781817c10 */ /* 0x000fc6000ff5e0ff */
[----:B------:R-:W3:Y:S04]  /*34d00*/  LDL.LU R138, [R1+0xa38] ;  /* 0x000a3800018a7983 */ /* 0x000ee80000300800 */
[----:B------:R-:W-:Y:S01]  /*34d10*/  STL [R1+0x9bc], R129 ;  /* 0x0009bc8101007387 */ /* 0x000fe20000100800 */
[----:B-1----:R-:W-:-:S03]  /*34d20*/  IMAD.MOV.U32 R125, RZ, RZ, R126 ;  /* 0x000000ffff7d7224 */ /* 0x002fc600078e007e */
[----:B------:R-:W-:Y:S04]  /*34d30*/  STL [R1+0x9b0], R143 ;  /* 0x0009b08f01007387 */ /* 0x000fe80000100800 */
[----:B------:R-:W3:Y:S04]  /*34d40*/  LDL.LU R126, [R1+0xa5c] ;  /* 0x000a5c00017e7983 */ /* 0x000ee80000300800 */
[----:B------:R-:W1:Y:S01]  /*34d50*/  S2R R140, SR_TID.X ;  /* 0x00000000008c7919 */ /* 0x000e620000002100 */
[----:B------:R-:W-:Y:S01]  /*34d60*/  IMAD.MOV.U32 R124, RZ, RZ, R136 ;  /* 0x000000ffff7c7224 */ /* 0x000fe200078e0088 */
[----:B------:R-:W-:-:S02]  /*34d70*/  IADD3 R132, P0, R132, UR7, RZ ;  /* 0x0000000784847c10 */ /* 0x000fc4000ff1e0ff */
[----:B------:R-:W3:Y:S01]  /*34d80*/  LDL.LU R136, [R1+0xa7c] ;  /* 0x000a7c0001887983 */ /* 0x000ee20000300800 */
[----:B------:R-:W-:-:S03]  /*34d90*/  ISETP.NE.U32.AND P3, PT, R2, RZ, PT ;  /* 0x000000ff0200720c */ /* 0x000fc60003f65070 */
[----:B------:R1:W-:Y:S01]  /*34da0*/  LDGSTS.E [R3+0xfc00], [R124.64], P1 ;  /* 0x0fc000007c037fae */ /* 0x0003e20008921848 */
[----:B------:R-:W-:-:S03]  /*34db0*/  IADD3.X R135, R135, UR6, RZ, P2, !PT ;  /* 0x0000000687877c10 */ /* 0x000fc600097fe4ff */
[----:B------:R-:W-:Y:S01]  /*34dc0*/  STL [R1+0x9dc], R132 ;  /* 0x0009dc8401007387 */ /* 0x000fe20000100800 */
[----:B-1----:R-:W-:Y:S02]  /*34dd0*/  LOP3.LUT R141, R140, 0x3f, RZ, 0xc0, !PT ;  /* 0x0000003f8c8d7812 */ /* 0x002fe400078ec0ff */
[----:B------:R-:W-:-:S03]  /*34de0*/  SHF.R.S32.HI R140, RZ, 0x6, R140 ;  /* 0x00000006ff8c7819 */ /* 0x000fc6000001148c */
[----:B------:R-:W-:Y:S01]  /*34df0*/  IMAD.SHL.U32 R141, R141, 0x4, RZ ;  /* 0x000000048d8d7824 */ /* 0x000fe200078e00ff */
[----:B------:R-:W-:Y:S01]  /*34e00*/  SGXT R140, R140, 0x1 ;  /* 0x000000018c8c781a */ /* 0x000fe20000000200 */
[----:B------:R-:W-:Y:S01]  /*34e10*/  IMAD.MOV.U32 R124, RZ, RZ, R131 ;  /* 0x000000ffff7c7224 */ /* 0x000fe200078e0083 */
[----:B------:R1:W-:Y:S01]  /*34e20*/  STL [R1+0x9b8], R135 ;  /* 0x0009b88701007387 */ /* 0x0003e20000100800 */
[----:B------:R-:W-:Y:S01]  /*34e30*/  IMAD.MOV.U32 R125, RZ, RZ, R143 ;  /* 0x000000ffff7d7224 */ /* 0x000fe200078e008f */
[----:B------:R-:W-:Y:S02]  /*34e40*/  LOP3.LUT R131, R141, 0x110, R140, 0x78, !PT ;  /* 0x000001108d837812 */ /* 0x000fe400078e788c */
[----:B------:R-:W3:Y:S01]  /*34e50*/  LDL.LU R140, [R1+0xa58] ;  /* 0x000a5800018c7983 */ /* 0x000ee20000300800 */
[----:B------:R-:W-:Y:S01]  /*34e60*/  IMAD.U32 R2, RZ, RZ, UR5 ;  /* 0x00000005ff027e24 */ /* 0x000fe2000f8e00ff */
[----:B------:R-:W-:Y:S02]  /*34e70*/  IADD3.X R137, R137, UR6, RZ, P0, !PT ;  /* 0x0000000689897c10 */ /* 0x000fe400087fe4ff */
[----:B------:R1:W-:Y:S01]  /*34e80*/  LDGSTS.E [R3+0xfe00], [R124.64], P1 ;  /* 0x0fe000007c037fae */ /* 0x0003e20008921848 */
[----:B------:R-:W-:Y:S01]  /*34e90*/  IADD3 R127, P1, R127, UR7, RZ ;  /* 0x000000077f7f7c10 */ /* 0x000fe2000ff3e0ff */
[----:B------:R-:W-:-:S02]  /*34ea0*/  IMAD R2, R2, 0x10000, R131 ;  /* 0x0001000002027824 */ /* 0x000fc400078e0283 */
[----:B------:R-:W3:Y:S04]  /*34eb0*/  LDL.LU R131, [R1+0xa9c] ;  /* 0x000a9c0001837983 */ /* 0x000ee80000300800 */
[----:B------:R-:W0:Y:S01]  /*34ec0*/  LDGDEPBAR ;  /* 0x00000000000079af */ /* 0x000e220000000000 */
[----:B-1----:R-:W-:-:S03]  /*34ed0*/  IMAD.MOV.U32 R124, RZ, RZ, R129 ;  /* 0x000000ffff7c7224 */ /* 0x002fc600078e0081 */
[----:B------:R-:W3:Y:S01]  /*34ee0*/  LDL.LU R3, [R1+0xa78] ;  /* 0x000a780001037983 */ /* 0x000ee20000300800 */
[----:B------:R-:W-:-:S03]  /*34ef0*/  IMAD.MOV.U32 R125, RZ, RZ, R135 ;  /* 0x000000ffff7d7224 */ /* 0x000fc600078e0087 */
[----:B------:R-:W-:Y:S04]  /*34f00*/  STL [R1+0x9fc], R127 ;  /* 0x0009fc7f01007387 */ /* 0x000fe80000100800 */
[----:B------:R1:W-:Y:S04]  /*34f10*/  STL [R1+0x9d8], R137 ;  /* 0x0009d88901007387 */ /* 0x0003e80000100800 */
[----:B------:R-:W3:Y:S04]  /*34f20*/  LDL.LU R135, [R1+0xa98] ;  /* 0x000a980001877983 */ /* 0x000ee80000300800 */
[----:B------:R-:W3:Y:S04]  /*34f30*/  LDL.LU R129, [R1+0xabc] ;  /* 0x000abc0001817983 */ /* 0x000ee80000300800 */
[----:B------:R1:W-:Y:S02]  /*34f40*/  LDGSTS.E [R2+0x20000], [R124.64], P3 ;  /* 0x200000007c027fae */ /* 0x0003e40009921848 */
[----:B-1----:R-:W-:-:S02]  /*34f50*/  IMAD.MOV.U32 R125, RZ, RZ, R137 ;  /* 0x000000ffff7d7224 */ /* 0x002fc400078e0089 */
[----:B------:R-:W3:Y:S01]  /*34f60*/  LDL.LU R137, [R1+0xab8] ;  /* 0x000ab80001897983 */ /* 0x000ee20000300800 */
[----:B------:R-:W-:-:S05]  /*34f70*/  IMAD.MOV.U32 R124, RZ, RZ, R132 ;  /* 0x000000ffff7c7224 */ /* 0x000fca00078e0084 */
[----:B------:R1:W-:Y:S02]  /*34f80*/  LDGSTS.E [R2+0x20800], [R124.64], P3 ;  /* 0x208000007c027fae */ /* 0x0003e40009921848 */
[----:B-1----:R-:W-:Y:S01]  /*34f90*/  IMAD.MOV.U32 R124, RZ, RZ, R127 ;  /* 0x000000ffff7c7224 */ /* 0x002fe200078e007f */
[----:B----4-:R-:W-:-:S05]  /*34fa0*/  IADD3 R133, P0, R133, UR7, RZ ;  /* 0x0000000785857c10 */ /* 0x010fca000ff1e0ff */
[----:B------:R-:W-:Y:S01]  /*34fb0*/  STL [R1+0xa1c], R133 ;  /* 0x000a1c8501007387 */ /* 0x000fe20000100800 */
[----:B--2---:R-:W-:-:S05]  /*34fc0*/  IADD3.X R139, R139, UR6, RZ, P1, !PT ;  /* 0x000000068b8b7c10 */ /* 0x004fca0008ffe4ff */
[----:B------:R1:W-:Y:S04]  /*34fd0*/  STL [R1+0x9f8], R139 ;  /* 0x0009f88b01007387 */ /* 0x0003e80000100800 */
[----:B------:R-:W2:Y:S01]  /*34fe0*/  LDL.LU R132, [R1+0xadc] ;  /* 0x000adc0001847983 */ /* 0x000ea20000300800 */
[----:B------:R-:W-:-:S03]  /*34ff0*/  IMAD.MOV.U32 R125, RZ, RZ, R139 ;  /* 0x000000ffff7d7224 */ /* 0x000fc600078e008b */
[----:B-1----:R-:W4:Y:S01]  /*35000*/  LDL.LU R139, [R1+0xad8] ;  /* 0x000ad800018b7983 */ /* 0x002f220000300800 */
[----:B---3--:R-:W-:-:S03]  /*35010*/  IADD3.X R134, R134, UR6, RZ, P0, !PT ;  /* 0x0000000686867c10 */ /* 0x008fc600087fe4ff */
[----:B------:R1:W-:Y:S01]  /*35020*/  LDGSTS.E [R2+0x21000], [R124.64], P3 ;  /* 0x210000007c027fae */ /* 0x0003e20009921848 */
[----:B------:R-:W-:-:S05]  /*35030*/  IADD3 R130, P1, R130, UR7, RZ ;  /* 0x0000000782827c10 */ /* 0x000fca000ff3e0ff */
[----:B------:R-:W-:Y:S04]  /*35040*/  STL [R1+0xa3c], R130 ;  /* 0x000a3c8201007387 */ /* 0x000fe80000100800 */
[----:B------:R3:W-:Y:S01]  /*35050*/  STL [R1+0xa18], R134 ;  /* 0x000a188601007387 */ /* 0x0007e20000100800 */
[----:B------:R-:W-:-:S03]  /*35060*/  IADD3.X R138, R138, UR6, RZ, P1, !PT ;  /* 0x000000068a8a7c10 */ /* 0x000fc60008ffe4ff */
[----:B------:R-:W4:Y:S01]  /*35070*/  LDL.LU R127, [R1+0xafc] ;  /* 0x000afc00017f7983 */ /* 0x000f220000300800 */
[----:B-1----:R-:W-:Y:S01]  /*35080*/  IMAD.MOV.U32 R125, RZ, RZ, R134 ;  /* 0x000000ffff7d7224 */ /* 0x002fe200078e0086 */
[----:B------:R-:W-:Y:S02]  /*35090*/  IADD3 R126, P0, R126, UR7, RZ ;  /* 0x000000077e7e7c10 */ /* 0x000fe4000ff1e0ff */
[----:B---3--:R-:W4:Y:S01]  /*350a0*/  LDL.LU R134, [R1+0xaf8] ;  /* 0x000af80001867983 */ /* 0x008f220000300800 */
[----:B------:R-:W-:-:S03]  /*350b0*/  IMAD.MOV.U32 R124, RZ, RZ, R133 ;  /* 0x000000ffff7c7224 */ /* 0x000fc600078e0085 */
[----:B------:R-:W-:Y:S04]  /*350c0*/  STL [R1+0xa5c], R126 ;  /* 0x000a5c7e01007387 */ /* 0x000fe80000100800 */
[----:B------:R1:W-:Y:S04]  /*350d0*/  STL [R1+0xa38], R138 ;  /* 0x000a388a01007387 */ /* 0x0003e80000100800 */
[----:B------:R-:W4:Y:S01]  /*350e0*/  LDL.LU R133, [R1+0xb1c] ;  /* 0x000b1c0001857983 */ /* 0x000f220000300800 */
[----:B------:R-:W-:-:S03]  /*350f0*/  IADD3 R136, P1, R136, UR7, RZ ;  /* 0x0000000788887c10 */ /* 0x000fc6000ff3e0ff */
[----:B------:R1:W-:Y:S02]  /*35100*/  LDGSTS.E [R2+0x21800], [R124.64], P3 ;  /* 0x218000007c027fae */ /* 0x0003e40009921848 */
[----:B-1----:R-:W-:Y:S01]  /*35110*/  IMAD.MOV.U32 R124, RZ, RZ, R130 ;  /* 0x000000ffff7c7224 */ /* 0x002fe200078e0082 */
[----:B------:R-:W-:Y:S02]  /*35120*/  MOV R125, R138 ;  /* 0x0000008a007d7202 */ /* 0x000fe40000000f00 */
[----:B------:R-:W4:Y:S04]  /*35130*/  LDL.LU R138, [R1+0xb18] ;  /* 0x000b1800018a7983 */ /* 0x000f280000300800 */
[----:B------:R1:W-:Y:S01]  /*35140*/  STL [R1+0xa7c], R136 ;  /* 0x000a7c8801007387 */ /* 0x0003e20000100800 */
[----:B------:R-:W-:-:S03]  /*35150*/  IADD3.X R140, R140, UR6, RZ, P0, !PT ;  /* 0x000000068c8c7c10 */ /* 0x000fc600087fe4ff */
[----:B------:R1:W-:Y:S04]  /*35160*/  LDGSTS.E [R2+0x22000], [R124.64], P3 ;  /* 0x220000007c027fae */ /* 0x0003e80009921848 */
[----:B------:R-:W-:Y:S01]  /*35170*/  STL [R1+0xa58], R140 ;  /* 0x000a588c01007387 */ /* 0x000fe20000100800 */
[----:B------:R-:W-:-:S03]  /*35180*/  IADD3 R131, P0, R131, UR7, RZ ;  /* 0x0000000783837c10 */ /* 0x000fc6000ff1e0ff */
[----:B------:R-:W4:Y:S01]  /*35190*/  LDL.LU R130, [R1+0xb3c] ;  /* 0x000b3c0001827983 */ /* 0x000f220000300800 */
[----:B-1----:R-:W-:Y:S02]  /*351a0*/  IMAD.MOV.U32 R124, RZ, RZ, R126 ;  /* 0x000000ffff7c7224 */ /* 0x002fe400078e007e */
[----:B------:R-:W-:Y:S01]  /*351b0*/  IMAD.MOV.U32 R125, RZ, RZ, R140 ;  /* 0x000000ffff7d7224 */ /* 0x000fe200078e008c */
[----:B------:R-:W4:Y:S01]  /*351c0*/  LDL.LU R126, [R1+0xb5c] ;  /* 0x000b5c00017e7983 */ /* 0x000f220000300800 */
[----:B------:R-:W-:-:S03]  /*351d0*/  IADD3.X R3, R3, UR6, RZ, P1, !PT ;  /* 0x0000000603037c10 */ /* 0x000fc60008ffe4ff */
[----:B------:R-:W-:Y:S04]  /*351e0*/  STL [R1+0xa9c], R131 ;  /* 0x000a9c8301007387 */ /* 0x000fe80000100800 */
[----:B------:R1:W-:Y:S04]  /*351f0*/  LDGSTS.E [R2+0x22800], [R124.64], P3 ;  /* 0x228000007c027fae */ /* 0x0003e80009921848 */
[----:B------:R1:W-:Y:S01]  /*35200*/  STL [R1+0xa78], R3 ;  /* 0x000a780301007387 */ /* 0x0003e20000100800 */
[----:B------:R-:W-:Y:S02]  /*35210*/  IADD3.X R135, R135, UR6, RZ, P0, !PT ;  /* 0x0000000687877c10 */ /* 0x000fe400087fe4ff */
[----:B------:R-:W-:Y:S01]  /*35220*/  IADD3 R129, P1, R129, UR7, RZ ;  /* 0x0000000781817c10 */ /* 0x000fe2000ff3e0ff */
[----:B-1----:R-:W-:-:S02]  /*35230*/  IMAD.MOV.U32 R124, RZ, RZ, R136 ;  /* 0x000000ffff7c7224 */ /* 0x002fc400078e0088 */
[----:B------:R-:W-:Y:S01]  /*35240*/  IMAD.MOV.U32 R125, RZ, RZ, R3 ;  /* 0x000000ffff7d7224 */ /* 0x000fe200078e0003 */
[----:B------:R-:W4:Y:S04]  /*35250*/  LDL.LU R136, [R1+0xb38] ;  /* 0x000b380001887983 */ /* 0x000f280000300800 */
[----:B------:R-:W-:Y:S04]  /*35260*/  STL [R1+0xabc], R129 ;  /* 0x000abc8101007387 */ /* 0x000fe80000100800 */
[----:B------:R1:W-:Y:S04]  /*35270*/  STL [R1+0xa98], R135 ;  /* 0x000a988701007387 */ /* 0x0003e80000100800 */
[----:B------:R1:W-:Y:S01]  /*35280*/  LDGSTS.E [R2+0x23000], [R124.64], P3 ;  /* 0x230000007c027fae */ /* 0x0003e20009921848 */
[----:B------:R-:W-:-:S03]  /*35290*/  IADD3.X R137, R137, UR6, RZ, P1, !PT ;  /* 0x0000000689897c10 */ /* 0x000fc60008ffe4ff */
[----:B------:R-:W4:Y:S01]  /*352a0*/  LDL.LU R3, [R1+0xb7c] ;  /* 0x000b7c0001037983 */ /* 0x000f220000300800 */
[----:B-1----:R-:W-:Y:S02]  /*352b0*/  IMAD.MOV.U32 R124, RZ, RZ, R131 ;  /* 0x000000ffff7c7224 */ /* 0x002fe400078e0083 */
[----:B------:R-:W-:Y:S02]  /*352c0*/  IMAD.MOV.U32 R125, RZ, RZ, R135 ;  /* 0x000000ffff7d7224 */ /* 0x000fe400078e0087 */
[----:B------:R-:W4:Y:S04]  /*352d0*/  LDL.LU R135, [R1+0xb58] ;  /* 0x000b580001877983 */ /* 0x000f280000300800 */
[----:B------:R1:W-:Y:S02]  /*352e0*/  LDGSTS.E [R2+0x23800], [R124.64], P3 ;  /* 0x238000007c027fae */ /* 0x0003e40009921848 */
[----:B-1----:R-:W-:-:S02]  /*352f0*/  IMAD.MOV.U32 R125, RZ, RZ, R137 ;  /* 0x000000ffff7d7224 */ /* 0x002fc400078e0089 */
[----:B------:R-:W-:-:S05]  /*35300*/  IMAD.MOV.U32 R124, RZ, RZ, R129 ;  /* 0x000000ffff7c7224 */ /* 0x000fca00078e0081 */
[----:B------:R1:W-:Y:S01]  /*35310*/  LDGSTS.E [R2+0x24000], [R124.64], P3 ;  /* 0x240000007c027fae */ /* 0x0003e20009921848 */
[----:B--2---:R-:W-:-:S05]  /*35320*/  IADD3 R132, P0, R132, UR7, RZ ;  /* 0x0000000784847c10 */ /* 0x004fca000ff1e0ff */
[----:B------:R-:W-:Y:S04]  /*35330*/  STL [R1+0xadc], R132 ;  /* 0x000adc8401007387 */ /* 0x000fe80000100800 */
[----:B------:R2:W-:Y:S04]  /*35340*/  STL [R1+0xab8], R137 ;  /* 0x000ab88901007387 */ /* 0x0005e80000100800 */
[----:B------:R-:W3:Y:S01]  /*35350*/  LDL.LU R131, [R1+0xb9c] ;  /* 0x000b9c0001837983 */ /* 0x000ee20000300800 */
[----:B----4-:R-:W-:-:S03]  /*35360*/  IADD3.X R139, R139, UR6, RZ, P0, !PT ;  /* 0x000000068b8b7c10 */ /* 0x010fc600087fe4ff */
[----:B--2---:R-:W2:Y:S01]  /*35370*/  LDL.LU R137, [R1+0xb78] ;  /* 0x000b780001897983 */ /* 0x004ea20000300800 */
[----:B-1----:R-:W-:Y:S01]  /*35380*/  IMAD.MOV.U32 R124, RZ, RZ, R132 ;  /* 0x000000ffff7c7224 */ /* 0x002fe200078e0084 */
[----:B------:R-:W-:-:S05]  /*35390*/  IADD3 R127, P1, R127, UR7, RZ ;  /* 0x000000077f7f7c10 */ /* 0x000fca000ff3e0ff */
[----:B------:R-:W-:Y:S04]  /*353a0*/  STL [R1+0xafc], R127 ;  /* 0x000afc7f01007387 */ /* 0x000fe80000100800 */
[----:B------:R-:W-:Y:S01]  /*353b0*/  STL [R1+0xad8], R139 ;  /* 0x000ad88b01007387 */ /* 0x000fe20000100800 */
[----:B------:R-:W-:-:S03]  /*353c0*/  IADD3.X R134, R134, UR6, RZ, P1, !PT ;  /* 0x0000000686867c10 */ /* 0x000fc60008ffe4ff */
[----:B------:R-:W4:Y:S01]  /*353d0*/  LDL.LU R129, [R1+0xbbc] ;  /* 0x000bbc0001817983 */ /* 0x000f220000300800 */
[----:B------:R-:W-:-:S03]  /*353e0*/  IMAD.MOV.U32 R125, RZ, RZ, R139 ;  /* 0x000000ffff7d7224 */ /* 0x000fc600078e008b */
[----:B------:R-:W4:Y:S01]  /*353f0*/  LDL.LU R140, [R1+0xb98] ;  /* 0x000b9800018c7983 */ /* 0x000f220000300800 */
[----:B------:R-:W-:-:S03]  /*35400*/  IADD3 R133, P0, R133, UR7, RZ ;  /* 0x0000000785857c10 */ /* 0x000fc6000ff1e0ff */
[----:B------:R1:W-:Y:S04]  /*35410*/  LDGSTS.E [R2+0x24800], [R124.64], P3 ;  /* 0x248000007c027fae */ /* 0x0003e80009921848 */
[----:B------:R-:W-:Y:S04]  /*35420*/  STL [R1+0xb1c], R133 ;  /* 0x000b1c8501007387 */ /* 0x000fe80000100800 */
[----:B------:R1:W-:Y:S04]  /*35430*/  STL [R1+0xaf8], R134 ;  /* 0x000af88601007387 */ /* 0x0003e80000100800 */
[----:B------:R-:W4:Y:S01]  /*35440*/  LDL.LU R132, [R1+0xbdc] ;  /* 0x000bdc0001847983 */ /* 0x000f220000300800 */
[----:B-1----:R-:W-:-:S03]  /*35450*/  IMAD.MOV.U32 R125, RZ, RZ, R134 ;  /* 0x000000ffff7d7224 */ /* 0x002fc600078e0086 */
[----:B------:R-:W4:Y:S01]  /*35460*/  LDL.LU R134, [R1+0xbb8] ;  /* 0x000bb80001867983 */ /* 0x000f220000300800 */
[----:B------:R-:W-:Y:S01]  /*35470*/  IADD3.X R138, R138, UR6, RZ, P0, !PT ;  /* 0x000000068a8a7c10 */ /* 0x000fe200087fe4ff */
[----:B------:R-:W-:-:S05]  /*35480*/  IMAD.MOV.U32 R124, RZ, RZ, R127 ;  /* 0x000000ffff7c7224 */ /* 0x000fca00078e007f */
[----:B------:R1:W-:Y:S01]  /*35490*/  LDGSTS.E [R2+0x25000], [R124.64], P3 ;  /* 0x250000007c027fae */ /* 0x0003e20009921848 */
[----:B------:R-:W-:-:S05]  /*354a0*/  IADD3 R130, P1, R130, UR7, RZ ;  /* 0x0000000782827c10 */ /* 0x000fca000ff3e0ff */
[----:B------:R-:W-:Y:S01]  /*354b0*/  STL [R1+0xb3c], R130 ;  /* 0x000b3c8201007387 */ /* 0x000fe20000100800 */
[----:B------:R-:W-:-:S03]  /*354c0*/  IADD3 R126, P0, R126, UR7, RZ ;  /* 0x000000077e7e7c10 */ /* 0x000fc6000ff1e0ff */
[----:B------:R1:W-:Y:S02]  /*354d0*/  STL [R1+0xb18], R138 ;  /* 0x000b188a01007387 */ /* 0x0003e40000100800 */
[----:B-1----:R-:W-:Y:S02]  /*354e0*/  IMAD.MOV.U32 R124, RZ, RZ, R133 ;  /* 0x000000ffff7c7224 */ /* 0x002fe400078e0085 */
[----:B------:R-:W4:Y:S01]  /*354f0*/  LDL.LU R139, [R1+0xbd8] ;  /* 0x000bd800018b7983 */ /* 0x000f220000300800 */
[----:B------:R-:W-:-:S03]  /*35500*/  IMAD.MOV.U32 R125, RZ, RZ, R138 ;  /* 0x000000ffff7d7224 */ /* 0x000fc600078e008a */
[----:B------:R-:W4:Y:S04]  /*35510*/  LDL.LU R127, [R1+0xbfc] ;  /* 0x000bfc00017f7983 */ /* 0x000f280000300800 */
[----:B------:R-:W4:Y:S04]  /*35520*/  LDL.LU R138, [R1+0xbf8] ;  /* 0x000bf800018a7983 */ /* 0x000f280000300800 */
[----:B------:R-:W-:Y:S04]  /*35530*/  STL [R1+0xb5c], R126 ;  /* 0x000b5c7e01007387 */ /* 0x000fe80000100800 */
[----:B------:R1:W-:Y:S01]  /*35540*/  LDGSTS.E [R2+0x25800], [R124.64], P3 ;  /* 0x258000007c027fae */ /* 0x0003e20009921848 */
[----:B------:R-:W-:-:S05]  /*35550*/  IADD3.X R136, R136, UR6, RZ, P1, !PT ;  /* 0x0000000688887c10 */ /* 0x000fca0008ffe4ff */
[----:B------:R1:W-:Y:S04]  /*35560*/  STL [R1+0xb38], R136 ;  /* 0x000b388801007387 */ /* 0x0003e80000100800 */
[----:B------:R-:W4:Y:S01]  /*35570*/  LDL.LU R133, [R1+0xc1c] ;  /* 0x000c1c0001857983 */ /* 0x000f220000300800 */
[----:B-1----:R-:W-:Y:S02]  /*35580*/  IMAD.MOV.U32 R124, RZ, RZ, R130 ;  /* 0x000000ffff7c7224 */ /* 0x002fe400078e0082 */
[----:B------:R-:W-:Y:S02]  /*35590*/  IMAD.MOV.U32 R125, RZ, RZ, R136 ;  /* 0x000000ffff7d7224 */ /* 0x000fe400078e0088 */
[----:B------:R-:W4:Y:S01]  /*355a0*/  LDL.LU R136, [R1+0xc18] ;  /* 0x000c180001887983 */ /* 0x000f220000300800 */
[----:B------:R-:W-:-:S03]  /*355b0*/  IADD3 R3, P1, R3, UR7, RZ ;  /* 0x0000000703037c10 */ /* 0x000fc6000ff3e0ff */
[----:B------:R1:W-:Y:S04]  /*355c0*/  LDGSTS.E [R2+0x26000], [R124.64], P3 ;  /* 0x260000007c027fae */ /* 0x0003e80009921848 */
[----:B------:R-:W-:Y:S01]  /*355d0*/  STL [R1+0xb7c], R3 ;  /* 0x000b7c0301007387 */ /* 0x000fe20000100800 */
[----:B------:R-:W-:-:S05]  /*355e0*/  IADD3.X R135, R135, UR6, RZ, P0, !PT ;  /* 0x0000000687877c10 */ /* 0x000fca00087fe4ff */
[----:B------:R1:W-:Y:S02]  /*355f0*/  STL [R1+0xb58], R135 ;  /* 0x000b588701007387 */ /* 0x0003e40000100800 */
[----:B-1----:R-:W-:Y:S02]  /*35600*/  MOV R125, R135 ;  /* 0x00000087007d7202 */ /* 0x002fe40000000f00 */
[----:B------:R-:W4:Y:S01]  /*35610*/  LDL.LU R130, [R1+0xc3c] ;  /* 0x000c3c0001827983 */ /* 0x000f220000300800 */
[----:B------:R-:W-:-:S03]  /*35620*/  IMAD.MOV.U32 R124, RZ, RZ, R126 ;  /* 0x000000ffff7c7224 */ /* 0x000fc600078e007e */
[----:B------:R-:W4:Y:S04]  /*35630*/  LDL.LU R135, [R1+0xc38] ;  /* 0x000c380001877983 */ /* 0x000f280000300800 */
[----:B------:R1:W-:Y:S02]  /*35640*/  LDGSTS.E [R2+0x26800], [R124.64], P3 ;  /* 0x268000007c027fae */ /* 0x0003e40009921848 */
[----:B-1----:R-:W-:Y:S01]  /*35650*/  IMAD.MOV.U32 R124, RZ, RZ, R3 ;  /* 0x000000ffff7c7224 */ /* 0x002fe200078e0003 */
[----:B---3--:R-:W-:Y:S02]  /*35660*/  IADD3 R131, P0, R131, UR7, RZ ;  /* 0x0000000783837c10 */ /* 0x008fe4000ff1e0ff */
[----:B--2---:R-:W-:-:S03]  /*35670*/  IADD3.X R137, R137, UR6, RZ, P1, !PT ;  /* 0x0000000689897c10 */ /* 0x004fc60008ffe4ff */
[----:B------:R-:W-:Y:S04]  /*35680*/  STL [R1+0xb9c], R131 ;  /* 0x000b9c8301007387 */ /* 0x000fe80000100800 */
[----:B------:R1:W-:Y:S04]  /*35690*/  STL [R1+0xb78], R137 ;  /* 0x000b788901007387 */ /* 0x0003e80000100800 */
[----:B------:R-:W2:Y:S01]  /*356a0*/  LDL.LU R126, [R1+0xc5c] ;  /* 0x000c5c00017e7983 */ /* 0x000ea20000300800 */
[----:B------:R-:W-:-:S03]  /*356b0*/  IMAD.MOV.U32 R125, RZ, RZ, R137 ;  /* 0x000000ffff7d7224 */ /* 0x000fc600078e0089 */
[----:B-1----:R-:W3:Y:S04]  /*356c0*/  LDL.LU R137, [R1+0xc58] ;  /* 0x000c580001897983 */ /* 0x002ee80000300800 */
[----:B------:R1:W-:Y:S01]  /*356d0*/  LDGSTS.E [R2+0x27000], [R124.64], P3 ;  /* 0x270000007c027fae */ /* 0x0003e20009921848 */
[----:B----4-:R-:W-:Y:S02]  /*356e0*/  IADD3 R129, P1, R129, UR7, RZ ;  /* 0x0000000781817c10 */ /* 0x010fe4000ff3e0ff */
[----:B------:R-:W-:-:S03]  /*356f0*/  IADD3.X R140, R140, UR6, RZ, P0, !PT ;  /* 0x000000068c8c7c10 */ /* 0x000fc600087fe4ff */
[----:B------:R-:W-:Y:S01]  /*35700*/  STL [R1+0xbbc], R129 ;  /* 0x000bbc8101007387 */ /* 0x000fe20000100800 */
[----:B-1----:R-:W-:-:S03]  /*35710*/  IMAD.MOV.U32 R124, RZ, RZ, R131 ;  /* 0x000000ffff7c7224 */ /* 0x002fc600078e0083 */
[----:B------:R-:W-:Y:S01]  /*35720*/  STL [R1+0xb98], R140 ;  /* 0x000b988c01007387 */ /* 0x000fe20000100800 */
[----:B------:R-:W-:-:S03]  /*35730*/  IMAD.MOV.U32 R125, RZ, RZ, R140 ;  /* 0x000000ffff7d7224 */ /* 0x000fc600078e008c */
[----:B------:R-:W2:Y:S04]  /*35740*/  LDL.LU R3, [R1+0xc7c] ;  /* 0x000c7c0001037983 */ /* 0x000ea80000300800 */
[----:B------:R-:W2:Y:S01]  /*35750*/  LDL.LU R131, [R1+0xc9c] ;  /* 0x000c9c0001837983 */ /* 0x000ea20000300800 */
[----:B------:R-:W-:-:S03]  /*35760*/  IADD3 R132, P0, R132, UR7, RZ ;  /* 0x0000000784847c10 */ /* 0x000fc6000ff1e0ff */
[----:B------:R1:W-:Y:S01]  /*35770*/  LDGSTS.E [R2+0x27800], [R124.64], P3 ;  /* 0x278000007c027fae */ /* 0x0003e20009921848 */
[----:B------:R-:W-:-:S03]  /*35780*/  IADD3.X R134, R134, UR6, RZ, P1, !PT ;  /* 0x0000000686867c10 */ /* 0x000fc60008ffe4ff */
[----:B------:R-:W-:Y:S04]  /*35790*/  STL [R1+0xbdc], R132 ;  /* 0x000bdc8401007387 */ /* 0x000fe80000100800 */
[----:B------:R1:W-:Y:S02]  /*357a0*/  STL [R1+0xbb8], R134 ;  /* 0x000bb88601007387 */ /* 0x0003e40000100800 */
[----:B-1----:R-:W-:Y:S02]  /*357b0*/  IMAD.MOV.U32 R125, RZ, RZ, R134 ;  /* 0x000000ffff7d7224 */ /* 0x002fe400078e0086 */
[----:B------:R-:W2:Y:S01]  /*357c0*/  LDL.LU R134, [R1+0xc78] ;  /* 0x000c780001867983 */ /* 0x000ea20000300800 */
[----:B------:R-:W-:-:S05]  /*357d0*/  IMAD.MOV.U32 R124, RZ, RZ, R129 ;  /* 0x000000ffff7c7224 */ /* 0x000fca00078e0081 */
[----:B------:R1:W-:Y:S01]  /*357e0*/  LDGSTS.E [R2+0x28000], [R124.64], P3 ;  /* 0x280000007c027fae */ /* 0x0003e20009921848 */
[----:B------:R-:W-:Y:S02]  /*357f0*/  IADD3.X R139, R139, UR6, RZ, P0, !PT ;  /* 0x000000068b8b7c10 */ /* 0x000fe400087fe4ff */
[----:B------:R-:W-:-:S05]  /*35800*/  IADD3 R127, P1, R127, UR7, RZ ;  /* 0x000000077f7f7c10 */ /* 0x000fca000ff3e0ff */
[----:B------:R-:W-:Y:S01]  /*35810*/  STL [R1+0xbfc], R127 ;  /* 0x000bfc7f01007387 */ /* 0x000fe20000100800 */
[----:B------:R-:W-:-:S03]  /*35820*/  IADD3.X R138, R138, UR6, RZ, P1, !PT ;  /* 0x000000068a8a7c10 */ /* 0x000fc60008ffe4ff */
[----:B------:R1:W-:Y:S04]  /*35830*/  STL [R1+0xbd8], R139 ;  /* 0x000bd88b01007387 */ /* 0x0003e80000100800 */
[----:B------:R-:W2:Y:S04]  /*35840*/  LDL.LU R129, [R1+0xcbc] ;  /* 0x000cbc0001817983 */ /* 0x000ea80000300800 */
[----:B------:R-:W2:Y:S01]  /*35850*/  LDL.LU R140, [R1+0xc98] ;  /* 0x000c9800018c7983 */ /* 0x000ea20000300800 */
[----:B------:R-:W-:Y:S01]  /*35860*/  IADD3 R133, P0, R133, UR7, RZ ;  /* 0x0000000785857c10 */ /* 0x000fe2000ff1e0ff */
[----:B-1----:R-:W-:-:S02]  /*35870*/  IMAD.MOV.U32 R124, RZ, RZ, R132 ;  /* 0x000000ffff7c7224 */ /* 0x002fc400078e0084 */
[----:B------:R-:W-:Y:S02]  /*35880*/  IMAD.MOV.U32 R125, RZ, RZ, R139 ;  /* 0x000000ffff7d7224 */ /* 0x000fe400078e008b */
[----:B------:R-:W-:Y:S01]  /*35890*/  STL [R1+0xc1c], R133 ;  /* 0x000c1c8501007387 */ /* 0x000fe20000100800 */
[----:B------:R-:W-:-:S03]  /*358a0*/  IADD3.X R136, R136, UR6, RZ, P0, !PT ;  /* 0x0000000688887c10 */ /* 0x000fc600087fe4ff */
[----:B------:R1:W-:Y:S04]  /*358b0*/  STL [R1+0xbf8], R138 ;  /* 0x000bf88a01007387 */ /* 0x0003e80000100800 */
[----:B------:R-:W2:Y:S04]  /*358c0*/  LDL.LU R132, [R1+0xcdc] ;  /* 0x000cdc0001847983 */ /* 0x000ea80000300800 */
[----:B------:R-:W2:Y:S04]  /*358d0*/  LDL.LU R139, [R1+0xcb8] ;  /* 0x000cb800018b7983 */ /* 0x000ea80000300800 */
[----:B------:R1:W-:Y:S01]  /*358e0*/  LDGSTS.E [R2+0x28800], [R124.64], P3 ;  /* 0x288000007c027fae */ /* 0x0003e20009921848 */
[----:B------:R-:W-:-:S05]  /*358f0*/  IADD3 R130, P1, R130, UR7, RZ ;  /* 0x0000000782827c10 */ /* 0x000fca000ff3e0ff */
[----:B------:R-:W-:Y:S01]  /*35900*/  STL [R1+0xc3c], R130 ;  /* 0x000c3c8201007387 */ /* 0x000fe20000100800 */
[----:B-1----:R-:W-:Y:S01]  /*35910*/  IMAD.MOV.U32 R124, RZ, RZ, R127 ;  /* 0x000000ffff7c7224 */ /* 0x002fe200078e007f */
[----:B------:R-:W-:Y:S01]  /*35920*/  IADD3.X R135, R135, UR6, RZ, P1, !PT ;  /* 0x0000000687877c10 */ /* 0x000fe20008ffe4ff */
[----:B------:R-:W-:Y:S01]  /*35930*/  IMAD.MOV.U32 R125, RZ, RZ, R138 ;  /* 0x000000ffff7d7224 */ /* 0x000fe200078e008a */
[----:B------:R1:W-:Y:S04]  /*35940*/  STL [R1+0xc18], R136 ;  /* 0x000c188801007387 */ /* 0x0003e80000100800 */
[----:B------:R-:W2:Y:S04]  /*35950*/  LDL.LU R127, [R1+0xcfc] ;  /* 0x000cfc00017f7983 */ /* 0x000ea80000300800 */
[----:B------:R-:W2:Y:S04]  /*35960*/  LDL.LU R138, [R1+0xcd8] ;  /* 0x000cd800018a7983 */ /* 0x000ea80000300800 */
[----:B------:R1:W-:Y:S02]  /*35970*/  LDGSTS.E [R2+0x29000], [R124.64], P3 ;  /* 0x290000007c027fae */ /* 0x0003e40009921848 */
[----:B-1----:R-:W-:-:S02]  /*35980*/  IMAD.MOV.U32 R124, RZ, RZ, R133 ;  /* 0x000000ffff7c7224 */ /* 0x002fc400078e0085 */
[----:B------:R-:W-:-:S05]  /*35990*/  IMAD.MOV.U32 R125, RZ, RZ, R136 ;  /* 0x000000ffff7d7224 */ /* 0x000fca00078e0088 */
[----:B------:R1:W-:Y:S02]  /*359a0*/  LDGSTS.E [R2+0x29800], [R124.64], P3 ;  /* 0x298000007c027fae */ /* 0x0003e40009921848 */
[----:B-1----:R-:W-:Y:S02]  /*359b0*/  IMAD.MOV.U32 R124, RZ, RZ, R130 ;  /* 0x000000ffff7c7224 */ /* 0x002fe400078e0082 */
[----:B------:R-:W-:-:S05]  /*359c0*/  IMAD.MOV.U32 R125, RZ, RZ, R135 ;  /* 0x000000ffff7d7224 */ /* 0x000fca00078e0087 */
[----:B------:R1:W-:Y:S01]  /*359d0*/  LDGSTS.E [R2+0x2a000], [R124.64], P3 ;  /* 0x2a0000007c027fae */ /* 0x0003e20009921848 */
[----:B--2---:R-:W-:-:S05]  /*359e0*/  IADD3 R126, P0, R126, UR7, RZ ;  /* 0x000000077e7e7c10 */ /* 0x004fca000ff1e0ff */
[----:B------:R-:W-:Y:S04]  /*359f0*/  STL [R1+0xc5c], R126 ;  /* 0x000c5c7e01007387 */ /* 0x000fe80000100800 */
[----:B------:R2:W-:Y:S04]  /*35a00*/  STL [R1+0xc38], R135 ;  /* 0x000c388701007387 */ /* 0x0005e80000100800 */
[----:B------:R-:W4:Y:S01]  /*35a10*/  LDL.LU R133, [R1+0xd1c] ;  /* 0x000d1c0001857983 */ /* 0x000f220000300800 */
[----:B---3--:R-:W-:-:S03]  /*35a20*/  IADD3.X R137, R137, UR6, RZ, P0, !PT ;  /* 0x0000000689897c10 */ /* 0x008fc600087fe4ff */
[----:B------:R-:W3:Y:S01]  /*35a30*/  LDL.LU R136, [R1+0xcf8] ;  /* 0x000cf80001887983 */ /* 0x000ee20000300800 */
[----:B--2---:R-:W-:-:S05]  /*35a40*/  IADD3 R3, P1, R3, UR7, RZ ;  /* 0x0000000703037c10 */ /* 0x004fca000ff3e0ff */
[----:B------:R-:W-:Y:S01]  /*35a50*/  STL [R1+0xc7c], R3 ;  /* 0x000c7c0301007387 */ /* 0x000fe20000100800 */
[----:B------:R-:W-:-:S03]  /*35a60*/  IADD3 R131, P0, R131, UR7, RZ ;  /* 0x0000000783837c10 */ /* 0x000fc6000ff1e0ff */
[----:B------:R2:W-:Y:S04]  /*35a70*/  STL [R1+0xc58], R137 ;  /* 0x000c588901007387 */ /* 0x0005e80000100800 */
[----:B------:R-:W3:Y:S01]  /*35a80*/  LDL.LU R135, [R1+0xd18] ;  /* 0x000d180001877983 */ /* 0x000ee20000300800 */
[----:B-1----:R-:W-:-:S03]  /*35a90*/  IMAD.MOV.U32 R125, RZ, RZ, R137 ;  /* 0x000000ffff7d7224 */ /* 0x002fc600078e0089 */
[----:B------:R-:W3:Y:S01]  /*35aa0*/  LDL.LU R130, [R1+0xd3c] ;  /* 0x000d3c0001827983 */ /* 0x000ee20000300800 */
[----:B------:R-:W-:-:S03]  /*35ab0*/  IMAD.MOV.U32 R124, RZ, RZ, R126 ;  /* 0x000000ffff7c7224 */ /* 0x000fc600078e007e */
[----:B--2---:R-:W2:Y:S04]  /*35ac0*/  LDL.LU R137, [R1+0xd38] ;  /* 0x000d380001897983 */ /* 0x004ea80000300800 */
[----:B------:R-:W-:Y:S01]  /*35ad0*/  STL [R1+0xc9c], R131 ;  /* 0x000c9c8301007387 */ /* 0x000fe20000100800 */
[----:B------:R-:W-:-:S03]  /*35ae0*/  IADD3.X R134, R134, UR6, RZ, P1, !PT ;  /* 0x0000000686867c10 */ /* 0x000fc60008ffe4ff */
[----:B------:R1:W-:Y:S04]  /*35af0*/  LDGSTS.E [R2+0x2a800], [R124.64], P3 ;  /* 0x2a8000007c027fae */ /* 0x0003e80009921848 */
[----:B------:R1:W-:Y:S04]  /*35b00*/  STL [R1+0xc78], R134 ;  /* 0x000c788601007387 */ /* 0x0003e80000100800 */
[----:B------:R-:W2:Y:S01]  /*35b10*/  LDL.LU R126, [R1+0xd5c] ;  /* 0x000d5c00017e7983 */ /* 0x000ea20000300800 */
[----:B-1----:R-:W-:Y:S01]  /*35b20*/  IMAD.MOV.U32 R124, RZ, RZ, R3 ;  /* 0x000000ffff7c7224 */ /* 0x002fe200078e0003 */
[----:B------:R-:W-:-:S02]  /*35b30*/  MOV R125, R134 ;  /* 0x00000086007d7202 */ /* 0x000fc40000000f00 */
[----:B------:R-:W2:Y:S04]  /*35b40*/  LDL.LU R134, [R1+0xd58] ;  /* 0x000d580001867983 */ /* 0x000ea80000300800 */
[----:B------:R1:W-:Y:S01]  /*35b50*/  LDGSTS.E [R2+0x2b000], [R124.64], P3 ;  /* 0x2b0000007c027fae */ /* 0x0003e20009921848 */
[----:B------:R-:W-:Y:S02]  /*35b60*/  IADD3 R129, P1, R129, UR7, RZ ;  /* 0x0000000781817c10 */ /* 0x000fe4000ff3e0ff */
[----:B------:R-:W-:-:S03]  /*35b70*/  IADD3.X R140, R140, UR6, RZ, P0, !PT ;  /* 0x000000068c8c7c10 */ /* 0x000fc600087fe4ff */
[----:B------:R-:W-:Y:S01]  /*35b80*/  STL [R1+0xcbc], R129 ;  /* 0x000cbc8101007387 */ /* 0x000fe20000100800 */
[----:B-1----:R-:W-:Y:S02]  /*35b90*/  IMAD.MOV.U32 R124, RZ, RZ, R131 ;  /* 0x000000ffff7c7224 */ /* 0x002fe400078e0083 */
[----:B------:R-:W-:Y:S01]  /*35ba0*/  IMAD.MOV.U32 R125, RZ, RZ, R140 ;  /* 0x000000ffff7d7224 */ /* 0x000fe200078e008c */
[----:B------:R1:W-:Y:S04]  /*35bb0*/  STL [R1+0xc98], R140 ;  /* 0x000c988c01007387 */ /* 0x0003e80000100800 */
[----:B------:R-:W2:Y:S04]  /*35bc0*/  LDL.LU R3, [R1+0xd7c] ;  /* 0x000d7c0001037983 */ /* 0x000ea80000300800 */
[----:B------:R1:W-:Y:S01]  /*35bd0*/  LDGSTS.E [R2+0x2b800], [R124.64], P3 ;  /* 0x2b8000007c027fae */ /* 0x0003e20009921848 */
[----:B------:R-:W-:-:S03]  /*35be0*/  IADD3 R132, P0, R132, UR7, RZ ;  /* 0x0000000784847c10 */ /* 0x000fc6000ff1e0ff */
[----:B------:R-:W2:Y:S01]  /*35bf0*/  LDL.LU R131, [R1+0xd78] ;  /* 0x000d780001837983 */ /* 0x000ea20000300800 */
[----:B------:R-:W-:-:S03]  /*35c00*/  IADD3.X R139, R139, UR6, RZ, P1, !PT ;  /* 0x000000068b8b7c10 */ /* 0x000fc60008ffe4ff */
[----:B------:R1:W-:Y:S02]  /*35c10*/  STL [R1+0xcdc], R132 ;  /* 0x000cdc8401007387 */ /* 0x0003e40000100800 */
[----:B-1----:R-:W-:Y:S02]  /*35c20*/  IMAD.MOV.U32 R124, RZ, RZ, R129 ;  /* 0x000000ffff7c7224 */ /* 0x002fe400078e0081 */
[----:B------:R-:W-:Y:S01]  /*35c30*/  IMAD.MOV.U32 R125, RZ, RZ, R139 ;  /* 0x000000ffff7d7224 */ /* 0x000fe200078e008b */
[----:B------:R-:W-:Y:S04]  /*35c40*/  STL [R1+0xcb8], R139 ;  /* 0x000cb88b01007387 */ /* 0x000fe80000100800 */
[----:B------:R-:W2:Y:S04]  /*35c50*/  LDL.LU R140, [R1+0xd9c] ;  /* 0x000d9c00018c7983 */ /* 0x000ea80000300800 */
[----:B------:R1:W-:Y:S04]  /*35c60*/  LDGSTS.E [R2+0x2c000], [R124.64], P3 ;  /* 0x2c0000007c027fae */ /* 0x0003e80009921848 */
[----:B------:R-:W2:Y:S01]  /*35c70*/  LDL.LU R141, [R1+0xd98] ;  /* 0x000d9800018d7983 */ /* 0x000ea20000300800 */
[----:B------:R-:W-:-:S02]  /*35c80*/  IADD3 R127, P1, R127, UR7, RZ ;  /* 0x000000077f7f7c10 */ /* 0x000fc4000ff3e0ff */
[----:B------:R-:W-:Y:S01]  /*35c90*/  IADD3.X R138, R138, UR6, RZ, P0, !PT ;  /* 0x000000068a8a7c10 */ /* 0x000fe200087fe4ff */
[----:B-1----:R-:W-:Y:S02]  /*35ca0*/  IMAD.MOV.U32 R124, RZ, RZ, R132 ;  /* 0x000000ffff7c7224 */ /* 0x002fe400078e0084 */
[----:B------:R-:W-:Y:S02]  /*35cb0*/  STL [R1+0xcfc], R127 ;  /* 0x000cfc7f01007387 */ /* 0x000fe40000100800 */
[----:B------:R-:W-:Y:S02]  /*35cc0*/  IMAD.MOV.U32 R125, RZ, RZ, R138 ;  /* 0x000000ffff7d7224 */ /* 0x000fe400078e008a */
[----:B------:R-:W-:Y:S04]  /*35cd0*/  STL [R1+0xcd8], R138 ;  /* 0x000cd88a01007387 */ /* 0x000fe80000100800 */
[----:B------:R-:W2:Y:S04]  /*35ce0*/  LDL.LU R129, [R1+0x9c4] ;  /* 0x0009c40001817983 */ /* 0x000ea80000300800 */
[----:B------:R-:W2:Y:S04]  /*35cf0*/  LDL.LU R132, [R1+0x9e4] ;  /* 0x0009e40001847983 */ /* 0x000ea80000300800 */
[----:B------:R1:W-:Y:S02]  /*35d00*/  LDGSTS.E [R2+0x2c800], [R124.64], P3 ;  /* 0x2c8000007c027fae */ /* 0x0003e40009921848 */
[----:B-1----:R-:W-:Y:S01]  /*35d10*/  IMAD.MOV.U32 R124, RZ, RZ, R127 ;  /* 0x000000ffff7c7224 */ /* 0x002fe200078e007f */
[----:B----4-:R-:W-:-:S02]  /*35d20*/  IADD3 R133, P0, R133, UR7, RZ ;  /* 0x0000000785857c10 */ /* 0x010fc4000ff1e0ff */
[----:B---3--:R-:W-:-:S03]  /*35d30*/  IADD3.X R136, R136, UR6, RZ, P1, !PT ;  /* 0x0000000688887c10 */ /* 0x008fc60008ffe4ff */
[----:B------:R-:W-:Y:S04]  /*35d40*/  STL [R1+0xd1c], R133 ;  /* 0x000d1c8501007387 */ /* 0x000fe80000100800 */
[----:B------:R1:W-:Y:S01]  /*35d50*/  STL [R1+0xcf8], R136 ;  /* 0x000cf88801007387 */ /* 0x0003e20000100800 */
[----:B------:R-:W-:-:S05]  /*35d60*/  IMAD.MOV.U32 R125, RZ, RZ, R136 ;  /* 0x000000ffff7d7224 */ /* 0x000fca00078e0088 */
[----:B------:R3:W-:Y:S04]  /*35d70*/  LDGSTS.E [R2+0x2d000], [R124.64], P3 ;  /* 0x2d0000007c027fae */ /* 0x0007e80009921848 */
[----:B-1----:R-:W4:Y:S01]  /*35d80*/  LDL.LU R136, [R1+0x9c0] ;  /* 0x0009c00001887983 */ /* 0x002f220000300800 */
[----:B------:R-:W-:Y:S02]  /*35d90*/  IADD3.X R135, R135, UR6, RZ, P0, !PT ;  /* 0x0000000687877c10 */ /* 0x000fe400087fe4ff */
[----:B------:R-:W-:-:S03]  /*35da0*/  IADD3 R130, P1, R130, UR7, RZ ;  /* 0x0000000782827c10 */ /* 0x000fc6000ff3e0ff */
[----:B---3--:R-:W-:Y:S02]  /*35db0*/  IMAD.MOV.U32 R125, RZ, RZ, R135 ;  /* 0x000000ffff7d7224 */ /* 0x008fe400078e0087 */
[----:B------:R-:W-:Y:S01]  /*35dc0*/  STL [R1+0xd3c], R130 ;  /* 0x000d3c8201007387 */ /* 0x000fe20000100800 */
[----:B--2---:R-:W-:-:S03]  /*35dd0*/  IADD3.X R137, R137, UR6, RZ, P1, !PT ;  /* 0x0000000689897c10 */ /* 0x004fc60008ffe4ff */
[----:B------:R1:W-:Y:S04]  /*35de0*/  STL [R1+0xd18], R135 ;  /* 0x000d188701007387 */ /* 0x0003e80000100800 */
[----:B------:R-:W2:Y:S01]  /*35df0*/  LDL.LU R127, [R1+0xa04] ;  /* 0x000a0400017f7983 */ /* 0x000ea20000300800 */
[----:B------:R-:W-:-:S03]  /*35e00*/  IMAD.MOV.U32 R124, RZ, RZ, R133 ;  /* 0x000000ffff7c7224 */ /* 0x000fc600078e0085 */
[----:B-1----:R-:W3:Y:S01]  /*35e10*/  LDL.LU R135, [R1+0x9e0] ;  /* 0x0009e00001877983 */ /* 0x002ee20000300800 */
[----:B------:R-:W-:-:S03]  /*35e20*/  IADD3 R126, P0, R126, UR7, RZ ;  /* 0x000000077e7e7c10 */ /* 0x000fc6000ff1e0ff */
[----:B------:R1:W-:Y:S04]  /*35e30*/  LDGSTS.E [R2+0x2d800], [R124.64], P3 ;  /* 0x2d8000007c027fae */ /* 0x0003e80009921848 */
[----:B------:R-:W-:Y:S04]  /*35e40*/  STL [R1+0xd5c], R126 ;  /* 0x000d5c7e01007387 */ /* 0x000fe80000100800 */
[----:B------:R1:W-:Y:S04]  /*35e50*/  STL [R1+0xd38], R137 ;  /* 0x000d388901007387 */ /* 0x0003e80000100800 */
[----:B------:R-:W3:Y:S04]  /*35e60*/  LDL.LU R133, [R1+0xa24] ;  /* 0x000a240001857983 */ /* 0x000ee80000300800 */
[----:B------:R-:W3:Y:S01]  /*35e70*/  LDL.LU R139, [R1+0xa00] ;  /* 0x000a0000018b7983 */ /* 0x000ee20000300800 */
[----:B-1----:R-:W-:-:S03]  /*35e80*/  IMAD.MOV.U32 R125, RZ, RZ, R137 ;  /* 0x000000ffff7d7224 */ /* 0x002fc600078e0089 */
[----:B------:R-:W1:Y:S01]  /*35e90*/  S2R R137, SR_TID.X ;  /* 0x0000000000897919 */ /* 0x000e620000002100 */
[----:B------:R-:W-:Y:S01]  /*35ea0*/  IADD3.X R134, R134, UR6, RZ, P0, !PT ;  /* 0x0000000686867c10 */ /* 0x000fe200087fe4ff */
[----:B------:R-:W-:-:S05]  /*35eb0*/  IMAD.MOV.U32 R124, RZ, RZ, R130 ;  /* 0x000000ffff7c7224 */ /* 0x000fca00078e0082 */
[----:B------:R1:W-:Y:S01]  /*35ec0*/  LDGSTS.E [R2+0x2e000], [R124.64], P3 ;  /* 0x2e0000007c027fae */ /* 0x0003e20009921848 */
[----:B------:R-:W-:-:S05]  /*35ed0*/  IADD3 R3, P1, R3, UR7, RZ ;  /* 0x0000000703037c10 */ /* 0x000fca000ff3e0ff */
[----:B------:R-:W-:Y:S01]  /*35ee0*/  STL [R1+0xd7c], R3 ;  /* 0x000d7c0301007387 */ /* 0x000fe20000100800 */
[----:B-1----:R-:W-:-:S03]  /*35ef0*/  IMAD.MOV.U32 R125, RZ, RZ, R134 ;  /* 0x000000ffff7d7224 */ /* 0x002fc600078e0086 */
[----:B------:R1:W-:Y:S01]  /*35f00*/  STL [R1+0xd58], R134 ;  /* 0x000d588601007387 */ /* 0x0003e20000100800 */
[----:B------:R-:W-:-:S03]  /*35f10*/  IADD3.X R131, R131, UR6, RZ, P1, !PT ;  /* 0x0000000683837c10 */ /* 0x000fc60008ffe4ff */
[----:B------:R-:W3:Y:S01]  /*35f20*/  LDL.LU R130, [R1+0xa44] ;  /* 0x000a440001827983 */ /* 0x000ee20000300800 */
[----:B------:R-:W-:Y:S01]  /*35f30*/  IMAD.MOV.U32 R124, RZ, RZ, R126 ;  /* 0x000000ffff7c7224 */ /* 0x000fe200078e007e */
[----:B------:R-:W-:Y:S02]  /*35f40*/  LOP3.LUT R187, R137, 0x3f, RZ, 0xc0, !PT ;  /* 0x0000003f89bb7812 */ /* 0x000fe400078ec0ff */
[----:B-1----:R-:W3:Y:S01]  /*35f50*/  LDL.LU R134, [R1+0xa20] ;  /* 0x000a200001867983 */ /* 0x002ee20000300800 */
[----:B------:R-:W-:Y:S02]  /*35f60*/  SHF.R.S32.HI R137, RZ, 0x6, R137 ;  /* 0x00000006ff897819 */ /* 0x000fe40000011489 */
[----:B------:R-:W-:Y:S01]  /*35f70*/  IADD3 R140, P2, R140, UR7, RZ ;  /* 0x000000078c8c7c10 */ /* 0x000fe2000ff5e0ff */
[----:B------:R1:W-:Y:S01]  /*35f80*/  LDGSTS.E [R2+0x2e800], [R124.64], P3 ;  /* 0x2e8000007c027fae */ /* 0x0003e20009921848 */
[----:B------:R-:W-:Y:S01]  /*35f90*/  IMAD.SHL.U32 R187, R187, 0x4, RZ ;  /* 0x00000004bbbb7824 */ /* 0x000fe200078e00ff */
[----:B------:R-:W-:-:S02]  /*35fa0*/  SGXT R186, R137, 0x1 ;  /* 0x0000000189ba781a */ /* 0x000fc40000000200 */
[----:B------:R-:W-:Y:S01]  /*35fb0*/  STL [R1+0xd9c], R140 ;  /* 0x000d9c8c01007387 */ /* 0x000fe20000100800 */
[----:B------:R-:W-:-:S03]  /*35fc0*/  IADD3.X R141, R141, UR6, RZ, P2, !PT ;  /* 0x000000068d8d7c10 */ /* 0x000fc600097fe4ff */
[----:B------:R1:W-:Y:S04]  /*35fd0*/  STL [R1+0xd78], R131 ;  /* 0x000d788301007387 */ /* 0x0003e80000100800 */
[----:B------:R-:W3:Y:S01]  /*35fe0*/  LDL.LU R126, [R1+0xa64] ;  /* 0x000a6400017e7983 */ /* 0x000ee20000300800 */
[----:B-1----:R-:W-:Y:S02]  /*35ff0*/  IMAD.MOV.U32 R124, RZ, RZ, R3 ;  /* 0x000000ffff7c7224 */ /* 0x002fe400078e0003 */
[----:B------:R-:W-:Y:S01]  /*36000*/  IMAD.MOV.U32 R125, RZ, RZ, R131 ;  /* 0x000000ffff7d7224 */ /* 0x000fe200078e0083 */
[----:B------:R-:W3:Y:S01]  /*36010*/  LDL.LU R138, [R1+0xa40] ;  /* 0x000a4000018a7983 */ /* 0x000ee20000300800 */
[----:B------:R-:W-:-:S03]  /*36020*/  LOP3.LUT R131, R187, 0x110, R186, 0x78, !PT ;  /* 0x00000110bb837812 */ /* 0x000fc600078e78ba */
[----:B------:R1:W-:Y:S01]  /*36030*/  LDGSTS.E [R2+0x2f000], [R124.64], P3 ;  /* 0x2f0000007c027fae */ /* 0x0003e20009921848 */
[----:B------:R-:W-:Y:S02]  /*36040*/  IADD3 R129, P0, R129, UR7, RZ ;  /* 0x0000000781817c10 */ /* 0x000fe4000ff1e0ff */
[----:B------:R-:W-:-:S03]  /*36050*/  IADD3 R132, P1, R132, UR7, RZ ;  /* 0x0000000784847c10 */ /* 0x000fc6000ff3e0ff */
[----:B------:R-:W-:Y:S01]  /*36060*/  STL [R1+0x9c4], R129 ;  /* 0x0009c48101007387 */ /* 0x000fe20000100800 */
[----:B-1----:R-:W-:-:S03]  /*36070*/  IMAD.MOV.U32 R124, RZ, RZ, R140 ;  /* 0x000000ffff7c7224 */ /* 0x002fc600078e008c */
[----:B------:R-:W-:Y:S04]  /*36080*/  STL [R1+0xd98], R141 ;  /* 0x000d988d01007387 */ /* 0x000fe80000100800 */
[----:B------:R-:W3:Y:S01]  /*36090*/  LDL.LU R137, [R1+0xa84] ;  /* 0x000a840001897983 */ /* 0x000ee20000300800 */
[----:B------:R-:W-:-:S03]  /*360a0*/  MOV R3, UR5 ;  /* 0x0000000500037c02 */ /* 0x000fc60008000f00 */
[----:B------:R-:W-:Y:S01]  /*360b0*/  STL [R1+0x9e4], R132 ;  /* 0x0009e48401007387 */ /* 0x000fe20000100800 */
[----:B------:R-:W-:Y:S01]  /*360c0*/  LOP3.LUT R131, R131, 0x20, RZ, 0x3c, !PT ;  /* 0x0000002083837812 */ /* 0x000fe200078e3cff */
[----:B------:R-:W-:-:S04]  /*360d0*/  IMAD.MOV.U32 R125, RZ, RZ, R141 ;  /* 0x000000ffff7d7224 */ /* 0x000fc800078e008d */
[----:B------:R-:W-:Y:S01]  /*360e0*/  IMAD R3, R3, 0x10000, R131 ;  /* 0x0001000003037824 */ /* 0x000fe200078e0283 */
[----:B------:R1:W-:Y:S02]  /*360f0*/  LDGSTS.E [R2+0x2f800], [R124.64], P3 ;  /* 0x2f8000007c027fae */ /* 0x0003e40009921848 */
[----:B-1----:R-:W-:Y:S01]  /*36100*/  IMAD.MOV.U32 R124, RZ, RZ, R129 ;  /* 0x000000ffff7c7224 */ /* 0x002fe200078e0081 */
[----:B----4-:R-:W-:-:S05]  /*36110*/  IADD3.X R136, R136, UR6, RZ, P0, !PT ;  /* 0x0000000688887c10 */ /* 0x010fca00087fe4ff */
[----:B------:R1:W-:Y:S04]  /*36120*/  STL [R1+0x9c0], R136 ;  /* 0x0009c08801007387 */ /* 0x0003e80000100800 */
[----:B------:R-:W4:Y:S01]  /*36130*/  LDL.LU R140, [R1+0xa60] ;  /* 0x000a6000018c7983 */ /* 0x000f220000300800 */
[----:B------:R-:W-:-:S03]  /*36140*/  IMAD.MOV.U32 R125, RZ, RZ, R136 ;  /* 0x000000ffff7d7224 */ /* 0x000fc600078e0088 */
[----:B------:R-:W4:Y:S04]  /*36150*/  LDL.LU R131, [R1+0xaa4] ;  /* 0x000aa40001837983 */ /* 0x000f280000300800 */
[----:B------:R-:W4:Y:S04]  /*36160*/  LDL.LU R2, [R1+0xa80] ;  /* 0x000a800001027983 */ /* 0x000f280000300800 */
[----:B------:R1:W-:Y:S01]  /*36170*/  LDGSTS.E [R3+0x20200], [R124.64], P3 ;  /* 0x202000007c037fae */ /* 0x0003e20009921848 */
[----:B--2---:R-:W-:Y:S02]  /*36180*/  IADD3 R127, P0, R127, UR7, RZ ;  /* 0x000000077f7f7c10 */ /* 0x004fe4000ff1e0ff */
[----:B---3--:R-:W-:-:S03]  /*36190*/  IADD3.X R135, R135, UR6, RZ, P1, !PT ;  /* 0x0000000687877c10 */ /* 0x008fc60008ffe4ff */
[----:B------:R-:W-:Y:S04]  /*361a0*/  STL [R1+0xa04], R127 ;  /* 0x000a047f01007387 */ /* 0x000fe80000100800 */
[----:B------:R2:W-:Y:S01]  /*361b0*/  STL [R1+0x9e0], R135 ;  /* 0x0009e08701007387 */ /* 0x0005e20000100800 */
[----:B-1----:R-:W-:-:S03]  /*361c0*/  IMAD.MOV.U32 R125, RZ, RZ, R135 ;  /* 0x000000ffff7d7224 */ /* 0x002fc600078e0087 */
[----:B------:R-:W3:Y:S04]  /*361d0*/  LDL.LU R136, [R1+0xaa0] ;  /* 0x000aa00001887983 */ /* 0x000ee80000300800 */
[----:B------:R-:W3:Y:S01]  /*361e0*/  LDL.LU R129, [R1+0xac4] ;  /* 0x000ac40001817983 */ /* 0x000ee20000300800 */
[----:B------:R-:W-:-:S03]  /*361f0*/  IADD3 R133, P1, R133, UR7, RZ ;  /* 0x0000000785857c10 */ /* 0x000fc6000ff3e0ff */
[----:B--2---:R-:W2:Y:S01]  /*36200*/  LDL.LU R135, [R1+0xac0] ;  /* 0x000ac00001877983 */ /* 0x004ea20000300800 */
[----:B------:R-:W-:-:S03]  /*36210*/  IADD3.X R139, R139, UR6, RZ, P0, !PT ;  /* 0x000000068b8b7c10 */ /* 0x000fc600087fe4ff */
[----:B------:R-:W-:Y:S01]  /*36220*/  STL [R1+0xa24], R133 ;  /* 0x000a248501007387 */ /* 0x000fe20000100800 */
[----:B------:R-:W-:-:S03]  /*36230*/  IMAD.MOV.U32 R124, RZ, RZ, R132 ;  /* 0x000000ffff7c7224 */ /* 0x000fc600078e0084 */
[----:B------:R1:W-:Y:S04]  /*36240*/  STL [R1+0xa00], R139 ;  /* 0x000a008b01007387 */ /* 0x0003e80000100800 */
[----:B------:R-:W2:Y:S04]  /*36250*/  LDL.LU R132, [R1+0xae4] ;  /* 0x000ae40001847983 */ /* 0x000ea80000300800 */
[----:B------:R1:W-:Y:S02]  /*36260*/  LDGSTS.E [R3+0x20a00], [R124.64], P3 ;  /* 0x20a000007c037fae */ /* 0x0003e40009921848 */
[----:B-1----:R-:W-:-:S02]  /*36270*/  IMAD.MOV.U32 R125, RZ, RZ, R139 ;  /* 0x000000ffff7d7224 */ /* 0x002fc400078e008b */
[----:B------:R-:W2:Y:S01]  /*36280*/  LDL.LU R139, [R1+0xae0] ;  /* 0x000ae000018b7983 */ /* 0x000ea20000300800 */
[----:B------:R-:W-:Y:S01]  /*36290*/  IADD3 R130, P0, R130, UR7, RZ ;  /* 0x0000000782827c10 */ /* 0x000fe2000ff1e0ff */
[----:B------:R-:W-:Y:S01]  /*362a0*/  IMAD.MOV.U32 R124, RZ, RZ, R127 ;  /* 0x000000ffff7c7224 */ /* 0x000fe200078e007f */
[----:B------:R-:W-:-:S03]  /*362b0*/  IADD3.X R134, R134, UR6, RZ, P1, !PT ;  /* 0x0000000686867c10 */ /* 0x000fc60008ffe4ff */
[----:B------:R-:W-:Y:S04]  /*362c0*/  STL [R1+0xa44], R130 ;  /* 0x000a448201007387 */ /* 0x000fe80000100800 */
[----:B------:R1:W-:Y:S04]  /*362d0*/  STL [R1+0xa20], R134 ;  /* 0x000a208601007387 */ /* 0x0003e80000100800 */
[----:B------:R-:W2:Y:S04]  /*362e0*/  LDL.LU R127, [R1+0xb04] ;  /* 0x000b0400017f7983 */ /* 0x000ea80000300800 */
[----:B------:R1:W-:Y:S01]  /*362f0*/  LDGSTS.E [R3+0x21200], [R124.64], P3 ;  /* 0x212000007c037fae */ /* 0x0003e20009921848 */
[----:B------:R-:W-:-:S02]  /*36300*/  IADD3 R126, P1, R126, UR7, RZ ;  /* 0x000000077e7e7c10 */ /* 0x000fc4000ff3e0ff */
[----:B------:R-:W-:Y:S01]  /*36310*/  IADD3.X R138, R138, UR6, RZ, P0, !PT ;  /* 0x000000068a8a7c10 */ /* 0x000fe200087fe4ff */
[----:B-1----:R-:W-:Y:S02]  /*36320*/  IMAD.MOV.U32 R124, RZ, RZ, R133 ;  /* 0x000000ffff7c7224 */ /* 0x002fe400078e0085 */
[----:B------:R-:W-:Y:S02]  /*36330*/  IMAD.MOV.U32 R125, RZ, RZ, R134 ;  /* 0x000000ffff7d7224 */ /* 0x000fe400078e0086 */
[----:B------:R-:W2:Y:S04]  /*36340*/  LDL.LU R134, [R1+0xb00] ;  /* 0x000b000001867983 */ /* 0x000ea80000300800 */
[----:B------:R-:W-:Y:S04]  /*36350*/  STL [R1+0xa64], R126 ;  /* 0x000a647e01007387 */ /* 0x000fe80000100800 */
[----:B------:R1:W-:Y:S04]  /*36360*/  STL [R1+0xa40], R138 ;  /* 0x000a408a01007387 */ /* 0x0003e80000100800 */
[----:B------:R1:W-:Y:S01]  /*36370*/  LDGSTS.E [R3+0x21a00], [R124.64], P3 ;  /* 0x21a000007c037fae */ /* 0x0003e20009921848 */
[----:B------:R-:W-:-:S03]  /*36380*/  IADD3 R137, P0, R137, UR7, RZ ;  /* 0x0000000789897c10 */ /* 0x000fc6000ff1e0ff */
[----:B------:R-:W2:Y:S01]  /*36390*/  LDL.LU R133, [R1+0xb24] ;  /* 0x000b240001857983 */ /* 0x000ea20000300800 */
[----:B-1----:R-:W-:Y:S02]  /*363a0*/  IMAD.MOV.U32 R124, RZ, RZ, R130 ;  /* 0x000000ffff7c7224 */ /* 0x002fe400078e0082 */
[----:B------:R-:W-:Y:S02]  /*363b0*/  IMAD.MOV.U32 R125, RZ, RZ, R138 ;  /* 0x000000ffff7d7224 */ /* 0x000fe400078e008a */
[----:B------:R-:W2:Y:S04]  /*363c0*/  LDL.LU R138, [R1+0xb20] ;  /* 0x000b2000018a7983 */ /* 0x000ea80000300800 */
[----:B------:R1:W-:Y:S04]  /*363d0*/  STL [R1+0xa84], R137 ;  /* 0x000a848901007387 */ /* 0x0003e80000100800 */
[----:B------:R1:W-:Y:S02]  /*363e0*/  LDGSTS.E [R3+0x22200], [R124.64], P3 ;  /* 0x222000007c037fae */ /* 0x0003e40009921848 */
[----:B-1----:R-:W-:Y:S01]  /*363f0*/  IMAD.MOV.U32 R124, RZ, RZ, R126 ;  /* 0x000000ffff7c7224 */ /* 0x002fe200078e007e */
[----:B----4-:R-:W-:-:S05]  /*36400*/  IADD3.X R140, R140, UR6, RZ, P1, !PT ;  /* 0x000000068c8c7c10 */ /* 0x010fca0008ffe4ff */
[----:B------:R-:W-:Y:S01]  /*36410*/  STL [R1+0xa60], R140 ;  /* 0x000a608c01007387 */ /* 0x000fe20000100800 */
[----:B------:R-:W-:Y:S01]  /*36420*/  IADD3 R131, P1, R131, UR7, RZ ;  /* 0x0000000783837c10 */ /* 0x000fe2000ff3e0ff */
[----:B------:R-:W-:Y:S02]  /*36430*/  IMAD.MOV.U32 R125, RZ, RZ, R140 ;  /* 0x000000ffff7d7224 */ /* 0x000fe400078e008c */
[----:B------:R-:W4:Y:S01]  /*36440*/  LDL.LU R130, [R1+0xb44] ;  /* 0x000b440001827983 */ /* 0x000f220000300800 */
[----:B------:R-:W-:-:S03]  /*36450*/  IADD3.X R2, R2, UR6, RZ, P0, !PT ;  /* 0x0000000602027c10 */ /* 0x000fc600087fe4ff */
[----:B------:R-:W4:Y:S04]  /*36460*/  LDL.LU R126, [R1+0xb64] ;  /* 0x000b6400017e7983 */ /* 0x000f280000300800 */
[----:B------:R-:W-:Y:S04]  /*36470*/  STL [R1+0xaa4], R131 ;  /* 0x000aa48301007387 */ /* 0x000fe80000100800 */
[----:B------:R1:W-:Y:S04]  /*36480*/  LDGSTS.E [R3+0x22a00], [R124.64], P3 ;  /* 0x22a000007c037fae */ /* 0x0003e80009921848 */
[----:B------:R2:W-:Y:S01]  /*36490*/  STL [R1+0xa80], R2 ;  /* 0x000a800201007387 */ /* 0x0005e20000100800 */
[----:B-1----:R-:W-:Y:S01]  /*364a0*/  IMAD.MOV.U32 R124, RZ, RZ, R137 ;  /* 0x000000ffff7c7224 */ /* 0x002fe200078e0089 */
[----:B---3--:R-:W-:Y:S01]  /*364b0*/  IADD3.X R136, R136, UR6, RZ, P1, !PT ;  /* 0x0000000688887c10 */ /* 0x008fe20008ffe4ff */
[----:B------:R-:W-:Y:S01]  /*364c0*/  IMAD.MOV.U32 R125, RZ, RZ, R2 ;  /* 0x000000ffff7d7224 */ /* 0x000fe200078e0002 */
[----:B------:R-:W3:Y:S01]  /*364d0*/  LDL.LU R137, [R1+0xb40] ;  /* 0x000b400001897983 */ /* 0x000ee20000300800 */
[----:B------:R-:W-:-:S03]  /*364e0*/  IADD3 R129, P0, R129, UR7, RZ ;  /* 0x0000000781817c10 */ /* 0x000fc6000ff1e0ff */
[----:B------:R1:W-:Y:S01]  /*364f0*/  LDGSTS.E [R3+0x23200], [R124.64], P3 ;  /* 0x232000007c037fae */ /* 0x0003e20009921848 */
[----:B--2---:R-:W-:-:S03]  /*36500*/  IADD3.X R135, R135, UR6, RZ, P0, !PT ;  /* 0x0000000687877c10 */ /* 0x004fc600087fe4ff */
[----:B------:R-:W-:Y:S04]  /*36510*/  STL [R1+0xac4], R129 ;  /* 0x000ac48101007387 */ /* 0x000fe80000100800 */
[----:B------:R2:W-:Y:S04]  /*36520*/  STL [R1+0xaa0], R136 ;  /* 0x000aa08801007387 */ /* 0x0005e80000100800 */
[----:B------:R-:W3:Y:S01]  /*36530*/  LDL.LU R2, [R1+0xb84] ;  /* 0x000b840001027983 */ /* 0x000ee20000300800 */
[----:B------:R-:W-:Y:S01]  /*36540*/  IADD3 R132, P1, R132, UR7, RZ ;  /* 0x0000000784847c10 */ /* 0x000fe2000ff3e0ff */
[----:B-1----:R-:W-:Y:S01]  /*36550*/  IMAD.MOV.U32 R125, RZ, RZ, R136 ;  /* 0x000000ffff7d7224 */ /* 0x002fe200078e0088 */
[----:B------:R-:W-:Y:S01]  /*36560*/  MOV R124, R131 ;  /* 0x00000083007c7202 */ /* 0x000fe20000000f00 */
[----:B--2---:R-:W3:Y:S04]  /*36570*/  LDL.LU R136, [R1+0xb60] ;  /* 0x000b600001887983 */ /* 0x004ee80000300800 */
[----:B------:R-:W-:Y:S04]  /*36580*/  STL [R1+0xae4], R132 ;  /* 0x000ae48401007387 */ /* 0x000fe80000100800 */
[----:B------:R1:W-:Y:S04]  /*36590*/  STL [R1+0xac0], R135 ;  /* 0x000ac08701007387 */ /* 0x0003e80000100800 */
[----:B------:R1:W-:Y:S04]  /*365a0*/  LDGSTS.E [R3+0x23a00], [R124.64], P3 ;  /* 0x23a000007c037fae */ /* 0x0003e80009921848 */
[----:B------:R-:W3:Y:S01]  /*365b0*/  LDL.LU R131, [R1+0xba4] ;  /* 0x000ba40001837983 */ /* 0x000ee20000300800 */
[----:B-1----:R-:W-:-:S03]  /*365c0*/  IMAD.MOV.U32 R125, RZ, RZ, R135 ;  /* 0x000000ffff7d7224 */ /* 0x002fc600078e0087 */
[----:B------:R-:W3:Y:S01]  /*365d0*/  LDL.LU R135, [R1+0xb80] ;  /* 0x000b800001877983 */ /* 0x000ee20000300800 */
[----:B------:R-:W-:Y:S01]  /*365e0*/  IADD3.X R139, R139, UR6, RZ, P1, !PT ;  /* 0x000000068b8b7c10 */ /* 0x000fe20008ffe4ff */
[----:B------:R-:W-:Y:S01]  /*365f0*/  IMAD.MOV.U32 R124, RZ, RZ, R129 ;  /* 0x000000ffff7c7224 */ /* 0x000fe200078e0081 */
[----:B------:R-:W-:-:S04]  /*36600*/  IADD3 R127, P0, R127, UR7, RZ ;  /* 0x000000077f7f7c10 */ /* 0x000fc8000ff1e0ff */
[----:B------:R1:W-:Y:S04]  /*36610*/  LDGSTS.E [R3+0x24200], [R124.64], P3 ;  /* 0x242000007c037fae */ /* 0x0003e80009921848 */
[----:B------:R-:W-:Y:S04]  /*36620*/  STL [R1+0xb04], R127 ;  /* 0x000b047f01007387 */ /* 0x000fe80000100800 */
[----:B------:R-:W-:Y:S04]  /*36630*/  STL [R1+0xae0], R139 ;  /* 0x000ae08b01007387 */ /* 0x000fe80000100800 */
[----:B------:R-:W3:Y:S01]  /*36640*/  LDL.LU R129, [R1+0xbc4] ;  /* 0x000bc40001817983 */ /* 0x000ee20000300800 */
[----:B-1----:R-:W-:-:S03]  /*36650*/  IMAD.MOV.U32 R124, RZ, RZ, R132 ;  /* 0x000000ffff7c7224 */ /* 0x002fc600078e0084 */
[----:B------:R-:W3:Y:S01]  /*36660*/  LDL.LU R140, [R1+0xba0] ;  /* 0x000ba000018c7983 */ /* 0x000ee20000300800 */
[----:B------:R-:W-:Y:S01]  /*36670*/  IMAD.MOV.U32 R125, RZ, RZ, R139 ;  /* 0x000000ffff7d7224 */ /* 0x000fe200078e008b */
[----:B------:R-:W-:-:S04]  /*36680*/  IADD3.X R134, R134, UR6, RZ, P0, !PT ;  /* 0x0000000686867c10 */ /* 0x000fc800087fe4ff */
[----:B------:R1:W-:Y:S01]  /*36690*/  LDGSTS.E [R3+0x24a00], [R124.64], P3 ;  /* 0x24a000007c037fae */ /* 0x0003e20009921848 */
[----:B------:R-:W-:Y:S01]  /*366a0*/  IADD3 R133, P1, R133, UR7, RZ ;  /* 0x0000000785857c10 */ /* 0x000fe2000ff3e0ff */
[----:B-1----:R-:W-:-:S04]  /*366b0*/  IMAD.MOV.U32 R125, RZ, RZ, R134 ;  /* 0x000000ffff7d7224 */ /* 0x002fc800078e0086 */
[----:B------:R-:W-:Y:S01]  /*366c0*/  STL [R1+0xb24], R133 ;  /* 0x000b248501007387 */ /* 0x000fe20000100800 */
[----:B------:R-:W-:-:S03]  /*366d0*/  IMAD.MOV.U32 R124, RZ, RZ, R127 ;  /* 0x000000ffff7c7224 */ /* 0x000fc600078e007f */
[----:B------:R1:W-:Y:S01]  /*366e0*/  STL [R1+0xb00], R134 ;  /* 0x000b008601007387 */ /* 0x0003e20000100800 */
[----:B------:R-:W-:-:S03]  /*366f0*/  IADD3.X R138, R138, UR6, RZ, P1, !PT ;  /* 0x000000068a8a7c10 */ /* 0x000fc60008ffe4ff */
[----:B------:R-:W3:Y:S04]  /*36700*/  LDL.LU R132, [R1+0xbe4] ;  /* 0x000be40001847983 */ /* 0x000ee80000300800 */
[----:B------:R1:W-:Y:S04]  /*36710*/  LDGSTS.E [R3+0x25200], [R124.64], P3 ;  /* 0x252000007c037fae */ /* 0x0003e80009921848 */
[----:B-1----:R-:W3:Y:S01]  /*36720*/  LDL.LU R134, [R1+0xbc0] ;  /* 0x000bc00001867983 */ /* 0x002ee20000300800 */
[----:B------:R-:W-:Y:S02]  /*36730*/  IMAD.MOV.U32 R125, RZ, RZ, R138 ;  /* 0x000000ffff7d7224 */ /* 0x000fe400078e008a */
[----:B------:R-:W-:-:S05]  /*36740*/  IMAD.MOV.U32 R124, RZ, RZ, R133 ;  /* 0x000000ffff7c7224 */ /* 0x000fca00078e0085 */
[----:B------:R1:W-:Y:S01]  /*36750*/  LDGSTS.E [R3+0x25a00], [R124.64], P3 ;  /* 0x25a000007c037fae */ /* 0x0003e20009921848 */
[----:B----4-:R-:W-:-:S05]  /*36760*/  IADD3 R130, P0, R130, UR7, RZ ;  /* 0x0000000782827c10 */ /* 0x010fca000ff1e0ff */
[----:B------:R-:W-:Y:S01]  /*36770*/  STL [R1+0xb44], R130 ;  /* 0x000b448201007387 */ /* 0x000fe20000100800 */
[----:B------:R-:W-:-:S03]  /*36780*/  IADD3 R126, P1, R126, UR7, RZ ;  /* 0x000000077e7e7c10 */ /* 0x000fc6000ff3e0ff */
[----:B------:R4:W-:Y:S04]  /*36790*/  STL [R1+0xb20], R138 ;  /* 0x000b208a01007387 */ /* 0x0009e80000100800 */
[----:B------:R-:W2:Y:S04]  /*367a0*/  LDL.LU R139, [R1+0xbe0] ;  /* 0x000be000018b7983 */ /* 0x000ea80000300800 */
[----:B------:R-:W2:Y:S04]  /*367b0*/  LDL.LU R127, [R1+0xc04] ;  /* 0x000c0400017f7983 */ /* 0x000ea80000300800 */
[----:B----4-:R-:W4:Y:S01]  /*367c0*/  LDL.LU R138, [R1+0xc00] ;  /* 0x000c0000018a7983 */ /* 0x010f220000300800 */
[----:B---3--:R-:W-:-:S03]  /*367d0*/  IADD3.X R137, R137, UR6, RZ, P0, !PT ;  /* 0x0000000689897c10 */ /* 0x008fc600087fe4ff */
[----:B------:R-:W-:Y:S04]  /*367e0*/  STL [R1+0xb64], R126 ;  /* 0x000b647e01007387 */ /* 0x000fe80000100800 */
[----:B------:R3:W-:Y:S01]  /*367f0*/  STL [R1+0xb40], R137 ;  /* 0x000b408901007387 */ /* 0x0007e20000100800 */
[----:B-1----:R-:W-:-:S03]  /*36800*/  IMAD.MOV.U32 R124, RZ, RZ, R130 ;  /* 0x000000ffff7c7224 */ /* 0x002fc600078e0082 */
[----:B------:R-:W4:Y:S01]  /*36810*/  LDL.LU R133, [R1+0xc24] ;  /* 0x000c240001857983 */ /* 0x000f220000300800 */
[----:B------:R-:W-:-:S03]  /*36820*/  IMAD.MOV.U32 R125, RZ, RZ, R137 ;  /* 0x000000ffff7d7224 */ /* 0x000fc600078e0089 */
[----:B---3--:R-:W3:Y:S01]  /*36830*/  LDL.LU R137, [R1+0xc20] ;  /* 0x000c200001897983 */ /* 0x008ee20000300800 */
[----:B------:R-:W-:-:S03]  /*36840*/  IADD3 R2, P0, R2, UR7, RZ ;  /* 0x0000000702027c10 */ /* 0x000fc6000ff1e0ff */
[----:B------:R1:W-:Y:S01]  /*36850*/  LDGSTS.E [R3+0x26200], [R124.64], P3 ;  /* 0x262000007c037fae */ /* 0x0003e20009921848 */
[----:B------:R-:W-:-:S03]  /*36860*/  IADD3.X R136, R136, UR6, RZ, P1, !PT ;  /* 0x0000000688887c10 */ /* 0x000fc60008ffe4ff */
[----:B------:R-:W-:Y:S04]  /*36870*/  STL [R1+0xb84], R2 ;  /* 0x000b840201007387 */ /* 0x000fe80000100800 */
[----:B------:R1:W-:Y:S04]  /*36880*/  STL [R1+0xb60], R136 ;  /* 0x000b608801007387 */ /* 0x0003e80000100800 */
[----:B------:R-:W3:Y:S01]  /*36890*/  LDL.LU R130, [R1+0xc44] ;  /* 0x000c440001827983 */ /* 0x000ee20000300800 */
[----:B-1----:R-:W-:Y:S02]  /*368a0*/  IMAD.MOV.U32 R125, RZ, RZ, R136 ;  /* 0x000000ffff7d7224 */ /* 0x002fe400078e0088 */
[----:B------:R-:W-:Y:S01]  /*368b0*/  IMAD.MOV.U32 R124, RZ, RZ, R126 ;  /* 0x000000ffff7c7224 */ /* 0x000fe200078e007e */
[----:B------:R-:W3:Y:S01]  /*368c0*/  LDL.LU R136, [R1+0xc40] ;  /* 0x000c400001887983 */ /* 0x000ee20000300800 */
        /* <DEDUP_REMOVED lines=8> */
[----:B------:R-:W3:Y:S04]  /*36950*/  LDL.LU R135, [R1+0xc60] ;  /* 0x000c600001877983 */ /* 0x000ee80000300800 */
[----:B------:R1:W-:Y:S01]  /*36960*/  LDGSTS.E [R3+0x27200], [R124.64], P3 ;  /* 0x272000007c037fae */ /* 0x0003e20009921848 */
[----:B------:R-:W-:-:S02]  /*36970*/  IADD3 R129, P0, R129, UR7, RZ ;  /* 0x0000000781817c10 */ /* 0x000fc4000ff1e0ff */
[----:B------:R-:W-:-:S03]  /*36980*/  IADD3.X R140, R140, UR6, RZ, P1, !PT ;  /* 0x000000068c8c7c10 */ /* 0x000fc60008ffe4ff */
[----:B------:R-:W-:Y:S04]  /*36990*/  STL [R1+0xbc4], R129 ;  /* 0x000bc48101007387 */ /* 0x000fe80000100800 */
[----:B------:R-:W-:Y:S04]  /*369a0*/  STL [R1+0xba0], R140 ;  /* 0x000ba08c01007387 */ /* 0x000fe80000100800 */
        /* <DEDUP_REMOVED lines=8> */
[----:B------:R1:W-:Y:S02]  /*36a30*/  STL [R1+0xbc0], R134 ;  /* 0x000bc08601007387 */ /* 0x0003e40000100800 */
[----:B-1----:R-:W-:Y:S01]  /*36a40*/  IMAD.MOV.U32 R125, RZ, RZ, R134 ;  /* 0x000000ffff7d7224 */ /* 0x002fe200078e0086 */
[----:B------:R-:W-:-:S05]  /*36a50*/  MOV R124, R129 ;  /* 0x00000081007c7202 */ /* 0x000fca0000000f00 */
[----:B------:R1:W-:Y:S04]  /*36a60*/  LDGSTS.E [R3+0x28200], [R124.64], P3 ;  /* 0x282000007c037fae */ /* 0x0003e80009921848 */
[----:B------:R-:W3:Y:S01]  /*36a70*/  LDL.LU R134, [R1+0xc80] ;  /* 0x000c800001867983 */ /* 0x000ee20000300800 */
[----:B-1----:R-:W-:Y:S01]  /*36a80*/  IMAD.MOV.U32 R124, RZ, RZ, R132 ;  /* 0x000000ffff7c7224 */ /* 0x002fe200078e0084 */
[----:B--2---:R-:W-:Y:S02]  /*36a90*/  IADD3.X R139, R139, UR6, RZ, P1, !PT ;  /* 0x000000068b8b7c10 */ /* 0x004fe40008ffe4ff */
[----:B------:R-:W-:-:S05]  /*36aa0*/  IADD3 R127, P0, R127, UR7, RZ ;  /* 0x000000077f7f7c10 */ /* 0x000fca000ff1e0ff */
[----:B------:R-:W-:Y:S01]  /*36ab0*/  STL [R1+0xc04], R127 ;  /* 0x000c047f01007387 */ /* 0x000fe20000100800 */
[----:B----4-:R-:W-:-:S03]  /*36ac0*/  IADD3.X R138, R138, UR6, RZ, P0, !PT ;  /* 0x000000068a8a7c10 */ /* 0x010fc600087fe4ff */
[----:B------:R1:W-:Y:S04]  /*36ad0*/  STL [R1+0xbe0], R139 ;  /* 0x000be08b01007387 */ /* 0x0003e80000100800 */
[----:B------:R-:W2:Y:S04]  /*36ae0*/  LDL.LU R129, [R1+0xcc4] ;  /* 0x000cc40001817983 */ /* 0x000ea80000300800 */
[----:B------:R-:W4:Y:S01]  /*36af0*/  LDL.LU R140, [R1+0xca0] ;  /* 0x000ca000018c7983 */ /* 0x000f220000300800 */
[----:B------:R-:W-:Y:S01]  /*36b00*/  IADD3 R133, P1, R133, UR7, RZ ;  /* 0x0000000785857c10 */ /* 0x000fe2000ff3e0ff */
[----:B------:R-:W-:-:S04]  /*36b10*/  IMAD.MOV.U32 R125, RZ, RZ, R139 ;  /* 0x000000ffff7d7224 */ /* 0x000fc800078e008b */
[----:B------:R-:W-:Y:S01]  /*36b20*/  STL [R1+0xc24], R133 ;  /* 0x000c248501007387 */ /* 0x000fe20000100800 */
[----:B---3--:R-:W-:-:S03]  /*36b30*/  IADD3.X R137, R137, UR6, RZ, P1, !PT ;  /* 0x0000000689897c10 */ /* 0x008fc60008ffe4ff */
[----:B------:R3:W-:Y:S04]  /*36b40*/  STL [R1+0xc00], R138 ;  /* 0x000c008a01007387 */ /* 0x0007e80000100800 */
[----:B------:R-:W4:Y:S04]  /*36b50*/  LDL.LU R132, [R1+0xce4] ;  /* 0x000ce40001847983 */ /* 0x000f280000300800 */
[----:B-1----:R-:W4:Y:S04]  /*36b60*/  LDL.LU R139, [R1+0xcc0] ;  /* 0x000cc000018b7983 */ /* 0x002f280000300800 */
[----:B------:R1:W-:Y:S01]  /*36b70*/  LDGSTS.E [R3+0x28a00], [R124.64], P3 ;  /* 0x28a000007c037fae */ /* 0x0003e20009921848 */
[----:B------:R-:W-:-:S05]  /*36b80*/  IADD3 R130, P0, R130, UR7, RZ ;  /* 0x0000000782827c10 */ /* 0x000fca000ff1e0ff */
[----:B------:R-:W-:Y:S01]  /*36b90*/  STL [R1+0xc44], R130 ;  /* 0x000c448201007387 */ /* 0x000fe20000100800 */
[----:B------:R-:W-:-:S03]  /*36ba0*/  IADD3.X R136, R136, UR6, RZ, P0, !PT ;  /* 0x0000000688887c10 */ /* 0x000fc600087fe4ff */
[----:B------:R3:W-:Y:S01]  /*36bb0*/  STL [R1+0xc20], R137 ;  /* 0x000c208901007387 */ /* 0x0007e20000100800 */
[----:B-1----:R-:W-:Y:S02]  /*36bc0*/  IMAD.MOV.U32 R124, RZ, RZ, R127 ;  /* 0x000000ffff7c7224 */ /* 0x002fe400078e007f */
[----:B------:R-:W-:Y:S01]  /*36bd0*/  IMAD.MOV.U32 R125, RZ, RZ, R138 ;  /* 0x000000ffff7d7224 */ /* 0x000fe200078e008a */
[----:B------:R-:W4:Y:S04]  /*36be0*/  LDL.LU R127, [R1+0xd04] ;  /* 0x000d0400017f7983 */ /* 0x000f280000300800 */
[----:B---3--:R-:W3:Y:S04]  /*36bf0*/  LDL.LU R138, [R1+0xce0] ;  /* 0x000ce000018a7983 */ /* 0x008ee80000300800 */
[----:B------:R1:W-:Y:S01]  /*36c00*/  LDGSTS.E [R3+0x29200], [R124.64], P3 ;  /* 0x292000007c037fae */ /* 0x0003e20009921848 */
[----:B------:R-:W-:-:S05]  /*36c10*/  IADD3 R126, P1, R126, UR7, RZ ;  /* 0x000000077e7e7c10 */ /* 0x000fca000ff3e0ff */
[----:B------:R-:W-:Y:S01]  /*36c20*/  STL [R1+0xc64], R126 ;  /* 0x000c647e01007387 */ /* 0x000fe20000100800 */
[----:B-1----:R-:W-:-:S03]  /*36c30*/  IMAD.MOV.U32 R124, RZ, RZ, R133 ;  /* 0x000000ffff7c7224 */ /* 0x002fc600078e0085 */
[----:B------:R1:W-:Y:S01]  /*36c40*/  STL [R1+0xc40], R136 ;  /* 0x000c408801007387 */ /* 0x0003e20000100800 */
[----:B------:R-:W-:-:S03]  /*36c50*/  IMAD.MOV.U32 R125, RZ, RZ, R137 ;  /* 0x000000ffff7d7224 */ /* 0x000fc600078e0089 */
[----:B------:R-:W3:Y:S04]  /*36c60*/  LDL.LU R133, [R1+0xd24] ;  /* 0x000d240001857983 */ /* 0x000ee80000300800 */
[----:B------:R-:W3:Y:S01]  /*36c70*/  LDL.LU R137, [R1+0xd00] ;  /* 0x000d000001897983 */ /* 0x000ee20000300800 */
[----:B------:R-:W-:-:S03]  /*36c80*/  IADD3.X R135, R135, UR6, RZ, P1, !PT ;  /* 0x0000000687877c10 */ /* 0x000fc60008ffe4ff */
[----:B------:R1:W-:Y:S01]  /*36c90*/  LDGSTS.E [R3+0x29a00], [R124.64], P3 ;  /* 0x29a000007c037fae */ /* 0x0003e20009921848 */
[----:B------:R-:W-:-:S05]  /*36ca0*/  IADD3 R2, P0, R2, UR7, RZ ;  /* 0x0000000702027c10 */ /* 0x000fca000ff1e0ff */
[----:B------:R-:W-:Y:S01]  /*36cb0*/  STL [R1+0xc84], R2 ;  /* 0x000c840201007387 */ /* 0x000fe20000100800 */
[----:B-1----:R-:W-:-:S03]  /*36cc0*/  IMAD.MOV.U32 R124, RZ, RZ, R130 ;  /* 0x000000ffff7c7224 */ /* 0x002fc600078e0082 */
[----:B------:R1:W-:Y:S01]  /*36cd0*/  STL [R1+0xc60], R135 ;  /* 0x000c608701007387 */ /* 0x0003e20000100800 */
[----:B------:R-:W-:Y:S01]  /*36ce0*/  IMAD.MOV.U32 R125, RZ, RZ, R136 ;  /* 0x000000ffff7d7224 */ /* 0x000fe200078e0088 */
[----:B------:R-:W-:Y:S02]  /*36cf0*/  IADD3 R131, P1, R131, UR7, RZ ;  /* 0x0000000783837c10 */ /* 0x000fe4000ff3e0ff */
[----:B------:R-:W3:Y:S04]  /*36d00*/  LDL.LU R136, [R1+0xd20] ;  /* 0x000d200001887983 */ /* 0x000ee80000300800 */
[----:B------:R-:W3:Y:S04]  /*36d10*/  LDL.LU R130, [R1+0xd44] ;  /* 0x000d440001827983 */ /* 0x000ee80000300800 */
[----:B------:R1:W-:Y:S02]  /*36d20*/  LDGSTS.E [R3+0x2a200], [R124.64], P3 ;  /* 0x2a2000007c037fae */ /* 0x0003e40009921848 */
[----:B-1----:R-:W-:-:S02]  /*36d30*/  IMAD.MOV.U32 R124, RZ, RZ, R126 ;  /* 0x000000ffff7c7224 */ /* 0x002fc400078e007e */
[----:B------:R-:W-:Y:S02]  /*36d40*/  IMAD.MOV.U32 R125, RZ, RZ, R135 ;  /* 0x000000ffff7d7224 */ /* 0x000fe400078e0087 */
[----:B------:R-:W3:Y:S04]  /*36d50*/  LDL.LU R135, [R1+0xd40] ;  /* 0x000d400001877983 */ /* 0x000ee80000300800 */
[----:B------:R-:W-:Y:S04]  /*36d60*/  STL [R1+0xca4], R131 ;  /* 0x000ca48301007387 */ /* 0x000fe80000100800 */
[----:B------:R1:W-:Y:S01]  /*36d70*/  LDGSTS.E [R3+0x2aa00], [R124.64], P3 ;  /* 0x2aa000007c037fae */ /* 0x0003e20009921848 */
[----:B------:R-:W-:-:S05]  /*36d80*/  IADD3.X R134, R134, UR6, RZ, P0, !PT ;  /* 0x0000000686867c10 */ /* 0x000fca00087fe4ff */
[----:B------:R1:W-:Y:S04]  /*36d90*/  STL [R1+0xc80], R134 ;  /* 0x000c808601007387 */ /* 0x0003e80000100800 */
[----:B------:R-:W3:Y:S01]  /*36da0*/  LDL.LU R126, [R1+0xd64] ;  /* 0x000d6400017e7983 */ /* 0x000ee20000300800 */
[----:B-1----:R-:W-:Y:S02]  /*36db0*/  IMAD.MOV.U32 R124, RZ, RZ, R2 ;  /* 0x000000ffff7c7224 */ /* 0x002fe400078e0002 */
[----:B------:R-:W-:Y:S02]  /*36dc0*/  IMAD.MOV.U32 R125, RZ, RZ, R134 ;  /* 0x000000ffff7d7224 */ /* 0x000fe400078e0086 */
[----:B------:R-:W3:Y:S04]  /*36dd0*/  LDL.LU R134, [R1+0xd60] ;  /* 0x000d600001867983 */ /* 0x000ee80000300800 */
[----:B------:R1:W-:Y:S02]  /*36de0*/  LDGSTS.E [R3+0x2b200], [R124.64], P3 ;  /* 0x2b2000007c037fae */ /* 0x0003e40009921848 */
[----:B-1----:R-:W-:Y:S01]  /*36df0*/  IMAD.MOV.U32 R124, RZ, RZ, R131 ;  /* 0x000000ffff7c7224 */ /* 0x002fe200078e0083 */
[----:B--2---:R-:W-:-:S02]  /*36e00*/  IADD3 R129, P0, R129, UR7, RZ ;  /* 0x0000000781817c10 */ /* 0x004fc4000ff1e0ff */
[----:B----4-:R-:W-:-:S03]  /*36e10*/  IADD3.X R140, R140, UR6, RZ, P1, !PT ;  /* 0x000000068c8c7c10 */ /* 0x010fc60008ffe4ff */
[----:B------:R-:W-:Y:S04]  /*36e20*/  STL [R1+0xcc4], R129 ;  /* 0x000cc48101007387 */ /* 0x000fe80000100800 */
[----:B------:R1:W-:Y:S01]  /*36e30*/  STL [R1+0xca0], R140 ;  /* 0x000ca08c01007387 */ /* 0x0003e20000100800 */
[----:B------:R-:W-:-:S03]  /*36e40*/  IMAD.MOV.U32 R125, RZ, RZ, R140 ;  /* 0x000000ffff7d7224 */ /* 0x000fc600078e008c */
[----:B------:R-:W2:Y:S04]  /*36e50*/  LDL.LU R2, [R1+0xd84] ;  /* 0x000d840001027983 */ /* 0x000ea80000300800 */
[----:B------:R-:W4:Y:S01]  /*36e60*/  LDL.LU R131, [R1+0xd80] ;  /* 0x000d800001837983 */ /* 0x000f220000300800 */
[----:B------:R-:W-:-:S03]  /*36e70*/  IADD3 R132, P1, R132, UR7, RZ ;  /* 0x0000000784847c10 */ /* 0x000fc6000ff3e0ff */
[----:B------:R1:W-:Y:S01]  /*36e80*/  LDGSTS.E [R3+0x2ba00], [R124.64], P3 ;  /* 0x2ba000007c037fae */ /* 0x0003e20009921848 */
[----:B------:R-:W-:-:S03]  /*36e90*/  IADD3.X R139, R139, UR6, RZ, P0, !PT ;  /* 0x000000068b8b7c10 */ /* 0x000fc600087fe4ff */
[----:B------:R3:W-:Y:S04]  /*36ea0*/  STL [R1+0xce4], R132 ;  /* 0x000ce48401007387 */ /* 0x0007e80000100800 */
[----:B------:R-:W-:Y:S04]  /*36eb0*/  STL [R1+0xcc0], R139 ;  /* 0x000cc08b01007387 */ /* 0x000fe80000100800 */
[----:B-1----:R-:W4:Y:S01]  /*36ec0*/  LDL.LU R140, [R1+0xda4] ;  /* 0x000da400018c7983 */ /* 0x002f220000300800 */
[----:B------:R-:W-:Y:S02]  /*36ed0*/  IMAD.MOV.U32 R124, RZ, RZ, R129 ;  /* 0x000000ffff7c7224 */ /* 0x000fe400078e0081 */
[----:B------:R-:W-:Y:S01]  /*36ee0*/  IMAD.MOV.U32 R125, RZ, RZ, R139 ;  /* 0x000000ffff7d7224 */ /* 0x000fe200078e008b */
[----:B------:R-:W4:Y:S04]  /*36ef0*/  LDL.LU R141, [R1+0xda0] ;  /* 0x000da000018d7983 */ /* 0x000f280000300800 */
[----:B------:R1:W-:Y:S01]  /*36f00*/  LDGSTS.E [R3+0x2c200], [R124.64], P3 ;  /* 0x2c2000007c037fae */ /* 0x0003e20009921848 */
[----:B------:R-:W-:-:S02]  /*36f10*/  IADD3 R127, P0, R127, UR7, RZ ;  /* 0x000000077f7f7c10 */ /* 0x000fc4000ff1e0ff */
[----:B---3--:R-:W-:-:S03]  /*36f20*/  IADD3.X R138, R138, UR6, RZ, P1, !PT ;  /* 0x000000068a8a7c10 */ /* 0x008fc60008ffe4ff */
[----:B------:R-:W-:Y:S04]  /*36f30*/  STL [R1+0xd04], R127 ;  /* 0x000d047f01007387 */ /* 0x000fe80000100800 */
[----:B------:R-:W-:Y:S01]  /*36f40*/  STL [R1+0xce0], R138 ;  /* 0x000ce08a01007387 */ /* 0x000fe20000100800 */
[----:B-1----:R-:W-:Y:S01]  /*36f50*/  MOV R124, R132 ;  /* 0x00000084007c7202 */ /* 0x002fe20000000f00 */
[----:B------:R-:W-:Y:S02]  /*36f60*/  IMAD.MOV.U32 R125, RZ, RZ, R138 ;  /* 0x000000ffff7d7224 */ /* 0x000fe400078e008a */
[----:B------:R-:W3:Y:S04]  /*36f70*/  LDL.LU R129, [R1+0x9cc] ;  /* 0x0009cc0001817983 */ /* 0x000ee80000300800 */
[----:B------:R-:W3:Y:S04]  /*36f80*/  LDL.LU R132, [R1+0x9ec] ;  /* 0x0009ec0001847983 */ /* 0x000ee80000300800 */
[----:B------:R1:W-:Y:S01]  /*36f90*/  LDGSTS.E [R3+0x2ca00], [R124.64], P3 ;  /* 0x2ca000007c037fae */ /* 0x0003e20009921848 */
[----:B------:R-:W-:-:S02]  /*36fa0*/  IADD3 R133, P1, R133, UR7, RZ ;  /* 0x0000000785857c10 */ /* 0x000fc4000ff3e0ff */
[----:B------:R-:W-:-:S03]  /*36fb0*/  IADD3.X R137, R137, UR6, RZ, P0, !PT ;  /* 0x0000000689897c10 */ /* 0x000fc600087fe4ff */
[----:B------:R-:W-:Y:S04]  /*36fc0*/  STL [R1+0xd24], R133 ;  /* 0x000d248501007387 */ /* 0x000fe80000100800 */
[----:B------:R1:W-:Y:S02]  /*36fd0*/  STL [R1+0xd00], R137 ;  /* 0x000d008901007387 */ /* 0x0003e40000100800 */
[----:B-1----:R-:W-:Y:S02]  /*36fe0*/  IMAD.MOV.U32 R125, RZ, RZ, R137 ;  /* 0x000000ffff7d7224 */ /* 0x002fe400078e0089 */
[----:B------:R-:W3:Y:S01]  /*36ff0*/  LDL.LU R137, [R1+0x9c8] ;  /* 0x0009c80001897983 */ /* 0x000ee20000300800 */
[----:B------:R-:W-:Y:S01]  /*37000*/  IMAD.MOV.U32 R124, RZ, RZ, R127 ;  /* 0x000000ffff7c7224 */ /* 0x000fe200078e007f */
[----:B------:R-:W-:-:S04]  /*37010*/  IADD3.X R136, R136, UR6, RZ, P1, !PT ;  /* 0x0000000688887c10 */ /* 0x000fc80008ffe4ff */
[----:B------:R1:W-:Y:S01]  /*37020*/  LDGSTS.E [R3+0x2d200], [R124.64], P3 ;  /* 0x2d2000007c037fae */ /* 0x0003e20009921848 */
[----:B------:R-:W-:-:S03]  /*37030*/  IADD3 R130, P0, R130, UR7, RZ ;  /* 0x0000000782827c10 */ /* 0x000fc6000ff1e0ff */
[----:B------:R-:W1:Y:S04]  /*37040*/  S2R R186, SR_TID.X ;  /* 0x0000000000ba7919 */ /* 0x000e680000002100 */
[----:B------:R-:W-:Y:S04]  /*37050*/  STL [R1+0xd44], R130 ;  /* 0x000d448201007387 */ /* 0x000fe80000100800 */
[----:B------:R1:W-:Y:S02]  /*37060*/  STL [R1+0xd20], R136 ;  /* 0x000d208801007387 */ /* 0x0003e40000100800 */
[----:B-1----:R-:W-:-:S02]  /*37070*/  IMAD.MOV.U32 R125, RZ, RZ, R136 ;  /* 0x000000ffff7d7224 */ /* 0x002fc400078e0088 */
[----:B------:R-:W3:Y:S01]  /*37080*/  LDL.LU R127, [R1+0xa0c] ;  /* 0x000a0c00017f7983 */ /* 0x000ee20000300800 */
[----:B------:R-:W-:-:S03]  /*37090*/  IMAD.MOV.U32 R124, RZ, RZ, R133 ;  /* 0x000000ffff7c7224 */ /* 0x000fc600078e0085 */
[----:B------:R-:W3:Y:S01]  /*370a0*/  LDL.LU R136, [R1+0x9e8] ;  /* 0x0009e80001887983 */ /* 0x000ee20000300800 */
[----:B------:R-:W-:-:S03]  /*370b0*/  IADD3.X R135, R135, UR6, RZ, P0, !PT ;  /* 0x0000000687877c10 */ /* 0x000fc600087fe4ff */
[----:B------:R1:W-:Y:S01]  /*370c0*/  LDGSTS.E [R3+0x2da00], [R124.64], P3 ;  /* 0x2da000007c037fae */ /* 0x0003e20009921848 */
[----:B------:R-:W-:Y:S01]  /*370d0*/  IADD3 R126, P1, R126, UR7, RZ ;  /* 0x000000077e7e7c10 */ /* 0x000fe2000ff3e0ff */
[----:B-1----:R-:W-:-:S04]  /*370e0*/  IMAD.MOV.U32 R125, RZ, RZ, R135 ;  /* 0x000000ffff7d7224 */ /* 0x002fc800078e0087 */
[----:B------:R-:W-:Y:S01]  /*370f0*/  STL [R1+0xd64], R126 ;  /* 0x000d647e01007387 */ /* 0x000fe20000100800 */
[----:B------:R-:W-:Y:S01]  /*37100*/  IADD3.X R134, R134, UR6, RZ, P1, !PT ;  /* 0x0000000686867c10 */ /* 0x000fe20008ffe4ff */
[----:B------:R-:W-:Y:S02]  /*37110*/  IMAD.MOV.U32 R124, RZ, RZ, R130 ;  /* 0x000000ffff7c7224 */ /* 0x000fe400078e0082 */
[----:B------:R1:W-:Y:S04]  /*37120*/  STL [R1+0xd40], R135 ;  /* 0x000d408701007387 */ /* 0x0003e80000100800 */
[----:B------:R-:W3:Y:S04]  /*37130*/  LDL.LU R133, [R1+0xa2c] ;  /* 0x000a2c0001857983 */ /* 0x000ee80000300800 */
[----:B------:R1:W-:Y:S04]  /*37140*/  LDGSTS.E [R3+0x2e200], [R124.64], P3 ;  /* 0x2e2000007c037fae */ /* 0x0003e80009921848 */
[----:B-1----:R-:W3:Y:S01]  /*37150*/  LDL.LU R135, [R1+0xa08] ;  /* 0x000a080001877983 */ /* 0x002ee20000300800 */
[----:B------:R-:W-:-:S02]  /*37160*/  IMAD.MOV.U32 R125, RZ, RZ, R134 ;  /* 0x000000ffff7d7224 */ /* 0x000fc400078e0086 */
[----:B------:R-:W-:Y:S01]  /*37170*/  IMAD.MOV.U32 R124, RZ, RZ, R126 ;  /* 0x000000ffff7c7224 */ /* 0x000fe200078e007e */
[----:B------:R-:W-:-:S04]  /*37180*/  LOP3.LUT R187, R186, 0x3f, RZ, 0xc0, !PT ;  /* 0x0000003fbabb7812 */ /* 0x000fc800078ec0ff */
[----:B------:R1:W-:Y:S01]  /*37190*/  LDGSTS.E [R3+0x2ea00], [R124.64], P3 ;  /* 0x2ea000007c037fae */ /* 0x0003e20009921848 */
[----:B------:R-:W-:Y:S01]  /*371a0*/  SHF.R.S32.HI R186, RZ, 0x6, R186 ;  /* 0x00000006ffba7819 */ /* 0x000fe200000114ba */
[----:B------:R-:W-:-:S03]  /*371b0*/  IMAD.SHL.U32 R187, R187, 0x4, RZ ;  /* 0x00000004bbbb7824 */ /* 0x000fc600078e00ff */
[----:B------:R-:W-:Y:S02]  /*371c0*/  SGXT R186, R186, 0x1 ;  /* 0x00000001baba781a */ /* 0x000fe40000000200 */
[----:B--2---:R-:W-:-:S05]  /*371d0*/  IADD3 R2, P0, R2, UR7, RZ ;  /* 0x0000000702027c10 */ /* 0x004fca000ff1e0ff */
[----:B------:R-:W-:Y:S01]  /*371e0*/  STL [R1+0xd84], R2 ;  /* 0x000d840201007387 */ /* 0x000fe20000100800 */
[----:B----4-:R-:W-:-:S03]  /*371f0*/  IADD3.X R131, R131, UR6, RZ, P0, !PT ;  /* 0x0000000683837c10 */ /* 0x010fc600087fe4ff */
[----:B------:R2:W-:Y:S04]  /*37200*/  STL [R1+0xd60], R134 ;  /* 0x000d608601007387 */ /* 0x0005e80000100800 */
[----:B------:R-:W4:Y:S04]  /*37210*/  LDL.LU R130, [R1+0xa4c] ;  /* 0x000a4c0001827983 */ /* 0x000f280000300800 */
[----:B--2---:R-:W2:Y:S01]  /*37220*/  LDL.LU R134, [R1+0xa28] ;  /* 0x000a280001867983 */ /* 0x004ea20000300800 */
[----:B------:R-:W-:-:S05]  /*37230*/  IADD3 R140, P1, R140, UR7, RZ ;  /* 0x000000078c8c7c10 */ /* 0x000fca000ff3e0ff */
[----:B------:R-:W-:Y:S04]  /*37240*/  STL [R1+0xda4], R140 ;  /* 0x000da48c01007387 */ /* 0x000fe80000100800 */
[----:B------:R3:W-:Y:S01]  /*37250*/  STL [R1+0xd80], R131 ;  /* 0x000d808301007387 */ /* 0x0007e20000100800 */
[----:B------:R-:W-:-:S03]  /*37260*/  IADD3.X R141, R141, UR6, RZ, P1, !PT ;  /* 0x000000068d8d7c10 */ /* 0x000fc60008ffe4ff */
[----:B------:R-:W2:Y:S04]  /*37270*/  LDL.LU R126, [R1+0xa6c] ;  /* 0x000a6c00017e7983 */ /* 0x000ea80000300800 */
[----:B------:R-:W2:Y:S01]  /*37280*/  LDL.LU R139, [R1+0xa48] ;  /* 0x000a4800018b7983 */ /* 0x000ea20000300800 */
[----:B-1----:R-:W-:Y:S01]  /*37290*/  IMAD.MOV.U32 R124, RZ, RZ, R2 ;  /* 0x000000ffff7c7224 */ /* 0x002fe200078e0002 */
[----:B---3--:R-:W-:Y:S01]  /*372a0*/  IADD3 R129, P0, R129, UR7, RZ ;  /* 0x0000000781817c10 */ /* 0x008fe2000ff1e0ff */
[----:B------:R-:W-:Y:S01]  /*372b0*/  IMAD.MOV.U32 R125, RZ, RZ, R131 ;  /* 0x000000ffff7d7224 */ /* 0x000fe200078e0083 */
[----:B------:R-:W-:-:S03]  /*372c0*/  IADD3 R132, P1, R132, UR7, RZ ;  /* 0x0000000784847c10 */ /* 0x000fc6000ff3e0ff */
[----:B------:R-:W-:Y:S04]  /*372d0*/  STL [R1+0x9cc], R129 ;  /* 0x0009cc8101007387 */ /* 0x000fe80000100800 */
[----:B------:R-:W-:Y:S04]  /*372e0*/  STL [R1+0xda0], R141 ;  /* 0x000da08d01007387 */ /* 0x000fe80000100800 */
[----:B------:R-:W3:Y:S04]  /*372f0*/  LDL.LU R138, [R1+0xa8c] ;  /* 0x000a8c00018a7983 */ /* 0x000ee80000300800 */
[----:B------:R1:W-:Y:S04]  /*37300*/  LDGSTS.E [R3+0x2f200], [R124.64], P3 ;  /* 0x2f2000007c037fae */ /* 0x0003e80009921848 */
[----:B------:R-:W-:Y:S01]  /*37310*/  STL [R1+0x9ec], R132 ;  /* 0x0009ec8401007387 */ /* 0x000fe20000100800 */
[----:B------:R-:W-:-:S02]  /*37320*/  LOP3.LUT R131, R187, 0x110, R186, 0x78, !PT ;  /* 0x00000110bb837812 */ /* 0x000fc400078e78ba */
[----:B------:R-:W-:Y:S01]  /*37330*/  IADD3.X R137, R137, UR6, RZ, P0, !PT ;  /* 0x0000000689897c10 */ /* 0x000fe200087fe4ff */
[----:B-1----:R-:W-:-:S04]  /*37340*/  IMAD.MOV.U32 R124, RZ, RZ, R140 ;  /* 0x000000ffff7c7224 */ /* 0x002fc800078e008c */
[----:B------:R1:W-:Y:S04]  /*37350*/  STL [R1+0x9c8], R137 ;  /* 0x0009c88901007387 */ /* 0x0003e80000100800 */
[----:B------:R-:W3:Y:S01]  /*37360*/  LDL.LU R140, [R1+0xa68] ;  /* 0x000a6800018c7983 */ /* 0x000ee20000300800 */
[----:B------:R-:W-:Y:S01]  /*37370*/  LOP3.LUT R131, R131, 0x40, RZ, 0x3c, !PT ;  /* 0x0000004083837812 */ /* 0x000fe200078e3cff */
[----:B------:R-:W-:Y:S02]  /*37380*/  IMAD.U32 R2, RZ, RZ, UR5 ;  /* 0x00000005ff027e24 */ /* 0x000fe4000f8e00ff */
[----:B------:R-:W-:Y:S02]  /*37390*/  IMAD.MOV.U32 R125, RZ, RZ, R141 ;  /* 0x000000ffff7d7224 */ /* 0x000fe400078e008d */
[----:B------:R-:W-:-:S02]  /*373a0*/  IMAD R2, R2, 0x10000, R131 ;  /* 0x0001000002027824 */ /* 0x000fc400078e0283 */
[----:B------:R-:W3:Y:S04]  /*373b0*/  LDL.LU R131, [R1+0xaac] ;  /* 0x000aac0001837983 */ /* 0x000ee80000300800 */
[----:B------:R1:W-:Y:S04]  /*373c0*/  LDGSTS.E [R3+0x2fa00], [R124.64], P3 ;  /* 0x2fa000007c037fae */ /* 0x0003e80009921848 */
[----:B-1----:R-:W3:Y:S01]  /*373d0*/  LDL.LU R3, [R1+0xa88] ;  /* 0x000a880001037983 */ /* 0x002ee20000300800 */
[----:B------:R-:W-:Y:S02]  /*373e0*/  IADD3 R127, P0, R127, UR7, RZ ;  /* 0x000000077f7f7c10 */ /* 0x000fe4000ff1e0ff */
[----:B------:R-:W-:Y:S01]  /*373f0*/  IADD3.X R136, R136, UR6, RZ, P1, !PT ;  /* 0x0000000688887c10 */ /* 0x000fe20008ffe4ff */
[----:B------:R-:W-:Y:S01]  /*37400*/  IMAD.MOV.U32 R124, RZ, RZ, R129 ;  /* 0x000000ffff7c7224 */ /* 0x000fe200078e0081 */
[----:B------:R-:W-:Y:S01]  /*37410*/  MOV R125, R137 ;  /* 0x00000089007d7202 */ /* 0x000fe20000000f00 */
[----:B------:R-:W-:Y:S04]  /*37420*/  STL [R1+0xa0c], R127 ;  /* 0x000a0c7f01007387 */ /* 0x000fe80000100800 */
[----:B------:R1:W-:Y:S04]  /*37430*/  STL [R1+0x9e8], R136 ;  /* 0x0009e88801007387 */ /* 0x0003e80000100800 */
[----:B------:R-:W3:Y:S04]  /*37440*/  LDL.LU R137, [R1+0xaa8] ;  /* 0x000aa80001897983 */ /* 0x000ee80000300800 */
[----:B------:R-:W3:Y:S04]  /*37450*/  LDL.LU R129, [R1+0xacc] ;  /* 0x000acc0001817983 */ /* 0x000ee80000300800 */
[----:B------:R1:W-:Y:S01]  /*37460*/  LDGSTS.E [R2+0x20400], [R124.64], P3 ;  /* 0x204000007c027fae */ /* 0x0003e20009921848 */
[----:B------:R-:W-:Y:S01]  /*37470*/  IADD3 R133, P1, R133, UR7, RZ ;  /* 0x0000000785857c10 */ /* 0x000fe2000ff3e0ff */
[----:B-1----:R-:W-:Y:S01]  /*37480*/  IMAD.MOV.U32 R125, RZ, RZ, R136 ;  /* 0x000000ffff7d7224 */ /* 0x002fe200078e0088 */
[----:B------:R-:W-:Y:S01]  /*37490*/  IADD3.X R135, R135, UR6, RZ, P0, !PT ;  /* 0x0000000687877c10 */ /* 0x000fe200087fe4ff */
[----:B------:R-:W-:Y:S01]  /*374a0*/  IMAD.MOV.U32 R124, RZ, RZ, R132 ;  /* 0x000000ffff7c7224 */ /* 0x000fe200078e0084 */
[----:B------:R-:W3:Y:S04]  /*374b0*/  LDL.LU R136, [R1+0xac8] ;  /* 0x000ac80001887983 */ /* 0x000ee80000300800 */
[----:B------:R-:W-:Y:S04]  /*374c0*/  STL [R1+0xa2c], R133 ;  /* 0x000a2c8501007387 */ /* 0x000fe80000100800 */
[----:B------:R1:W-:Y:S04]  /*374d0*/  STL [R1+0xa08], R135 ;  /* 0x000a088701007387 */ /* 0x0003e80000100800 */
[----:B------:R-:W3:Y:S04]  /*374e0*/  LDL.LU R132, [R1+0xaec] ;  /* 0x000aec0001847983 */ /* 0x000ee80000300800 */
[----:B------:R1:W-:Y:S02]  /*374f0*/  LDGSTS.E [R2+0x20c00], [R124.64], P3 ;  /* 0x20c000007c027fae */ /* 0x0003e40009921848 */
[----:B-1----:R-:W-:-:S02]  /*37500*/  IMAD.MOV.U32 R124, RZ, RZ, R127 ;  /* 0x000000ffff7c7224 */ /* 0x002fc400078e007f */
[----:B------:R-:W-:Y:S02]  /*37510*/  IMAD.MOV.U32 R125, RZ, RZ, R135 ;  /* 0x000000ffff7d7224 */ /* 0x000fe400078e0087 */
[----:B------:R-:W3:Y:S04]  /*37520*/  LDL.LU R135, [R1+0xae8] ;  /* 0x000ae80001877983 */ /* 0x000ee80000300800 */
[----:B------:R1:W-:Y:S02]  /*37530*/  LDGSTS.E [R2+0x21400], [R124.64], P3 ;  /* 0x214000007c027fae */ /* 0x0003e40009921848 */
[----:B-1----:R-:W-:Y:S01]  /*37540*/  IMAD.MOV.U32 R124, RZ, RZ, R133 ;  /* 0x000000ffff7c7224 */ /* 0x002fe200078e0085 */
[----:B----4-:R-:W-:Y:S02]  /*37550*/  IADD3 R130, P0, R130, UR7, RZ ;  /* 0x0000000782827c10 */ /* 0x010fe4000ff1e0ff */
[----:B--2---:R-:W-:-:S03]  /*37560*/  IADD3.X R134, R134, UR6, RZ, P1, !PT ;  /* 0x0000000686867c10 */ /* 0x004fc60008ffe4ff */
[----:B------:R-:W-:Y:S04]  /*37570*/  STL [R1+0xa4c], R130 ;  /* 0x000a4c8201007387 */ /* 0x000fe80000100800 */
[----:B------:R1:W-:Y:S04]  /*37580*/  STL [R1+0xa28], R134 ;  /* 0x000a288601007387 */ /* 0x0003e80000100800 */
[----:B------:R-:W2:Y:S01]  /*37590*/  LDL.LU R127, [R1+0xb0c] ;  /* 0x000b0c00017f7983 */ /* 0x000ea20000300800 */
[----:B------:R-:W-:-:S03]  /*375a0*/  IADD3 R126, P1, R126, UR7, RZ ;  /* 0x000000077e7e7c10 */ /* 0x000fc6000ff3e0ff */
[----:B------:R-:W4:Y:S01]  /*375b0*/  LDL.LU R133, [R1+0xb08] ;  /* 0x000b080001857983 */ /* 0x000f220000300800 */
[----:B------:R-:W-:-:S03]  /*375c0*/  IADD3.X R139, R139, UR6, RZ, P0, !PT ;  /* 0x000000068b8b7c10 */ /* 0x000fc600087fe4ff */
[----:B------:R-:W-:Y:S01]  /*375d0*/  STL [R1+0xa6c], R126 ;  /* 0x000a6c7e01007387 */ /* 0x000fe20000100800 */
[----:B------:R-:W-:-:S03]  /*375e0*/  IMAD.MOV.U32 R125, RZ, RZ, R134 ;  /* 0x000000ffff7d7224 */ /* 0x000fc600078e0086 */
[----:B------:R3:W-:Y:S04]  /*375f0*/  STL [R1+0xa48], R139 ;  /* 0x000a488b01007387 */ /* 0x0007e80000100800 */
[----:B-1----:R-:W4:Y:S04]  /*37600*/  LDL.LU R134, [R1+0xb2c] ;  /* 0x000b2c0001867983 */ /* 0x002f280000300800 */
[----:B------:R1:W-:Y:S01]  /*37610*/  LDGSTS.E [R2+0x21c00], [R124.64], P3 ;  /* 0x21c000007c027fae */ /* 0x0003e20009921848 */
[----:B---3--:R-:W-:Y:S01]  /*37620*/  IADD3 R138, P0, R138, UR7, RZ ;  /* 0x000000078a8a7c10 */ /* 0x008fe2000ff1e0ff */
[----:B-1----:R-:W-:-:S02]  /*37630*/  IMAD.MOV.U32 R125, RZ, RZ, R139 ;  /* 0x000000ffff7d7224 */ /* 0x002fc400078e008b */
[----:B------:R-:W3:Y:S01]  /*37640*/  LDL.LU R139, [R1+0xb28] ;  /* 0x000b2800018b7983 */ /* 0x000ee20000300800 */
[----:B------:R-:W-:-:S03]  /*37650*/  IMAD.MOV.U32 R124, RZ, RZ, R130 ;  /* 0x000000ffff7c7224 */ /* 0x000fc600078e0082 */
[----:B------:R1:W-:Y:S04]  /*37660*/  STL [R1+0xa8c], R138 ;  /* 0x000a8c8a01007387 */ /* 0x0003e80000100800 */
[----:B------:R1:W-:Y:S01]  /*37670*/  LDGSTS.E [R2+0x22400], [R124.64], P3 ;  /* 0x224000007c027fae */ /* 0x0003e20009921848 */
[----:B------:R-:W-:-:S05]  /*37680*/  IADD3.X R140, R140, UR6, RZ, P1, !PT ;  /* 0x000000068c8c7c10 */ /* 0x000fca0008ffe4ff */
[----:B------:R-:W-:Y:S04]  /*37690*/  STL [R1+0xa68], R140 ;  /* 0x000a688c01007387 */ /* 0x000fe80000100800 */
[----:B------:R-:W3:Y:S01]  /*376a0*/  LDL.LU R130, [R1+0xb4c] ;  /* 0x000b4c0001827983 */ /* 0x000ee20000300800 */
[----:B------:R-:W-:Y:S01]  /*376b0*/  IADD3 R131, P1, R131, UR7, RZ ;  /* 0x0000000783837c10 */ /* 0x000fe2000ff3e0ff */
[----:B-1----:R-:W-:Y:S02]  /*376c0*/  IMAD.MOV.U32 R124, RZ, RZ, R126 ;  /* 0x000000ffff7c7224 */ /* 0x002fe400078e007e */
[----:B------:R-:W-:Y:S01]  /*376d0*/  IMAD.MOV.U32 R125, RZ, RZ, R140 ;  /* 0x000000ffff7d7224 */ /* 0x000fe200078e008c */
[----:B------:R-:W3:Y:S04]  /*376e0*/  LDL.LU R126, [R1+0xb6c] ;  /* 0x000b6c00017e7983 */ /* 0x000ee80000300800 */
[----:B------:R-:W-:Y:S04]  /*376f0*/  STL [R1+0xaac], R131 ;  /* 0x000aac8301007387 */ /* 0x000fe80000100800 */
[----:B------:R1:W-:Y:S01]  /*37700*/  LDGSTS.E [R2+0x22c00], [R124.64], P3 ;  /* 0x22c000007c027fae */ /* 0x0003e20009921848 */
[----:B------:R-:W-:-:S05]  /*37710*/  IADD3.X R3, R3, UR6, RZ, P0, !PT ;  /* 0x0000000603037c10 */ /* 0x000fca00087fe4ff */
[----:B------:R1:W-:Y:S02]  /*37720*/  STL [R1+0xa88], R3 ;  /* 0x000a880301007387 */ /* 0x0003e40000100800 */
[----:B-1----:R-:W-:Y:S02]  /*37730*/  IMAD.MOV.U32 R124, RZ, RZ, R138 ;  /* 0x000000ffff7c7224 */ /* 0x002fe400078e008a */
[----:B------:R-:W3:Y:S01]  /*37740*/  LDL.LU R138, [R1+0xb48] ;  /* 0x000b4800018a7983 */ /* 0x000ee20000300800 */
[----:B------:R-:W-:Y:S01]  /*37750*/  IMAD.MOV.U32 R125, RZ, RZ, R3 ;  /* 0x000000ffff7d7224 */ /* 0x000fe200078e0003 */
[----:B------:R-:W-:Y:S02]  /*37760*/  IADD3.X R137, R137, UR6, RZ, P1, !PT ;  /* 0x0000000689897c10 */ /* 0x000fe40008ffe4ff */
[----:B------:R-:W-:Y:S02]  /*37770*/  IADD3 R129, P0, R129, UR7, RZ ;  /* 0x0000000781817c10 */ /* 0x000fe4000ff1e0ff */
[----:B------:R1:W-:Y:S04]  /*37780*/  LDGSTS.E [R2+0x23400], [R124.64], P3 ;  /* 0x234000007c027fae */ /* 0x0003e80009921848 */
[----:B------:R-:W-:Y:S04]  /*37790*/  STL [R1+0xacc], R129 ;  /* 0x000acc8101007387 */ /* 0x000fe80000100800 */
[----:B------:R1:W-:Y:S04]  /*377a0*/  STL [R1+0xaa8], R137 ;  /* 0x000aa88901007387 */ /* 0x0003e80000100800 */
[----:B------:R-:W3:Y:S01]  /*377b0*/  LDL.LU R3, [R1+0xb8c] ;  /* 0x000b8c0001037983 */ /* 0x000ee20000300800 */
[----:B-1----:R-:W-:-:S02]  /*377c0*/  IMAD.MOV.U32 R125, RZ, RZ, R137 ;  /* 0x000000ffff7d7224 */ /* 0x002fc400078e0089 */
[----:B------:R-:W-:Y:S01]  /*377d0*/  IMAD.MOV.U32 R124, RZ, RZ, R131 ;  /* 0x000000ffff7c7224 */ /* 0x000fe200078e0083 */
[----:B------:R-:W3:Y:S01]  /*377e0*/  LDL.LU R137, [R1+0xb68] ;  /* 0x000b680001897983 */ /* 0x000ee20000300800 */
[----:B------:R-:W-:-:S03]  /*377f0*/  IADD3.X R136, R136, UR6, RZ, P0, !PT ;  /* 0x0000000688887c10 */ /* 0x000fc600087fe4ff */
[----:B------:R1:W-:Y:S01]  /*37800*/  LDGSTS.E [R2+0x23c00], [R124.64], P3 ;  /* 0x23c000007c027fae */ /* 0x0003e20009921848 */
[----:B------:R-:W-:Y:S01]  /*37810*/  IADD3 R132, P1, R132, UR7, RZ ;  /* 0x0000000784847c10 */ /* 0x000fe2000ff3e0ff */
[----:B-1----:R-:W-:-:S04]  /*37820*/  IMAD.MOV.U32 R125, RZ, RZ, R136 ;  /* 0x000000ffff7d7224 */ /* 0x002fc800078e0088 */
[----:B------:R-:W-:Y:S04]  /*37830*/  STL [R1+0xaec], R132 ;  /* 0x000aec8401007387 */ /* 0x000fe80000100800 */
[----:B------:R1:W-:Y:S04]  /*37840*/  STL [R1+0xac8], R136 ;  /* 0x000ac88801007387 */ /* 0x0003e80000100800 */
[----:B------:R-:W3:Y:S01]  /*37850*/  LDL.LU R131, [R1+0xbac] ;  /* 0x000bac0001837983 */ /* 0x000ee20000300800 */
[----:B------:R-:W-:-:S03]  /*37860*/  IMAD.MOV.U32 R124, RZ, RZ, R129 ;  /* 0x000000ffff7c7224 */ /* 0x000fc600078e0081 */
[----:B-1----:R-:W3:Y:S01]  /*37870*/  LDL.LU R136, [R1+0xb88] ;  /* 0x000b880001887983 */ /* 0x002ee20000300800 */
[----:B------:R-:W-:-:S03]  /*37880*/  IADD3.X R135, R135, UR6, RZ, P1, !PT ;  /* 0x0000000687877c10 */ /* 0x000fc60008ffe4ff */
[----:B------:R1:W-:Y:S02]  /*37890*/  LDGSTS.E [R2+0x24400], [R124.64], P3 ;  /* 0x244000007c027fae */ /* 0x0003e40009921848 */
[----:B-1----:R-:W-:Y:S01]  /*378a0*/  IMAD.MOV.U32 R124, RZ, RZ, R132 ;  /* 0x000000ffff7c7224 */ /* 0x002fe200078e0084 */
[----:B------:R-:W-:-:S05]  /*378b0*/  MOV R125, R135 ;  /* 0x00000087007d7202 */ /* 0x000fca0000000f00 */
[----:B------:R1:W-:Y:S01]  /*378c0*/  LDGSTS.E [R2+0x24c00], [R124.64], P3 ;  /* 0x24c000007c027fae */ /* 0x0003e20009921848 */
[----:B--2---:R-:W-:-:S05]  /*378d0*/  IADD3 R127, P0, R127, UR7, RZ ;  /* 0x000000077f7f7c10 */ /* 0x004fca000ff1e0ff */
[----:B------:R-:W-:Y:S01]  /*378e0*/  STL [R1+0xb0c], R127 ;  /* 0x000b0c7f01007387 */ /* 0x000fe20000100800 */
[----:B----4-:R-:W-:-:S03]  /*378f0*/  IADD3.X R133, R133, UR6, RZ, P0, !PT ;  /* 0x0000000685857c10 */ /* 0x010fc600087fe4ff */
[----:B------:R2:W-:Y:S04]  /*37900*/  STL [R1+0xae8], R135 ;  /* 0x000ae88701007387 */ /* 0x0005e80000100800 */
[----:B------:R-:W4:Y:S04]  /*37910*/  LDL.LU R129, [R1+0xbcc] ;  /* 0x000bcc0001817983 */ /* 0x000f280000300800 */
[----:B------:R-:W4:Y:S01]  /*37920*/  LDL.LU R140, [R1+0xba8] ;  /* 0x000ba800018c7983 */ /* 0x000f220000300800 */
[----:B------:R-:W-:-:S05]  /*37930*/  IADD3 R134, P1, R134, UR7, RZ ;  /* 0x0000000786867c10 */ /* 0x000fca000ff3e0ff */
[----:B------:R-:W-:Y:S04]  /*37940*/  STL [R1+0xb2c], R134 ;  /* 0x000b2c8601007387 */ /* 0x000fe80000100800 */
[----:B------:R1:W-:Y:S04]  /*37950*/  STL [R1+0xb08], R133 ;  /* 0x000b088501007387 */ /* 0x0003e80000100800 */
[----:B------:R-:W4:Y:S04]  /*37960*/  LDL.LU R132, [R1+0xbec] ;  /* 0x000bec0001847983 */ /* 0x000f280000300800 */
[----:B--2---:R-:W2:Y:S01]  /*37970*/  LDL.LU R135, [R1+0xbc8] ;  /* 0x000bc80001877983 */ /* 0x004ea20000300800 */
[----:B---3--:R-:W-:Y:S01]  /*37980*/  IADD3.X R139, R139, UR6, RZ, P1, !PT ;  /* 0x000000068b8b7c10 */ /* 0x008fe20008ffe4ff */
[----:B-1----:R-:W-:-:S02]  /*37990*/  IMAD.MOV.U32 R125, RZ, RZ, R133 ;  /* 0x000000ffff7d7224 */ /* 0x002fc400078e0085 */
[----:B------:R-:W-:-:S05]  /*379a0*/  IMAD.MOV.U32 R124, RZ, RZ, R127 ;  /* 0x000000ffff7c7224 */ /* 0x000fca00078e007f */
[----:B------:R1:W-:Y:S01]  /*379b0*/  LDGSTS.E [R2+0x25400], [R124.64], P3 ;  /* 0x254000007c027fae */ /* 0x0003e20009921848 */
[----:B------:R-:W-:-:S05]  /*379c0*/  IADD3 R130, P0, R130, UR7, RZ ;  /* 0x0000000782827c10 */ /* 0x000fca000ff1e0ff */
[----:B------:R-:W-:Y:S04]  /*379d0*/  STL [R1+0xb4c], R130 ;  /* 0x000b4c8201007387 */ /* 0x000fe80000100800 */
[----:B------:R3:W-:Y:S04]  /*379e0*/  STL [R1+0xb28], R139 ;  /* 0x000b288b01007387 */ /* 0x0007e80000100800 */
[----:B------:R-:W2:Y:S04]  /*379f0*/  LDL.LU R133, [R1+0xbe8] ;  /* 0x000be80001857983 */ /* 0x000ea80000300800 */
[----:B------:R-:W2:Y:S01]  /*37a00*/  LDL.LU R127, [R1+0xc0c] ;  /* 0x000c0c00017f7983 */ /* 0x000ea20000300800 */
[----:B------:R-:W-:Y:S01]  /*37a10*/  IADD3 R126, P1, R126, UR7, RZ ;  /* 0x000000077e7e7c10 */ /* 0x000fe2000ff3e0ff */
[----:B-1----:R-:W-:-:S02]  /*37a20*/  IMAD.MOV.U32 R125, RZ, RZ, R139 ;  /* 0x000000ffff7d7224 */ /* 0x002fc400078e008b */
[----:B---3--:R-:W3:Y:S01]  /*37a30*/  LDL.LU R139, [R1+0xc08] ;  /* 0x000c0800018b7983 */ /* 0x008ee20000300800 */
[----:B------:R-:W-:Y:S01]  /*37a40*/  IMAD.MOV.U32 R124, RZ, RZ, R134 ;  /* 0x000000ffff7c7224 */ /* 0x000fe200078e0086 */
[----:B------:R-:W-:Y:S02]  /*37a50*/  IADD3.X R138, R138, UR6, RZ, P0, !PT ;  /* 0x000000068a8a7c10 */ /* 0x000fe400087fe4ff */
[----:B------:R-:W-:Y:S04]  /*37a60*/  STL [R1+0xb6c], R126 ;  /* 0x000b6c7e01007387 */ /* 0x000fe80000100800 */
[----:B------:R1:W-:Y:S04]  /*37a70*/  STL [R1+0xb48], R138 ;  /* 0x000b488a01007387 */ /* 0x0003e80000100800 */
[----:B------:R-:W3:Y:S04]  /*37a80*/  LDL.LU R134, [R1+0xc2c] ;  /* 0x000c2c0001867983 */ /* 0x000ee80000300800 */
[----:B------:R1:W-:Y:S01]  /*37a90*/  LDGSTS.E [R2+0x25c00], [R124.64], P3 ;  /* 0x25c000007c027fae */ /* 0x0003e20009921848 */
[----:B------:R-:W-:-:S02]  /*37aa0*/  IADD3 R3, P0, R3, UR7, RZ ;  /* 0x0000000703037c10 */ /* 0x000fc4000ff1e0ff */
[----:B------:R-:W-:Y:S01]  /*37ab0*/  IADD3.X R137, R137, UR6, RZ, P1, !PT ;  /* 0x0000000689897c10 */ /* 0x000fe20008ffe4ff */
[----:B-1----:R-:W-:Y:S02]  /*37ac0*/  IMAD.MOV.U32 R124, RZ, RZ, R130 ;  /* 0x000000ffff7c7224 */ /* 0x002fe400078e0082 */
[----:B------:R-:W-:Y:S02]  /*37ad0*/  IMAD.MOV.U32 R125, RZ, RZ, R138 ;  /* 0x000000ffff7d7224 */ /* 0x000fe400078e008a */
[----:B------:R-:W3:Y:S04]  /*37ae0*/  LDL.LU R138, [R1+0xc28] ;  /* 0x000c2800018a7983 */ /* 0x000ee80000300800 */
        /* <DEDUP_REMOVED lines=11> */
[----:B------:R1:W-:Y:S04]  /*37ba0*/  LDGSTS.E [R2+0x26c00], [R124.64], P3 ;  /* 0x26c000007c027fae */ /* 0x0003e80009921848 */
[----:B------:R-:W3:Y:S01]  /*37bb0*/  LDL.LU R126, [R1+0xc6c] ;  /* 0x000c6c00017e7983 */ /* 0x000ee20000300800 */
[----:B-1----:R-:W-:-:S02]  /*37bc0*/  IMAD.MOV.U32 R124, RZ, RZ, R3 ;  /* 0x000000ffff7c7224 */ /* 0x002fc400078e0003 */
[----:B------:R-:W-:Y:S02]  /*37bd0*/  IMAD.MOV.U32 R125, RZ, RZ, R136 ;  /* 0x000000ffff7d7224 */ /* 0x000fe400078e0088 */
[----:B------:R-:W3:Y:S04]  /*37be0*/  LDL.LU R136, [R1+0xc68] ;  /* 0x000c680001887983 */ /* 0x000ee80000300800 */
[----:B------:R1:W-:Y:S02]  /*37bf0*/  LDGSTS.E [R2+0x27400], [R124.64], P3 ;  /* 0x274000007c027fae */ /* 0x0003e40009921848 */
[----:B-1----:R-:W-:Y:S01]  /*37c00*/  IMAD.MOV.U32 R124, RZ, RZ, R131 ;  /* 0x000000ffff7c7224 */ /* 0x002fe200078e0083 */
[----:B----4-:R-:W-:Y:S02]  /*37c10*/  IADD3 R129, P0, R129, UR7, RZ ;  /* 0x0000000781817c10 */ /* 0x010fe4000ff1e0ff */
[----:B------:R-:W-:-:S03]  /*37c20*/  IADD3.X R140, R140, UR6, RZ, P1, !PT ;  /* 0x000000068c8c7c10 */ /* 0x000fc60008ffe4ff */
[----:B------:R-:W-:Y:S04]  /*37c30*/  STL [R1+0xbcc], R129 ;  /* 0x000bcc8101007387 */ /* 0x000fe80000100800 */
[----:B------:R-:W-:Y:S01]  /*37c40*/  STL [R1+0xba8], R140 ;  /* 0x000ba88c01007387 */ /* 0x000fe20000100800 */
[----:B------:R-:W-:-:S03]  /*37c50*/  IMAD.MOV.U32 R125, RZ, RZ, R140 ;  /* 0x000000ffff7d7224 */ /* 0x000fc600078e008c */
[----:B------:R-:W4:Y:S04]  /*37c60*/  LDL.LU R3, [R1+0xc8c] ;  /* 0x000c8c0001037983 */ /* 0x000f280000300800 */
[----:B------:R-:W4:Y:S01]  /*37c70*/  LDL.LU R131, [R1+0xcac] ;  /* 0x000cac0001837983 */ /* 0x000f220000300800 */
[----:B------:R-:W-:-:S03]  /*37c80*/  IADD3 R132, P1, R132, UR7, RZ ;  /* 0x0000000784847c10 */ /* 0x000fc6000ff3e0ff */
[----:B------:R1:W-:Y:S01]  /*37c90*/  LDGSTS.E [R2+0x27c00], [R124.64], P3 ;  /* 0x27c000007c027fae */ /* 0x0003e20009921848 */
[----:B--2---:R-:W-:-:S03]  /*37ca0*/  IADD3.X R135, R135, UR6, RZ, P0, !PT ;  /* 0x0000000687877c10 */ /* 0x004fc600087fe4ff */
[----:B------:R-:W-:Y:S04]  /*37cb0*/  STL [R1+0xbec], R132 ;  /* 0x000bec8401007387 */ /* 0x000fe80000100800 */
[----:B------:R2:W-:Y:S01]  /*37cc0*/  STL [R1+0xbc8], R135 ;  /* 0x000bc88701007387 */ /* 0x0005e20000100800 */
[----:B-1----:R-:W-:-:S03]  /*37cd0*/  IMAD.MOV.U32 R125, RZ, RZ, R135 ;  /* 0x000000ffff7d7224 */ /* 0x002fc600078e0087 */
[----:B--2---:R-:W2:Y:S01]  /*37ce0*/  LDL.LU R135, [R1+0xc88] ;  /* 0x000c880001877983 */ /* 0x004ea20000300800 */
[----:B------:R-:W-:-:S05]  /*37cf0*/  IMAD.MOV.U32 R124, RZ, RZ, R129 ;  /* 0x000000ffff7c7224 */ /* 0x000fca00078e0081 */
[----:B------:R1:W-:Y:S01]  /*37d00*/  LDGSTS.E [R2+0x28400], [R124.64], P3 ;  /* 0x284000007c027fae */ /* 0x0003e20009921848 */
[----:B------:R-:W-:Y:S02]  /*37d10*/  IADD3.X R133, R133, UR6, RZ, P1, !PT ;  /* 0x0000000685857c10 */ /* 0x000fe40008ffe4ff */
[----:B------:R-:W-:-:S03]  /*37d20*/  IADD3 R127, P0, R127, UR7, RZ ;  /* 0x000000077f7f7c10 */ /* 0x000fc6000ff1e0ff */
[----:B-1----:R-:W-:Y:S02]  /*37d30*/  IMAD.MOV.U32 R125, RZ, RZ, R133 ;  /* 0x000000ffff7d7224 */ /* 0x002fe400078e0085 */
[----:B------:R-:W-:Y:S04]  /*37d40*/  STL [R1+0xc0c], R127 ;  /* 0x000c0c7f01007387 */ /* 0x000fe80000100800 */
[----:B------:R1:W-:Y:S04]  /*37d50*/  STL [R1+0xbe8], R133 ;  /* 0x000be88501007387 */ /* 0x0003e80000100800 */
[----:B------:R-:W2:Y:S01]  /*37d60*/  LDL.LU R129, [R1+0xccc] ;  /* 0x000ccc0001817983 */ /* 0x000ea20000300800 */
[----:B---3--:R-:W-:-:S03]  /*37d70*/  IADD3.X R139, R139, UR6, RZ, P0, !PT ;  /* 0x000000068b8b7c10 */ /* 0x008fc600087fe4ff */
[----:B-1----:R-:W2:Y:S01]  /*37d80*/  LDL.LU R133, [R1+0xca8] ;  /* 0x000ca80001857983 */ /* 0x002ea20000300800 */
[----:B------:R-:W-:Y:S01]  /*37d90*/  IADD3 R134, P1, R134, UR7, RZ ;  /* 0x0000000786867c10 */ /* 0x000fe2000ff3e0ff */
[----:B------:R-:W-:-:S04]  /*37da0*/  IMAD.MOV.U32 R124, RZ, RZ, R132 ;  /* 0x000000ffff7c7224 */ /* 0x000fc800078e0084 */
[----:B------:R-:W-:Y:S04]  /*37db0*/  STL [R1+0xc2c], R134 ;  /* 0x000c2c8601007387 */ /* 0x000fe80000100800 */
[----:B------:R1:W-:Y:S04]  /*37dc0*/  STL [R1+0xc08], R139 ;  /* 0x000c088b01007387 */ /* 0x0003e80000100800 */
[----:B------:R1:W-:Y:S04]  /*37dd0*/  LDGSTS.E [R2+0x28c00], [R124.64], P3 ;  /* 0x28c000007c027fae */ /* 0x0003e80009921848 */
[----:B------:R-:W2:Y:S01]  /*37de0*/  LDL.LU R132, [R1+0xcec] ;  /* 0x000cec0001847983 */ /* 0x000ea20000300800 */
[----:B-1----:R-:W-:-:S03]  /*37df0*/  MOV R125, R139 ;  /* 0x0000008b007d7202 */ /* 0x002fc60000000f00 */
[----:B------:R-:W2:Y:S01]  /*37e00*/  LDL.LU R139, [R1+0xcc8] ;  /* 0x000cc800018b7983 */ /* 0x000ea20000300800 */
[----:B------:R-:W-:Y:S01]  /*37e10*/  IADD3.X R138, R138, UR6, RZ, P1, !PT ;  /* 0x000000068a8a7c10 */ /* 0x000fe20008ffe4ff */
[----:B------:R-:W-:Y:S01]  /*37e20*/  IMAD.MOV.U32 R124, RZ, RZ, R127 ;  /* 0x000000ffff7c7224 */ /* 0x000fe200078e007f */
[----:B------:R-:W-:-:S04]  /*37e30*/  IADD3 R130, P0, R130, UR7, RZ ;  /* 0x0000000782827c10 */ /* 0x000fc8000ff1e0ff */
[----:B------:R1:W-:Y:S04]  /*37e40*/  LDGSTS.E [R2+0x29400], [R124.64], P3 ;  /* 0x294000007c027fae */ /* 0x0003e80009921848 */
[----:B------:R-:W-:Y:S04]  /*37e50*/  STL [R1+0xc4c], R130 ;  /* 0x000c4c8201007387 */ /* 0x000fe80000100800 */
[----:B------:R-:W-:Y:S04]  /*37e60*/  STL [R1+0xc28], R138 ;  /* 0x000c288a01007387 */ /* 0x000fe80000100800 */
[----:B------:R-:W2:Y:S01]  /*37e70*/  LDL.LU R127, [R1+0xd0c] ;  /* 0x000d0c00017f7983 */ /* 0x000ea20000300800 */
[----:B-1----:R-:W-:-:S02]  /*37e80*/  IMAD.MOV.U32 R124, RZ, RZ, R134 ;  /* 0x000000ffff7c7224 */ /* 0x002fc400078e0086 */
[----:B------:R-:W-:Y:S01]  /*37e90*/  IMAD.MOV.U32 R125, RZ, RZ, R138 ;  /* 0x000000ffff7d7224 */ /* 0x000fe200078e008a */
[----:B------:R-:W2:Y:S01]  /*37ea0*/  LDL.LU R140, [R1+0xce8] ;  /* 0x000ce800018c7983 */ /* 0x000ea20000300800 */
[----:B------:R-:W-:-:S03]  /*37eb0*/  IADD3.X R137, R137, UR6, RZ, P0, !PT ;  /* 0x0000000689897c10 */ /* 0x000fc600087fe4ff */
[----:B------:R1:W-:Y:S01]  /*37ec0*/  LDGSTS.E [R2+0x29c00], [R124.64], P3 ;  /* 0x29c000007c027fae */ /* 0x0003e20009921848 */
[----:B------:R-:W-:Y:S01]  /*37ed0*/  IADD3 R126, P1, R126, UR7, RZ ;  /* 0x000000077e7e7c10 */ /* 0x000fe2000ff3e0ff */
[----:B-1----:R-:W-:-:S04]  /*37ee0*/  IMAD.MOV.U32 R125, RZ, RZ, R137 ;  /* 0x000000ffff7d7224 */ /* 0x002fc800078e0089 */
[----:B------:R-:W-:Y:S01]  /*37ef0*/  STL [R1+0xc6c], R126 ;  /* 0x000c6c7e01007387 */ /* 0x000fe20000100800 */
[----:B------:R-:W-:-:S03]  /*37f00*/  IMAD.MOV.U32 R124, RZ, RZ, R130 ;  /* 0x000000ffff7c7224 */ /* 0x000fc600078e0082 */
[----:B------:R1:W-:Y:S01]  /*37f10*/  STL [R1+0xc48], R137 ;  /* 0x000c488901007387 */ /* 0x0003e20000100800 */
[----:B------:R-:W-:-:S03]  /*37f20*/  IADD3.X R136, R136, UR6, RZ, P1, !PT ;  /* 0x0000000688887c10 */ /* 0x000fc60008ffe4ff */
[----:B------:R-:W2:Y:S04]  /*37f30*/  LDL.LU R134, [R1+0xd2c] ;  /* 0x000d2c0001867983 */ /* 0x000ea80000300800 */
[----:B------:R1:W-:Y:S04]  /*37f40*/  LDGSTS.E [R2+0x2a400], [R124.64], P3 ;  /* 0x2a4000007c027fae */ /* 0x0003e80009921848 */
[----:B-1----:R-:W2:Y:S01]  /*37f50*/  LDL.LU R137, [R1+0xd08] ;  /* 0x000d080001897983 */ /* 0x002ea20000300800 */
[----:B------:R-:W-:Y:S02]  /*37f60*/  IMAD.MOV.U32 R125, RZ, RZ, R136 ;  /* 0x000000ffff7d7224 */ /* 0x000fe400078e0088 */
[----:B------:R-:W-:-:S05]  /*37f70*/  IMAD.MOV.U32 R124, RZ, RZ, R126 ;  /* 0x000000ffff7c7224 */ /* 0x000fca00078e007e */
[----:B------:R1:W-:Y:S01]  /*37f80*/  LDGSTS.E [R2+0x2ac00], [R124.64], P3 ;  /* 0x2ac000007c027fae */ /* 0x0003e20009921848 */
[----:B----4-:R-:W-:Y:S02]  /*37f90*/  IADD3 R3, P0, R3, UR7, RZ ;  /* 0x0000000703037c10 */ /* 0x010fe4000ff1e0ff */
[----:B------:R-:W-:-:S03]  /*37fa0*/  IADD3 R131, P1, R131, UR7, RZ ;  /* 0x0000000783837c10 */ /* 0x000fc6000ff3e0ff */
[----:B------:R-:W-:Y:S04]  /*37fb0*/  STL [R1+0xc8c], R3 ;  /* 0x000c8c0301007387 */ /* 0x000fe80000100800 */
[----:B------:R4:W-:Y:S04]  /*37fc0*/  STL [R1+0xc68], R136 ;  /* 0x000c688801007387 */ /* 0x0009e80000100800 */
[----:B------:R-:W3:Y:S04]  /*37fd0*/  LDL.LU R138, [R1+0xd28] ;  /* 0x000d2800018a7983 */ /* 0x000ee80000300800 */
[----:B------:R-:W3:Y:S04]  /*37fe0*/  LDL.LU R130, [R1+0xd4c] ;  /* 0x000d4c0001827983 */ /* 0x000ee80000300800 */
[----:B----4-:R-:W4:Y:S01]  /*37ff0*/  LDL.LU R136, [R1+0xd48] ;  /* 0x000d480001887983 */ /* 0x010f220000300800 */
[----:B--2---:R-:W-:-:S03]  /*38000*/  IADD3.X R135, R135, UR6, RZ, P0, !PT ;  /* 0x0000000687877c10 */ /* 0x004fc600087fe4ff */
[----:B------:R-:W-:Y:S04]  /*38010*/  STL [R1+0xcac], R131 ;  /* 0x000cac8301007387 */ /* 0x000fe80000100800 */
[----:B------:R2:W-:Y:S04]  /*38020*/  STL [R1+0xc88], R135 ;  /* 0x000c888701007387 */ /* 0x0005e80000100800 */
[----:B------:R-:W4:Y:S01]  /*38030*/  LDL.LU R126, [R1+0xd6c] ;  /* 0x000d6c00017e7983 */ /* 0x000f220000300800 */
[----:B-1----:R-:W-:Y:S02]  /*38040*/  IMAD.MOV.U32 R125, RZ, RZ, R135 ;  /* 0x000000ffff7d7224 */ /* 0x002fe400078e0087 */
[----:B------:R-:W-:Y:S01]  /*38050*/  IMAD.MOV.U32 R124, RZ, RZ, R3 ;  /* 0x000000ffff7c7224 */ /* 0x000fe200078e0003 */
[----:B--2---:R-:W2:Y:S04]  /*38060*/  LDL.LU R135, [R1+0xd68] ;  /* 0x000d680001877983 */ /* 0x004ea80000300800 */
[----:B------:R1:W-:Y:S01]  /*38070*/  LDGSTS.E [R2+0x2b400], [R124.64], P3 ;  /* 0x2b4000007c027fae */ /* 0x0003e20009921848 */
[----:B------:R-:W-:-:S02]  /*38080*/  IADD3 R129, P0, R129, UR7, RZ ;  /* 0x0000000781817c10 */ /* 0x000fc4000ff1e0ff */
[----:B------:R-:W-:-:S03]  /*38090*/  IADD3.X R133, R133, UR6, RZ, P1, !PT ;  /* 0x0000000685857c10 */ /* 0x000fc60008ffe4ff */
[----:B------:R-:W-:Y:S04]  /*380a0*/  STL [R1+0xccc], R129 ;  /* 0x000ccc8101007387 */ /* 0x000fe80000100800 */
[----:B------:R1:W-:Y:S04]  /*380b0*/  STL [R1+0xca8], R133 ;  /* 0x000ca88501007387 */ /* 0x0003e80000100800 */
[----:B------:R-:W2:Y:S01]  /*380c0*/  LDL.LU R3, [R1+0xd8c] ;  /* 0x000d8c0001037983 */ /* 0x000ea20000300800 */
[----:B-1----:R-:W-:Y:S02]  /*380d0*/  IMAD.MOV.U32 R125, RZ, RZ, R133 ;  /* 0x000000ffff7d7224 */ /* 0x002fe400078e0085 */
[----:B------:R-:W-:Y:S01]  /*380e0*/  IMAD.MOV.U32 R124, RZ, RZ, R131 ;  /* 0x000000ffff7c7224 */ /* 0x000fe200078e0083 */
[----:B------:R-:W2:Y:S01]  /*380f0*/  LDL.LU R133, [R1+0xd88] ;  /* 0x000d880001857983 */ /* 0x000ea20000300800 */
[----:B------:R-:W-:-:S03]  /*38100*/  IADD3 R132, P1, R132, UR7, RZ ;  /* 0x0000000784847c10 */ /* 0x000fc6000ff3e0ff */
[----:B------:R1:W-:Y:S04]  /*38110*/  LDGSTS.E [R2+0x2bc00], [R124.64], P3 ;  /* 0x2bc000007c027fae */ /* 0x0003e80009921848 */
[----:B------:R-:W-:Y:S01]  /*38120*/  STL [R1+0xcec], R132 ;  /* 0x000cec8401007387 */ /* 0x000fe20000100800 */
[----:B------:R-:W-:-:S05]  /*38130*/  IADD3.X R139, R139, UR6, RZ, P0, !PT ;  /* 0x000000068b8b7c10 */ /* 0x000fca00087fe4ff */
[----:B------:R1:W-:Y:S04]  /*38140*/  STL [R1+0xcc8], R139 ;  /* 0x000cc88b01007387 */ /* 0x0003e80000100800 */
[----:B------:R-:W2:Y:S01]  /*38150*/  LDL.LU R131, [R1+0xdac] ;  /* 0x000dac0001837983 */ /* 0x000ea20000300800 */
[----:B-1----:R-:W-:Y:S02]  /*38160*/  IMAD.MOV.U32 R124, RZ, RZ, R129 ;  /* 0x000000ffff7c7224 */ /* 0x002fe400078e0081 */
[----:B------:R-:W-:Y:S02]  /*38170*/  IMAD.MOV.U32 R125, RZ, RZ, R139 ;  /* 0x000000ffff7d7224 */ /* 0x000fe400078e008b */
[----:B------:R-:W2:Y:S01]  /*38180*/  LDL.LU R139, [R1+0xda8] ;  /* 0x000da800018b7983 */ /* 0x000ea20000300800 */
[----:B------:R-:W-:-:S03]  /*38190*/  IADD3 R127, P0, R127, UR7, RZ ;  /* 0x000000077f7f7c10 */ /* 0x000fc6000ff1e0ff */
[----:B------:R1:W-:Y:S01]  /*381a0*/  LDGSTS.E [R2+0x2c400], [R124.64], P3 ;  /* 0x2c4000007c027fae */ /* 0x0003e20009921848 */
[----:B------:R-:W-:-:S03]  /*381b0*/  IADD3.X R140, R140, UR6, RZ, P1, !PT ;  /* 0x000000068c8c7c10 */ /* 0x000fc60008ffe4ff */
[----:B------:R-:W-:Y:S04]  /*381c0*/  STL [R1+0xd0c], R127 ;  /* 0x000d0c7f01007387 */ /* 0x000fe80000100800 */
[----:B------:R-:W-:Y:S04]  /*381d0*/  STL [R1+0xce8], R140 ;  /* 0x000ce88c01007387 */ /* 0x000fe80000100800 */
[----:B------:R-:W2:Y:S01]  /*381e0*/  LDL.LU R129, [R1+0x9d4] ;  /* 0x0009d40001817983 */ /* 0x000ea20000300800 */
[----:B-1----:R-:W-:Y:S02]  /*381f0*/  IMAD.MOV.U32 R124, RZ, RZ, R132 ;  /* 0x000000ffff7c7224 */ /* 0x002fe400078e0084 */
[----:B------:R-:W-:Y:S01]  /*38200*/  IMAD.MOV.U32 R125, RZ, RZ, R140 ;  /* 0x000000ffff7d7224 */ /* 0x000fe200078e008c */
[----:B------:R-:W2:Y:S04]  /*38210*/  LDL.LU R132, [R1+0x9f4] ;  /* 0x0009f40001847983 */ /* 0x000ea80000300800 */
[----:B------:R1:W-:Y:S01]  /*38220*/  LDGSTS.E [R2+0x2cc00], [R124.64], P3 ;  /* 0x2cc000007c027fae */ /* 0x0003e20009921848 */
[----:B------:R-:W-:Y:S01]  /*38230*/  IADD3 R134, P1, R134, UR7, RZ ;  /* 0x0000000786867c10 */ /* 0x000fe2000ff3e0ff */
[----:B-1----:R-:W-:Y:S01]  /*38240*/  IMAD.MOV.U32 R124, RZ, RZ, R127 ;  /* 0x000000ffff7c7224 */ /* 0x002fe200078e007f */
[----:B------:R-:W-:-:S03]  /*38250*/  IADD3.X R137, R137, UR6, RZ, P0, !PT ;  /* 0x0000000689897c10 */ /* 0x000fc600087fe4ff */
[----:B------:R-:W-:Y:S04]  /*38260*/  STL [R1+0xd2c], R134 ;  /* 0x000d2c8601007387 */ /* 0x000fe80000100800 */
[----:B------:R1:W-:Y:S01]  /*38270*/  STL [R1+0xd08], R137 ;  /* 0x000d088901007387 */ /* 0x0003e20000100800 */
[----:B------:R-:W-:-:S05]  /*38280*/  IMAD.MOV.U32 R125, RZ, RZ, R137 ;  /* 0x000000ffff7d7224 */ /* 0x000fca00078e0089 */
[----:B------:R1:W-:Y:S04]  /*38290*/  LDGSTS.E [R2+0x2d400], [R124.64], P3 ;  /* 0x2d4000007c027fae */ /* 0x0003e80009921848 */
[----:B-1----:R-:W2:Y:S01]  /*382a0*/  LDL.LU R137, [R1+0x9d0] ;  /* 0x0009d00001897983 */ /* 0x002ea20000300800 */
[----:B------:R-:W-:Y:S01]  /*382b0*/  IMAD.MOV.U32 R124, RZ, RZ, R134 ;  /* 0x000000ffff7c7224 */ /* 0x000fe200078e0086 */
[----:B---3--:R-:W-:Y:S02]  /*382c0*/  IADD3.X R138, R138, UR6, RZ, P1, !PT ;  /* 0x000000068a8a7c10 */ /* 0x008fe40008ffe4ff */
[----:B------:R-:W-:Y:S02]  /*382d0*/  IADD3 R130, P0, R130, UR7, RZ ;  /* 0x0000000782827c10 */ /* 0x000fe4000ff1e0ff */
[----:B------:R-:W-:-:S02]  /*382e0*/  MOV R125, R138 ;  /* 0x0000008a007d7202 */ /* 0x000fc40000000f00 */
[----:B----4-:R-:W-:Y:S01]  /*382f0*/  IADD3.X R136, R136, UR6, RZ, P0, !PT ;  /* 0x0000000688887c10 */ /* 0x010fe200087fe4ff */
[----:B------:R-:W-:Y:S04]  /*38300*/  STL [R1+0xd4c], R130 ;  /* 0x000d4c8201007387 */ /* 0x000fe80000100800 */
[----:B------:R-:W-:Y:S04]  /*38310*/  STL [R1+0xd28], R138 ;  /* 0x000d288a01007387 */ /* 0x000fe80000100800 */
[----:B------:R-:W3:Y:S04]  /*38320*/  LDL.LU R127, [R1+0xa14] ;  /* 0x000a1400017f7983 */ /* 0x000ee80000300800 */
[----:B------:R-:W4:Y:S01]  /*38330*/  LDL.LU R134, [R1+0x9f0] ;  /* 0x0009f00001867983 */ /* 0x000f220000300800 */
[----:B------:R-:W-:-:S03]  /*38340*/  IADD3 R126, P1, R126, UR7, RZ ;  /* 0x000000077e7e7c10 */ /* 0x000fc6000ff3e0ff */
[----:B------:R1:W-:Y:S04]  /*38350*/  LDGSTS.E [R2+0x2dc00], [R124.64], P3 ;  /* 0x2dc000007c027fae */ /* 0x0003e80009921848 */
[----:B------:R-:W-:Y:S04]  /*38360*/  STL [R1+0xd6c], R126 ;  /* 0x000d6c7e01007387 */ /* 0x000fe80000100800 */
[----:B------:R2:W-:Y:S04]  /*38370*/  STL [R1+0xd48], R136 ;  /* 0x000d488801007387 */ /* 0x0005e80000100800 */
[----:B------:R-:W4:Y:S01]  /*38380*/  LDL.LU R140, [R1+0xa34] ;  /* 0x000a3400018c7983 */ /* 0x000f220000300800 */
[----:B-1----:R-:W-:-:S03]  /*38390*/  IMAD.MOV.U32 R125, RZ, RZ, R136 ;  /* 0x000000ffff7d7224 */ /* 0x002fc600078e0088 */
[----:B--2---:R-:W2:Y:S01]  /*383a0*/  LDL.LU R136, [R1+0xa10] ;  /* 0x000a100001887983 */ /* 0x004ea20000300800 */
[----:B------:R-:W-:Y:S01]  /*383b0*/  IADD3.X R135, R135, UR6, RZ, P1, !PT ;  /* 0x0000000687877c10 */ /* 0x000fe20008ffe4ff */
[----:B------:R-:W-:-:S05]  /*383c0*/  IMAD.MOV.U32 R124, RZ, RZ, R130 ;  /* 0x000000ffff7c7224 */ /* 0x000fca00078e0082 */
[----:B------:R1:W-:Y:S01]  /*383d0*/  LDGSTS.E [R2+0x2e400], [R124.64], P3 ;  /* 0x2e4000007c027fae */ /* 0x0003e20009921848 */
[----:B------:R-:W-:-:S05]  /*383e0*/  IADD3 R3, P0, R3, UR7, RZ ;  /* 0x0000000703037c10 */ /* 0x000fca000ff1e0ff */
[----:B------:R-:W-:Y:S04]  /*383f0*/  STL [R1+0xd8c], R3 ;  /* 0x000d8c0301007387 */ /* 0x000fe80000100800 */
[----:B------:R1:W-:Y:S04]  /*38400*/  STL [R1+0xd68], R135 ;  /* 0x000d688701007387 */ /* 0x0003e80000100800 */
[----:B------:R-:W2:Y:S04]  /*38410*/  LDL.LU R130, [R1+0xa54] ;  /* 0x000a540001827983 */ /* 0x000ea80000300800 */
[----:B------:R-:W2:Y:S01]  /*38420*/  LDL.LU R141, [R1+0xa30] ;  /* 0x000a3000018d7983 */ /* 0x000ea20000300800 */
[----:B------:R-:W-:Y:S01]  /*38430*/  IADD3.X R133, R133, UR6, RZ, P0, !PT ;  /* 0x0000000685857c10 */ /* 0x000fe200087fe4ff */
        /* <DEDUP_REMOVED lines=8> */
[----:B-1----:R-:W-:Y:S01]  /*384c0*/  IMAD.MOV.U32 R125, RZ, RZ, R133 ;  /* 0x000000ffff7d7224 */ /* 0x002fe200078e0085 */
[----:B------:R-:W-:Y:S01]  /*384d0*/  SHF.R.S32.HI R133, RZ, 0x6, R252 ;  /* 0x00000006ff857819 */ /* 0x000fe200000114fc */
[----:B------:R-:W-:-:S02]  /*384e0*/  IMAD.MOV.U32 R124, RZ, RZ, R3 ;  /* 0x000000ffff7c7224 */ /* 0x000fc400078e0003 */
[----:B------:R-:W-:Y:S01]  /*384f0*/  IMAD.SHL.U32 R252, R142, 0x4, RZ ;  /* 0x000000048efc7824 */ /* 0x000fe200078e00ff */
[----:B------:R-:W-:Y:S02]  /*38500*/  IADD3 R129, P0, R129, UR7, RZ ;  /* 0x0000000781817c10 */ /* 0x000fe4000ff1e0ff */
[----:B------:R-:W-:Y:S01]  /*38510*/  SGXT R133, R133, 0x1 ;  /* 0x000000018585781a */ /* 0x000fe20000000200 */
[----:B------:R1:W-:Y:S01]  /*38520*/  LDGSTS.E [R2+0x2f400], [R124.64], P3 ;  /* 0x2f4000007c027fae */ /* 0x0003e20009921848 */
[----:B------:R-:W-:Y:S02]  /*38530*/  IADD3.X R139, R139, UR6, RZ, P1, !PT ;  /* 0x000000068b8b7c10 */ /* 0x000fe40008ffe4ff */
[----:B------:R-:W-:Y:S01]  /*38540*/  IADD3 R132, P1, R132, UR7, RZ ;  /* 0x0000000784847c10 */ /* 0x000fe2000ff3e0ff */
[----:B------:R-:W-:Y:S01]  /*38550*/  STL [R1+0x9d4], R129 ;  /* 0x0009d48101007387 */ /* 0x000fe20000100800 */
[----:B------:R-:W-:-:S03]  /*38560*/  IMAD.U32 R3, RZ, RZ, UR5 ;  /* 0x00000005ff037e24 */ /* 0x000fc6000f8e00ff */
[----:B------:R1:W-:Y:S02]  /*38570*/  STL [R1+0xda8], R139 ;  /* 0x000da88b01007387 */ /* 0x0003e40000100800 */
[----:B-1----:R-:W-:Y:S01]  /*38580*/  IMAD.MOV.U32 R124, RZ, RZ, R131 ;  /* 0x000000ffff7c7224 */ /* 0x002fe200078e0083 */
[----:B------:R-:W-:Y:S01]  /*38590*/  LOP3.LUT R131, R252, 0x110, R133, 0x78, !PT ;  /* 0x00000110fc837812 */ /* 0x000fe200078e7885 */
[----:B------:R-:W2:Y:S01]  /*385a0*/  LDL.LU R138, [R1+0xa94] ;  /* 0x000a9400018a7983 */ /* 0x000ea20000300800 */
[----:B------:R-:W-:Y:S02]  /*385b0*/  IMAD.MOV.U32 R125, RZ, RZ, R139 ;  /* 0x000000ffff7d7224 */ /* 0x000fe400078e008b */
[----:B------:R-:W-:Y:S01]  /*385c0*/  LOP3.LUT R131, R131, 0x60, RZ, 0x3c, !PT ;  /* 0x0000006083837812 */ /* 0x000fe200078e3cff */
[----:B------:R-:W2:Y:S04]  /*385d0*/  LDL.LU R133, [R1+0xa70] ;  /* 0x000a700001857983 */ /* 0x000ea80000300800 */
[----:B------:R-:W-:Y:S01]  /*385e0*/  STL [R1+0x9f4], R132 ;  /* 0x0009f48401007387 */ /* 0x000fe20000100800 */
[----:B------:R-:W-:-:S03]  /*385f0*/  IMAD R3, R3, 0x10000, R131 ;  /* 0x0001000003037824 */ /* 0x000fc600078e0283 */
[----:B------:R1:W-:Y:S01]  /*38600*/  LDGSTS.E [R2+0x2fc00], [R124.64], P3 ;  /* 0x2fc000007c027fae */ /* 0x0003e20009921848 */
[----:B------:R-:W-:Y:S01]  /*38610*/  IADD3.X R137, R137, UR6, RZ, P0, !PT ;  /* 0x0000000689897c10 */ /* 0x000fe200087fe4ff */
[----:B-1----:R-:W-:-:S04]  /*38620*/  IMAD.MOV.U32 R124, RZ, RZ, R129 ;  /* 0x000000ffff7c7224 */ /* 0x002fc800078e0081 */
[----:B------:R1:W-:Y:S01]  /*38630*/  STL [R1+0x9d0], R137 ;  /* 0x0009d08901007387 */ /* 0x0003e20000100800 */
[----:B------:R-:W-:-:S03]  /*38640*/  IMAD.MOV.U32 R125, RZ, RZ, R137 ;  /* 0x000000ffff7d7224 */ /* 0x000fc600078e0089 */
[----:B------:R-:W2:Y:S04]  /*38650*/  LDL.LU R139, [R1+0xa90] ;  /* 0x000a9000018b7983 */ /* 0x000ea80000300800 */
[----:B------:R-:W2:Y:S04]  /*38660*/  LDL.LU R131, [R1+0xab4] ;  /* 0x000ab40001837983 */ /* 0x000ea80000300800 */
[----:B-1----:R-:W2:Y:S04]  /*38670*/  LDL.LU R137, [R1+0xab0] ;  /* 0x000ab00001897983 */ /* 0x002ea80000300800 */
[----:B------:R1:W-:Y:S02]  /*38680*/  LDGSTS.E [R3+0x20600], [R124.64], P3 ;  /* 0x206000007c037fae */ /* 0x0003e40009921848 */
[----:B-1----:R-:W-:Y:S01]  /*38690*/  IMAD.MOV.U32 R124, RZ, RZ, R132 ;  /* 0x000000ffff7c7224 */ /* 0x002fe200078e0084 */
[----:B---3--:R-:W-:-:S02]  /*386a0*/  IADD3 R127, P0, R127, UR7, RZ ;  /* 0x000000077f7f7c10 */ /* 0x008fc4000ff1e0ff */
[----:B----4-:R-:W-:-:S03]  /*386b0*/  IADD3.X R134, R134, UR6, RZ, P1, !PT ;  /* 0x0000000686867c10 */ /* 0x010fc60008ffe4ff */
[----:B------:R-:W-:Y:S04]  /*386c0*/  STL [R1+0xa14], R127 ;  /* 0x000a147f01007387 */ /* 0x000fe80000100800 */
[----:B------:R1:W-:Y:S01]  /*386d0*/  STL [R1+0x9f0], R134 ;  /* 0x0009f08601007387 */ /* 0x0003e20000100800 */
[----:B------:R-:W-:-:S03]  /*386e0*/  IMAD.MOV.U32 R125, RZ, RZ, R134 ;  /* 0x000000ffff7d7224 */ /* 0x000fc600078e0086 */
[----:B------:R-:W3:Y:S04]  /*386f0*/  LDL.LU R129, [R1+0xad4] ;  /* 0x000ad40001817983 */ /* 0x000ee80000300800 */
[----:B------:R4:W-:Y:S01]  /*38700*/  LDGSTS.E [R3+0x20e00], [R124.64], P3 ;  /* 0x20e000007c037fae */ /* 0x0009e20009921848 */
[----:B------:R-:W-:-:S03]  /*38710*/  IADD3 R140, P1, R140, UR7, RZ ;  /* 0x000000078c8c7c10 */ /* 0x000fc6000ff3e0ff */
[----:B-1----:R-:W3:Y:S01]  /*38720*/  LDL.LU R134, [R1+0xad0] ;  /* 0x000ad00001867983 */ /* 0x002ee20000300800 */
[----:B--2---:R-:W-:-:S03]  /*38730*/  IADD3.X R136, R136, UR6, RZ, P0, !PT ;  /* 0x0000000688887c10 */ /* 0x004fc600087fe4ff */
[----:B------:R-:W-:Y:S04]  /*38740*/  STL [R1+0xa34], R140 ;  /* 0x000a348c01007387 */ /* 0x000fe80000100800 */
[----:B------:R1:W-:Y:S04]  /*38750*/  STL [R1+0xa10], R136 ;  /* 0x000a108801007387 */ /* 0x0003e80000100800 */
[----:B------:R-:W2:Y:S01]  /*38760*/  LDL.LU R132, [R1+0xaf4] ;  /* 0x000af40001847983 */ /* 0x000ea20000300800 */
[----:B----4-:R-:W-:Y:S02]  /*38770*/  IMAD.MOV.U32 R125, RZ, RZ, R136 ;  /* 0x000000ffff7d7224 */ /* 0x010fe400078e0088 */
[----:B------:R-:W-:Y:S01]  /*38780*/  IMAD.MOV.U32 R124, RZ, RZ, R127 ;  /* 0x000000ffff7c7224 */ /* 0x000fe200078e007f */
[----:B-1----:R-:W3:Y:S04]  /*38790*/  LDL.LU R136, [R1+0xaf0] ;  /* 0x000af00001887983 */ /* 0x002ee80000300800 */
[----:B------:R1:W-:Y:S01]  /*387a0*/  LDGSTS.E [R3+0x21600], [R124.64], P3 ;  /* 0x216000007c037fae */ /* 0x0003e20009921848 */
[----:B------:R-:W-:-:S02]  /*387b0*/  IADD3 R130, P0, R130, UR7, RZ ;  /* 0x0000000782827c10 */ /* 0x000fc4000ff1e0ff */
[----:B------:R-:W-:-:S03]  /*387c0*/  IADD3.X R141, R141, UR6, RZ, P1, !PT ;  /* 0x000000068d8d7c10 */ /* 0x000fc60008ffe4ff */
[----:B------:R-:W-:Y:S04]  /*387d0*/  STL [R1+0xa54], R130 ;  /* 0x000a548201007387 */ /* 0x000fe80000100800 */
[----:B------:R-:W-:Y:S04]  /*387e0*/  STL [R1+0xa30], R141 ;  /* 0x000a308d01007387 */ /* 0x000fe80000100800 */
[----:B------:R-:W3:Y:S01]  /*387f0*/  LDL.LU R127, [R1+0xb14] ;  /* 0x000b1400017f7983 */ /* 0x000ee20000300800 */
[----:B-1----:R-:W-:Y:S01]  /*38800*/  MOV R124, R140 ;  /* 0x0000008c007c7202 */ /* 0x002fe20000000f00 */
[----:B------:R-:W-:-:S02]  /*38810*/  IMAD.MOV.U32 R125, RZ, RZ, R141 ;  /* 0x000000ffff7d7224 */ /* 0x000fc400078e008d */
[----:B------:R-:W3:Y:S04]  /*38820*/  LDL.LU R2, [R1+0xb34] ;  /* 0x000b340001027983 */ /* 0x000ee80000300800 */
[----:B------:R1:W-:Y:S01]  /*38830*/  LDGSTS.E [R3+0x21e00], [R124.64], P3 ;  /* 0x21e000007c037fae */ /* 0x0003e20009921848 */
[----:B------:R-:W-:Y:S02]  /*38840*/  IADD3 R126, P1, R126, UR7, RZ ;  /* 0x000000077e7e7c10 */ /* 0x000fe4000ff3e0ff */
[----:B------:R-:W-:-:S03]  /*38850*/  IADD3.X R135, R135, UR6, RZ, P0, !PT ;  /* 0x0000000687877c10 */ /* 0x000fc600087fe4ff */
[----:B------:R-:W-:Y:S04]  /*38860*/  STL [R1+0xa74], R126 ;  /* 0x000a747e01007387 */ /* 0x000fe80000100800 */
[----:B------:R1:W-:Y:S02]  /*38870*/  STL [R1+0xa50], R135 ;  /* 0x000a508701007387 */ /* 0x0003e40000100800 */
[----:B-1----:R-:W-:Y:S02]  /*38880*/  IMAD.MOV.U32 R125, RZ, RZ, R135 ;  /* 0x000000ffff7d7224 */ /* 0x002fe400078e0087 */
[----:B------:R-:W3:Y:S01]  /*38890*/  LDL.LU R135, [R1+0xb10] ;  /* 0x000b100001877983 */ /* 0x000ee20000300800 */
[----:B------:R-:W-:-:S05]  /*388a0*/  IMAD.MOV.U32 R124, RZ, RZ, R130 ;  /* 0x000000ffff7c7224 */ /* 0x000fca00078e0082 */
[----:B------:R1:W-:Y:S01]  /*388b0*/  LDGSTS.E [R3+0x22600], [R124.64], P3 ;  /* 0x226000007c037fae */ /* 0x0003e20009921848 */
[----:B------:R-:W-:Y:S02]  /*388c0*/  IADD3 R138, P0, R138, UR7, RZ ;  /* 0x000000078a8a7c10 */ /* 0x000fe4000ff1e0ff */
[----:B------:R-:W-:-:S03]  /*388d0*/  IADD3.X R133, R133, UR6, RZ, P1, !PT ;  /* 0x0000000685857c10 */ /* 0x000fc60008ffe4ff */
[----:B------:R-:W-:Y:S04]  /*388e0*/  STL [R1+0xa94], R138 ;  /* 0x000a948a01007387 */ /* 0x000fe80000100800 */
[----:B------:R1:W-:Y:S02]  /*388f0*/  STL [R1+0xa70], R133 ;  /* 0x000a708501007387 */ /* 0x0003e40000100800 */
[----:B-1----:R-:W-:Y:S02]  /*38900*/  IMAD.MOV.U32 R125, RZ, RZ, R133 ;  /* 0x000000ffff7d7224 */ /* 0x002fe400078e0085 */
[----:B------:R-:W3:Y:S01]  /*38910*/  LDL.LU R130, [R1+0xb54] ;  /* 0x000b540001827983 */ /* 0x000ee20000300800 */
[----:B------:R-:W-:-:S03]  /*38920*/  IMAD.MOV.U32 R124, RZ, RZ, R126 ;  /* 0x000000ffff7c7224 */ /* 0x000fc600078e007e */
[----:B------:R-:W3:Y:S04]  /*38930*/  LDL.LU R133, [R1+0xb30] ;  /* 0x000b300001857983 */ /* 0x000ee80000300800 */
[----:B------:R1:W-:Y:S01]  /*38940*/  LDGSTS.E [R3+0x22e00], [R124.64], P3 ;  /* 0x22e000007c037fae */ /* 0x0003e20009921848 */
[----:B------:R-:W-:Y:S02]  /*38950*/  IADD3.X R139, R139, UR6, RZ, P0, !PT ;  /* 0x000000068b8b7c10 */ /* 0x000fe400087fe4ff */
[----:B------:R-:W-:Y:S01]  /*38960*/  IADD3 R131, P1, R131, UR7, RZ ;  /* 0x0000000783837c10 */ /* 0x000fe2000ff3e0ff */
[----:B-1----:R-:W-:-:S04]  /*38970*/  IMAD.MOV.U32 R124, RZ, RZ, R138 ;  /* 0x000000ffff7c7224 */ /* 0x002fc800078e008a */
[----:B------:R-:W-:Y:S01]  /*38980*/  STL [R1+0xab4], R131 ;  /* 0x000ab48301007387 */ /* 0x000fe20000100800 */
[----:B------:R-:W-:-:S03]  /*38990*/  IADD3.X R137, R137, UR6, RZ, P1, !PT ;  /* 0x0000000689897c10 */ /* 0x000fc60008ffe4ff */
[----:B------:R1:W-:Y:S01]  /*389a0*/  STL [R1+0xa90], R139 ;  /* 0x000a908b01007387 */ /* 0x0003e20000100800 */
[----:B------:R-:W-:-:S03]  /*389b0*/  IMAD.MOV.U32 R125, RZ, RZ, R139 ;  /* 0x000000ffff7d7224 */ /* 0x000fc600078e008b */
[----:B------:R-:W3:Y:S04]  /*389c0*/  LDL.LU R126, [R1+0xb74] ;  /* 0x000b7400017e7983 */ /* 0x000ee80000300800 */
[----:B------:R-:W3:Y:S04]  /*389d0*/  LDL.LU R141, [R1+0xb50] ;  /* 0x000b5000018d7983 */ /* 0x000ee80000300800 */
[----:B------:R1:W-:Y:S02]  /*389e0*/  LDGSTS.E [R3+0x23600], [R124.64], P3 ;  /* 0x236000007c037fae */ /* 0x0003e40009921848 */
[----:B-1----:R-:W-:-:S02]  /*389f0*/  IMAD.MOV.U32 R124, RZ, RZ, R131 ;  /* 0x000000ffff7c7224 */ /* 0x002fc400078e0083 */
[----:B------:R-:W-:-:S05]  /*38a00*/  IMAD.MOV.U32 R125, RZ, RZ, R137 ;  /* 0x000000ffff7d7224 */ /* 0x000fca00078e0089 */
[----:B------:R1:W-:Y:S01]  /*38a10*/  LDGSTS.E [R3+0x23e00], [R124.64], P3 ;  /* 0x23e000007c037fae */ /* 0x0003e20009921848 */
[----:B---3--:R-:W-:-:S05]  /*38a20*/  IADD3 R129, P0, R129, UR7, RZ ;  /* 0x0000000781817c10 */ /* 0x008fca000ff1e0ff */
[----:B------:R-:W-:Y:S01]  /*38a30*/  STL [R1+0xad4], R129 ;  /* 0x000ad48101007387 */ /* 0x000fe20000100800 */
[----:B------:R-:W-:-:S03]  /*38a40*/  IADD3.X R134, R134, UR6, RZ, P0, !PT ;  /* 0x0000000686867c10 */ /* 0x000fc600087fe4ff */
[----:B------:R3:W-:Y:S04]  /*38a50*/  STL [R1+0xab0], R137 ;  /* 0x000ab08901007387 */ /* 0x0007e80000100800 */
[----:B------:R-:W4:Y:S04]  /*38a60*/  LDL.LU R139, [R1+0xb94] ;  /* 0x000b9400018b7983 */ /* 0x000f280000300800 */
[----:B------:R-:W4:Y:S01]  /*38a70*/  LDL.LU R131, [R1+0xb70] ;  /* 0x000b700001837983 */ /* 0x000f220000300800 */
[----:B--2---:R-:W-:-:S05]  /*38a80*/  IADD3 R132, P1, R132, UR7, RZ ;  /* 0x0000000784847c10 */ /* 0x004fca000ff3e0ff */
[----:B------:R-:W-:Y:S04]  /*38a90*/  STL [R1+0xaf4], R132 ;  /* 0x000af48401007387 */ /* 0x000fe80000100800 */
[----:B------:R2:W-:Y:S04]  /*38aa0*/  STL [R1+0xad0], R134 ;  /* 0x000ad08601007387 */ /* 0x0005e80000100800 */
[----:B---3--:R-:W3:Y:S04]  /*38ab0*/  LDL.LU R137, [R1+0xbb4] ;  /* 0x000bb40001897983 */ /* 0x008ee80000300800 */
[----:B------:R-:W3:Y:S01]  /*38ac0*/  LDL.LU R140, [R1+0xb90] ;  /* 0x000b9000018c7983 */ /* 0x000ee20000300800 */
[----:B------:R-:W-:Y:S01]  /*38ad0*/  IADD3.X R136, R136, UR6, RZ, P1, !PT ;  /* 0x0000000688887c10 */ /* 0x000fe20008ffe4ff */
[----:B-1----:R-:W-:-:S02]  /*38ae0*/  IMAD.MOV.U32 R124, RZ, RZ, R129 ;  /* 0x000000ffff7c7224 */ /* 0x002fc400078e0081 */
[----:B------:R-:W-:-:S05]  /*38af0*/  IMAD.MOV.U32 R125, RZ, RZ, R134 ;  /* 0x000000ffff7d7224 */ /* 0x000fca00078e0086 */
[----:B------:R1:W-:Y:S01]  /*38b00*/  LDGSTS.E [R3+0x24600], [R124.64], P3 ;  /* 0x246000007c037fae */ /* 0x0003e20009921848 */
[----:B------:R-:W-:-:S05]  /*38b10*/  IADD3 R127, P0, R127, UR7, RZ ;  /* 0x000000077f7f7c10 */ /* 0x000fca000ff1e0ff */
[----:B------:R-:W-:Y:S04]  /*38b20*/  STL [R1+0xb14], R127 ;  /* 0x000b147f01007387 */ /* 0x000fe80000100800 */
[----:B------:R2:W-:Y:S04]  /*38b30*/  STL [R1+0xaf0], R136 ;  /* 0x000af08801007387 */ /* 0x0005e80000100800 */
[----:B------:R-:W3:Y:S01]  /*38b40*/  LDL.LU R138, [R1+0xbb0] ;  /* 0x000bb000018a7983 */ /* 0x000ee20000300800 */
[----:B------:R-:W-:-:S03]  /*38b50*/  IADD3 R2, P1, R2, UR7, RZ ;  /* 0x0000000702027c10 */ /* 0x000fc6000ff3e0ff */
[----:B------:R-:W3:Y:S01]  /*38b60*/  LDL.LU R129, [R1+0xbd4] ;  /* 0x000bd40001817983 */ /* 0x000ee20000300800 */
[----:B-1----:R-:W-:Y:S02]  /*38b70*/  IMAD.MOV.U32 R124, RZ, RZ, R132 ;  /* 0x000000ffff7c7224 */ /* 0x002fe400078e0084 */
[----:B------:R-:W-:Y:S01]  /*38b80*/  IMAD.MOV.U32 R125, RZ, RZ, R136 ;  /* 0x000000ffff7d7224 */ /* 0x000fe200078e0088 */
[----:B--2---:R-:W3:Y:S04]  /*38b90*/  LDL.LU R134, [R1+0xbf4] ;  /* 0x000bf40001867983 */ /* 0x004ee80000300800 */
[----:B------:R-:W3:Y:S04]  /*38ba0*/  LDL.LU R136, [R1+0xbd0] ;  /* 0x000bd00001887983 */ /* 0x000ee80000300800 */
[----:B------:R-:W-:Y:S04]  /*38bb0*/  STL [R1+0xb34], R2 ;  /* 0x000b340201007387 */ /* 0x000fe80000100800 */
[----:B------:R1:W-:Y:S01]  /*38bc0*/  LDGSTS.E [R3+0x24e00], [R124.64], P3 ;  /* 0x24e000007c037fae */ /* 0x0003e20009921848 */
[----:B------:R-:W-:-:S05]  /*38bd0*/  IADD3.X R135, R135, UR6, RZ, P0, !PT ;  /* 0x0000000687877c10 */ /* 0x000fca00087fe4ff */
[----:B------:R1:W-:Y:S04]  /*38be0*/  STL [R1+0xb10], R135 ;  /* 0x000b108701007387 */ /* 0x0003e80000100800 */
[----:B------:R-:W3:Y:S01]  /*38bf0*/  LDL.LU R132, [R1+0xc14] ;  /* 0x000c140001847983 */ /* 0x000ee20000300800 */
[----:B-1----:R-:W-:-:S03]  /*38c00*/  IMAD.MOV.U32 R125, RZ, RZ, R135 ;  /* 0x000000ffff7d7224 */ /* 0x002fc600078e0087 */
[----:B------:R-:W3:Y:S01]  /*38c10*/  LDL.LU R135, [R1+0xbf0] ;  /* 0x000bf00001877983 */ /* 0x000ee20000300800 */
[----:B------:R-:W-:Y:S01]  /*38c20*/  IMAD.MOV.U32 R124, RZ, RZ, R127 ;  /* 0x000000ffff7c7224 */ /* 0x000fe200078e007f */
[----:B------:R-:W-:-:S04]  /*38c30*/  IADD3 R130, P0, R130, UR7, RZ ;  /* 0x0000000782827c10 */ /* 0x000fc8000ff1e0ff */
[----:B------:R1:W-:Y:S01]  /*38c40*/  LDGSTS.E [R3+0x25600], [R124.64], P3 ;  /* 0x256000007c037fae */ /* 0x0003e20009921848 */
        /* <DEDUP_REMOVED lines=8> */
[----:B------:R-:W-:Y:S02]  /*38cd0*/  IADD3 R126, P1, R126, UR7, RZ ;  /* 0x000000077e7e7c10 */ /* 0x000fe4000ff3e0ff */
[----:B------:R-:W-:-:S03]  /*38ce0*/  IADD3.X R141, R141, UR6, RZ, P0, !PT ;  /* 0x000000068d8d7c10 */ /* 0x000fc600087fe4ff */
[----:B------:R-:W-:Y:S01]  /*38cf0*/  STL [R1+0xb74], R126 ;  /* 0x000b747e01007387 */ /* 0x000fe20000100800 */
[----:B-1----:R-:W-:-:S03]  /*38d00*/  MOV R124, R130 ;  /* 0x00000082007c7202 */ /* 0x002fc60000000f00 */
[----:B------:R-:W-:Y:S01]  /*38d10*/  STL [R1+0xb50], R141 ;  /* 0x000b508d01007387 */ /* 0x000fe20000100800 */
[----:B------:R-:W-:-:S03]  /*38d20*/  IMAD.MOV.U32 R125, RZ, RZ, R141 ;  /* 0x000000ffff7d7224 */ /* 0x000fc600078e008d */
[----:B------:R-:W3:Y:S04]  /*38d30*/  LDL.LU R2, [R1+0xc54] ;  /* 0x000c540001027983 */ /* 0x000ee80000300800 */
[----:B------:R-:W3:Y:S04]  /*38d40*/  LDL.LU R130, [R1+0xc30] ;  /* 0x000c300001827983 */ /* 0x000ee80000300800 */
[----:B------:R1:W-:Y:S02]  /*38d50*/  LDGSTS.E [R3+0x26600], [R124.64], P3 ;  /* 0x266000007c037fae */ /* 0x0003e40009921848 */
[----:B-1----:R-:W-:Y:S01]  /*38d60*/  IMAD.MOV.U32 R124, RZ, RZ, R126 ;  /* 0x000000ffff7c7224 */ /* 0x002fe200078e007e */
[----:B----4-:R-:W-:-:S02]  /*38d70*/  IADD3 R139, P0, R139, UR7, RZ ;  /* 0x000000078b8b7c10 */ /* 0x010fc4000ff1e0ff */
[----:B------:R-:W-:-:S03]  /*38d80*/  IADD3.X R131, R131, UR6, RZ, P1, !PT ;  /* 0x0000000683837c10 */ /* 0x000fc60008ffe4ff */
[----:B------:R-:W-:Y:S04]  /*38d90*/  STL [R1+0xb94], R139 ;  /* 0x000b948b01007387 */ /* 0x000fe80000100800 */
[----:B------:R1:W-:Y:S01]  /*38da0*/  STL [R1+0xb70], R131 ;  /* 0x000b708301007387 */ /* 0x0003e20000100800 */
[----:B------:R-:W-:-:S05]  /*38db0*/  IMAD.MOV.U32 R125, RZ, RZ, R131 ;  /* 0x000000ffff7d7224 */ /* 0x000fca00078e0083 */
[----:B------:R4:W-:Y:S04]  /*38dc0*/  LDGSTS.E [R3+0x26e00], [R124.64], P3 ;  /* 0x26e000007c037fae */ /* 0x0009e80009921848 */
[----:B-1----:R-:W2:Y:S01]  /*38dd0*/  LDL.LU R131, [R1+0xc50] ;  /* 0x000c500001837983 */ /* 0x002ea20000300800 */
[----:B---3--:R-:W-:Y:S02]  /*38de0*/  IADD3 R137, P1, R137, UR7, RZ ;  /* 0x0000000789897c10 */ /* 0x008fe4000ff3e0ff */
[----:B------:R-:W-:-:S03]  /*38df0*/  IADD3.X R140, R140, UR6, RZ, P0, !PT ;  /* 0x000000068c8c7c10 */ /* 0x000fc600087fe4ff */
[----:B------:R-:W-:Y:S04]  /*38e00*/  STL [R1+0xbb4], R137 ;  /* 0x000bb48901007387 */ /* 0x000fe80000100800 */
[----:B------:R-:W-:Y:S04]  /*38e10*/  STL [R1+0xb90], R140 ;  /* 0x000b908c01007387 */ /* 0x000fe80000100800 */
[----:B------:R-:W3:Y:S01]  /*38e20*/  LDL.LU R126, [R1+0xc74] ;  /* 0x000c7400017e7983 */ /* 0x000ee20000300800 */
[----:B----4-:R-:W-:Y:S02]  /*38e30*/  IMAD.MOV.U32 R124, RZ, RZ, R139 ;  /* 0x000000ffff7c7224 */ /* 0x010fe400078e008b */
[----:B------:R-:W-:-:S05]  /*38e40*/  IMAD.MOV.U32 R125, RZ, RZ, R140 ;  /* 0x000000ffff7d7224 */ /* 0x000fca00078e008c */
[----:B------:R1:W-:Y:S02]  /*38e50*/  LDGSTS.E [R3+0x27600], [R124.64], P3 ;  /* 0x276000007c037fae */ /* 0x0003e40009921848 */
[----:B-1----:R-:W-:Y:S01]  /*38e60*/  IMAD.MOV.U32 R124, RZ, RZ, R137 ;  /* 0x000000ffff7c7224 */ /* 0x002fe200078e0089 */
[----:B------:R-:W-:Y:S02]  /*38e70*/  IADD3.X R138, R138, UR6, RZ, P1, !PT ;  /* 0x000000068a8a7c10 */ /* 0x000fe40008ffe4ff */
[----:B------:R-:W-:-:S03]  /*38e80*/  IADD3 R129, P0, R129, UR7, RZ ;  /* 0x0000000781817c10 */ /* 0x000fc6000ff1e0ff */
[----:B------:R-:W-:Y:S01]  /*38e90*/  IMAD.MOV.U32 R125, RZ, RZ, R138 ;  /* 0x000000ffff7d7224 */ /* 0x000fe200078e008a */
[----:B------:R-:W-:Y:S01]  /*38ea0*/  IADD3 R134, P1, R134, UR7, RZ ;  /* 0x0000000786867c10 */ /* 0x000fe2000ff3e0ff */
[----:B------:R1:W-:Y:S01]  /*38eb0*/  STL [R1+0xbd4], R129 ;  /* 0x000bd48101007387 */ /* 0x0003e20000100800 */
[----:B------:R-:W-:-:S03]  /*38ec0*/  IADD3.X R136, R136, UR6, RZ, P0, !PT ;  /* 0x0000000688887c10 */ /* 0x000fc600087fe4ff */
[----:B------:R4:W-:Y:S04]  /*38ed0*/  STL [R1+0xbb0], R138 ;  /* 0x000bb08a01007387 */ /* 0x0009e80000100800 */
[----:B------:R-:W3:Y:S04]  /*38ee0*/  LDL.LU R176, [R1+0xc94] ;  /* 0x000c940001b07983 */ /* 0x000ee80000300800 */
[----:B------:R-:W-:Y:S04]  /*38ef0*/  STL [R1+0xbf4], R134 ;  /* 0x000bf48601007387 */ /* 0x000fe80000100800 */
[----:B------:R1:W-:Y:S04]  /*38f00*/  LDGSTS.E [R3+0x27e00], [R124.64], P3 ;  /* 0x27e000007c037fae */ /* 0x0003e80009921848 */
[----:B------:R4:W-:Y:S01]  /*38f10*/  STL [R1+0xbd0], R136 ;  /* 0x000bd08801007387 */ /* 0x0009e20000100800 */
[----:B------:R-:W-:-:S02]  /*38f20*/  IADD3 R132, P0, R132, UR7, RZ ;  /* 0x0000000784847c10 */ /* 0x000fc4000ff1e0ff */
[----:B------:R-:W-:Y:S01]  /*38f30*/  IADD3.X R135, R135, UR6, RZ, P1, !PT ;  /* 0x0000000687877c10 */ /* 0x000fe20008ffe4ff */
[----:B-1----:R-:W-:Y:S02]  /*38f40*/  IMAD.MOV.U32 R124, RZ, RZ, R129 ;  /* 0x000000ffff7c7224 */ /* 0x002fe400078e0081 */
[----:B------:R-:W3:Y:S04]  /*38f50*/  LDL.LU R129, [R1+0xc70] ;  /* 0x000c700001817983 */ /* 0x000ee80000300800 */
[----:B------:R-:W-:Y:S04]  /*38f60*/  STL [R1+0xc14], R132 ;  /* 0x000c148401007387 */ /* 0x000fe80000100800 */
[----:B------:R1:W-:Y:S04]  /*38f70*/  STL [R1+0xbf0], R135 ;  /* 0x000bf08701007387 */ /* 0x0003e80000100800 */
[----:B------:R-:W3:Y:S04]  /*38f80*/  LDL.LU R142, [R1+0xcb4] ;  /* 0x000cb400018e7983 */ /* 0x000ee80000300800 */
[----:B------:R-:W3:Y:S01]  /*38f90*/  LDL.LU R177, [R1+0xc90] ;  /* 0x000c900001b17983 */ /* 0x000ee20000300800 */
[----:B------:R-:W-:-:S02]  /*38fa0*/  IADD3 R127, P1, R127, UR7, RZ ;  /* 0x000000077f7f7c10 */ /* 0x000fc4000ff3e0ff */
[----:B------:R-:W-:-:S03]  /*38fb0*/  IADD3.X R133, R133, UR6, RZ, P0, !PT ;  /* 0x0000000685857c10 */ /* 0x000fc600087fe4ff */
[----:B------:R-:W-:Y:S04]  /*38fc0*/  STL [R1+0xc34], R127 ;  /* 0x000c347f01007387 */ /* 0x000fe80000100800 */
[----:B------:R-:W-:Y:S04]  /*38fd0*/  STL [R1+0xc10], R133 ;  /* 0x000c108501007387 */ /* 0x000fe80000100800 */
[----:B------:R-:W3:Y:S04]  /*38fe0*/  LDL.LU R140, [R1+0xcd4] ;  /* 0x000cd400018c7983 */ /* 0x000ee80000300800 */
[----:B------:R-:W3:Y:S01]  /*38ff0*/  LDL.LU R143, [R1+0xcb0] ;  /* 0x000cb000018f7983 */ /* 0x000ee20000300800 */
[----:B------:R-:W-:-:S05]  /*39000*/  IMAD.MOV.U32 R125, RZ, RZ, R136 ;  /* 0x000000ffff7d7224 */ /* 0x000fca00078e0088 */
[----:B------:R1:W-:Y:S01]  /*39010*/  LDGSTS.E [R3+0x28600], [R124.64], P3 ;  /* 0x286000007c037fae */ /* 0x0003e20009921848 */
[----:B------:R-:W-:Y:S02]  /*39020*/  IADD3 R2, P0, R2, UR7, RZ ;  /* 0x0000000702027c10 */ /* 0x000fe4000ff1e0ff */
[----:B------:R-:W-:-:S03]  /*39030*/  IADD3.X R130, R130, UR6, RZ, P1, !PT ;  /* 0x0000000682827c10 */ /* 0x000fc60008ffe4ff */
[----:B------:R-:W-:Y:S04]  /*39040*/  STL [R1+0xc54], R2 ;  /* 0x000c540201007387 */ /* 0x000fe80000100800 */
[----:B------:R1:W-:Y:S04]  /*39050*/  STL [R1+0xc30], R130 ;  /* 0x000c308201007387 */ /* 0x0003e80000100800 */
[----:B------:R-:W3:Y:S04]  /*39060*/  LDL.LU R141, [R1+0xcd0] ;  /* 0x000cd000018d7983 */ /* 0x000ee80000300800 */
[----:B----4-:R-:W4:Y:S04]  /*39070*/  LDL.LU R138, [R1+0xcf4] ;  /* 0x000cf400018a7983 */ /* 0x010f280000300800 */
[----:B------:R-:W4:Y:S01]  /*39080*/  LDL.LU R136, [R1+0xd14] ;  /* 0x000d140001887983 */ /* 0x000f220000300800 */
        /* <DEDUP_REMOVED lines=8> */
[----:B------:R-:W-:-:S05]  /*39110*/  IMAD.MOV.U32 R124, RZ, RZ, R127 ;  /* 0x000000ffff7c7224 */ /* 0x000fca00078e007f */
[----:B------:R1:W-:Y:S02]  /*39120*/  LDGSTS.E [R3+0x29e00], [R124.64], P3 ;  /* 0x29e000007c037fae */ /* 0x0003e40009921848 */
[----:B-1----:R-:W-:Y:S01]  /*39130*/  IMAD.MOV.U32 R124, RZ, RZ, R2 ;  /* 0x000000ffff7c7224 */ /* 0x002fe200078e0002 */
[----:B--2---:R-:W-:Y:S02]  /*39140*/  IADD3.X R131, R131, UR6, RZ, P0, !PT ;  /* 0x0000000683837c10 */ /* 0x004fe400087fe4ff */
[----:B---3--:R-:W-:-:S05]  /*39150*/  IADD3 R126, P1, R126, UR7, RZ ;  /* 0x000000077e7e7c10 */ /* 0x008fca000ff3e0ff */
[----:B------:R-:W-:Y:S04]  /*39160*/  STL [R1+0xc74], R126 ;  /* 0x000c747e01007387 */ /* 0x000fe80000100800 */
[----:B------:R1:W-:Y:S04]  /*39170*/  STL [R1+0xc50], R131 ;  /* 0x000c508301007387 */ /* 0x0003e80000100800 */
[----:B------:R-:W2:Y:S04]  /*39180*/  LDL.LU R137, [R1+0xd10] ;  /* 0x000d100001897983 */ /* 0x000ea80000300800 */
[----:B------:R-:W3:Y:S04]  /*39190*/  LDL.LU R135, [R1+0xd30] ;  /* 0x000d300001877983 */ /* 0x000ee80000300800 */
[----:B------:R-:W3:Y:S04]  /*391a0*/  LDL.LU R134, [R1+0xd34] ;  /* 0x000d340001867983 */ /* 0x000ee80000300800 */
[----:B------:R-:W3:Y:S04]  /*391b0*/  LDL.LU R132, [R1+0xd54] ;  /* 0x000d540001847983 */ /* 0x000ee80000300800 */
[----:B------:R-:W3:Y:S04]  /*391c0*/  LDL.LU R130, [R1+0xd74] ;  /* 0x000d740001827983 */ /* 0x000ee80000300800 */
[----:B------:R-:W3:Y:S04]  /*391d0*/  LDL.LU R127, [R1+0xd94] ;  /* 0x000d9400017f7983 */ /* 0x000ee80000300800 */
[----:B------:R-:W3:Y:S01]  /*391e0*/  LDL.LU R133, [R1+0xd50] ;  /* 0x000d500001857983 */ /* 0x000ee20000300800 */
[----:B------:R-:W-:-:S05]  /*391f0*/  IMAD.MOV.U32 R125, RZ, RZ, R131 ;  /* 0x000000ffff7d7224 */ /* 0x000fca00078e0083 */
[----:B------:R1:W-:Y:S01]  /*39200*/  LDGSTS.E [R3+0x2a600], [R124.64], P3 ;  /* 0x2a6000007c037fae */ /* 0x0003e20009921848 */
[----:B------:R-:W-:-:S05]  /*39210*/  IADD3 R176, P0, R176, UR7, RZ ;  /* 0x00000007b0b07c10 */ /* 0x000fca000ff1e0ff */
[----:B------:R-:W-:Y:S01]  /*39220*/  STL [R1+0xc94], R176 ;  /* 0x000c94b001007387 */ /* 0x000fe20000100800 */
[----:B------:R-:W-:-:S05]  /*39230*/  IADD3.X R129, R129, UR6, RZ, P1, !PT ;  /* 0x0000000681817c10 */ /* 0x000fca0008ffe4ff */
[----:B------:R1:W-:Y:S04]  /*39240*/  STL [R1+0xc70], R129 ;  /* 0x000c708101007387 */ /* 0x0003e80000100800 */
[----:B------:R-:W3:Y:S01]  /*39250*/  LDL.LU R2, [R1+0xdb4] ;  /* 0x000db40001027983 */ /* 0x000ee20000300800 */
[----:B------:R-:W-:-:S03]  /*39260*/  IADD3 R142, P1, R142, UR7, RZ ;  /* 0x000000078e8e7c10 */ /* 0x000fc6000ff3e0ff */
[----:B-1----:R-:W3:Y:S01]  /*39270*/  LDL.LU R131, [R1+0xd70] ;  /* 0x000d700001837983 */ /* 0x002ee20000300800 */
[----:B------:R-:W-:-:S03]  /*39280*/  IADD3.X R177, R177, UR6, RZ, P0, !PT ;  /* 0x00000006b1b17c10 */ /* 0x000fc600087fe4ff */
[----:B------:R-:W-:Y:S01]  /*39290*/  STL [R1+0xcb4], R142 ;  /* 0x000cb48e01007387 */ /* 0x000fe20000100800 */
[----:B------:R-:W-:-:S03]  /*392a0*/  IMAD.MOV.U32 R125, RZ, RZ, R129 ;  /* 0x000000ffff7d7224 */ /* 0x000fc600078e0081 */
[----:B------:R-:W-:Y:S04]  /*392b0*/  STL [R1+0xc90], R177 ;  /* 0x000c90b101007387 */ /* 0x000fe80000100800 */
[----:B------:R-:W3:Y:S01]  /*392c0*/  LDL.LU R129, [R1+0xd90] ;  /* 0x000d900001817983 */ /* 0x000ee20000300800 */
[----:B------:R-:W-:-:S03]  /*392d0*/  MOV R124, R126 ;  /* 0x0000007e007c7202 */ /* 0x000fc60000000f00 */
[----:B------:R-:W3:Y:S04]  /*392e0*/  LDL.LU R126, [R1+0xdb0] ;  /* 0x000db000017e7983 */ /* 0x000ee80000300800 */
[----:B------:R1:W-:Y:S01]  /*392f0*/  LDGSTS.E [R3+0x2ae00], [R124.64], P3 ;  /* 0x2ae000007c037fae */ /* 0x0003e20009921848 */
[----:B------:R-:W-:Y:S02]  /*39300*/  IADD3 R140, P0, R140, UR7, RZ ;  /* 0x000000078c8c7c10 */ /* 0x000fe4000ff1e0ff */
[----:B------:R-:W-:Y:S01]  /*39310*/  IADD3.X R143, R143, UR6, RZ, P1, !PT ;  /* 0x000000068f8f7c10 */ /* 0x000fe20008ffe4ff */
[----:B-1----:R-:W-:Y:S02]  /*39320*/  IMAD.MOV.U32 R124, RZ, RZ, R176 ;  /* 0x000000ffff7c7224 */ /* 0x002fe400078e00b0 */
[----:B------:R-:W-:-:S05]  /*39330*/  IMAD.MOV.U32 R125, RZ, RZ, R177 ;  /* 0x000000ffff7d7224 */ /* 0x000fca00078e00b1 */
[----:B------:R1:W-:Y:S02]  /*39340*/  LDGSTS.E [R3+0x2b600], [R124.64], P3 ;  /* 0x2b6000007c037fae */ /* 0x0003e40009921848 */
[----:B-1----:R-:W-:Y:S02]  /*39350*/  IMAD.MOV.U32 R124, RZ, RZ, R142 ;  /* 0x000000ffff7c7224 */ /* 0x002fe400078e008e */
[----:B------:R-:W-:Y:S01]  /*39360*/  IMAD.MOV.U32 R125, RZ, RZ, R143 ;  /* 0x000000ffff7d7224 */ /* 0x000fe200078e008f */
[----:B------:R-:W-:-:S04]  /*39370*/  IADD3.X R141, R141, UR6, RZ, P0, !PT ;  /* 0x000000068d8d7c10 */ /* 0x000fc800087fe4ff */
[----:B------:R1:W-:Y:S01]  /*39380*/  LDGSTS.E [R3+0x2be00], [R124.64], P3 ;  /* 0x2be000007c037fae */ /* 0x0003e20009921848 */
[----:B----4-:R-:W-:Y:S02]  /*39390*/  IADD3 R138, P1, R138, UR7, RZ ;  /* 0x000000078a8a7c10 */ /* 0x010fe4000ff3e0ff */
[----:B------:R-:W-:Y:S02]  /*393a0*/  IADD3 R136, P0, R136, UR7, RZ ;  /* 0x0000000788887c10 */ /* 0x000fe4000ff1e0ff */
[----:B------:R-:W-:Y:S01]  /*393b0*/  IADD3.X R139, R139, UR6, RZ, P1, !PT ;  /* 0x000000068b8b7c10 */ /* 0x000fe20008ffe4ff */
[----:B-1----:R-:W-:Y:S02]  /*393c0*/  IMAD.MOV.U32 R124, RZ, RZ, R140 ;  /* 0x000000ffff7c7224 */ /* 0x002fe400078e008c */
[----:B------:R-:W-:-:S05]  /*393d0*/  IMAD.MOV.U32 R125, RZ, RZ, R141 ;  /* 0x000000ffff7d7224 */ /* 0x000fca00078e008d */
[----:B------:R1:W-:Y:S02]  /*393e0*/  LDGSTS.E [R3+0x2c600], [R124.64], P3 ;  /* 0x2c6000007c037fae */ /* 0x0003e40009921848 */
[----:B-1----:R-:W-:Y:S02]  /*393f0*/  IMAD.MOV.U32 R124, RZ, RZ, R138 ;  /* 0x000000ffff7c7224 */ /* 0x002fe400078e008a */
[----:B------:R-:W-:-:S05]  /*39400*/  IMAD.MOV.U32 R125, RZ, RZ, R139 ;  /* 0x000000ffff7d7224 */ /* 0x000fca00078e008b */
[----:B------:R1:W-:Y:S02]  /*39410*/  LDGSTS.E [R3+0x2ce00], [R124.64], P3 ;  /* 0x2ce000007c037fae */ /* 0x0003e40009921848 */
[----:B-1----:R-:W-:Y:S02]  /*39420*/  IMAD.MOV.U32 R124, RZ, RZ, R136 ;  /* 0x000000ffff7c7224 */ /* 0x002fe400078e0088 */
[----:B------:R-:W-:Y:S04]  /*39430*/  STL [R1+0xcd4], R140 ;  /* 0x000cd48c01007387 */ /* 0x000fe80000100800 */
[----:B------:R-:W-:Y:S04]  /*39440*/  STL [R1+0xcb0], R143 ;  /* 0x000cb08f01007387 */ /* 0x000fe80000100800 */
[----:B------:R-:W-:Y:S01]  /*39450*/  STL [R1+0xcf4], R138 ;  /* 0x000cf48a01007387 */ /* 0x000fe20000100800 */
[----:B------:R-:W-:-:S03]  /*39460*/  MOV R252, 0x3f ;  /* 0x0000003f00fc7802 */ /* 0x000fc60000000f00 */
[----:B------:R-:W-:Y:S04]  /*39470*/  STL [R1+0xcd0], R141 ;  /* 0x000cd08d01007387 */ /* 0x000fe80000100800 */
[----:B------:R-:W-:Y:S04]  /*39480*/  STL [R1+0xd14], R136 ;  /* 0x000d148801007387 */ /* 0x000fe80000100800 */
[----:B------:R-:W-:Y:S01]  /*39490*/  STL [R1+0xcf0], R139 ;  /* 0x000cf08b01007387 */ /* 0x000fe20000100800 */
[----:B------:R-:W-:Y:S02]  /*394a0*/  IADD3 R252, R252, c[0x0][0x180], RZ ;  /* 0x00006000fcfc7a10 */ /* 0x000fe40007ffe0ff */
[----:B------:R-:W-:-:S02]  /*394b0*/  IADD3 R128, R128, 0x1, RZ ;  /* 0x0000000180807810 */ /* 0x000fc40007ffe0ff */
[----:B--2---:R-:W-:-:S05]  /*394c0*/  IADD3.X R137, R137, UR6, RZ, P0, !PT ;  /* 0x0000000689897c10 */ /* 0x004fca00087fe4ff */
[----:B------:R-:W-:Y:S01]  /*394d0*/  IMAD.MOV.U32 R125, RZ, RZ, R137 ;  /* 0x000000ffff7d7224 */ /* 0x000fe200078e0089 */
[----:B---3--:R-:W-:-:S04]  /*394e0*/  IADD3 R134, P1, R134, UR7, RZ ;  /* 0x0000000786867c10 */ /* 0x008fc8000ff3e0ff */
[----:B------:R1:W-:Y:S01]  /*394f0*/  LDGSTS.E [R3+0x2d600], [R124.64], P3 ;  /* 0x2d6000007c037fae */ /* 0x0003e20009921848 */
[----:B------:R-:W-:Y:S02]  /*39500*/  IADD3.X R135, R135, UR6, RZ, P1, !PT ;  /* 0x0000000687877c10 */ /* 0x000fe40008ffe4ff */
[----:B------:R-:W-:Y:S02]  /*39510*/  IADD3 R132, P0, R132, UR7, RZ ;  /* 0x0000000784847c10 */ /* 0x000fe4000ff1e0ff */
[----:B------:R-:W-:Y:S01]  /*39520*/  IADD3 R130, P1, R130, UR7, RZ ;  /* 0x0000000782827c10 */ /* 0x000fe2000ff3e0ff */
[----:B-1----:R-:W-:Y:S02]  /*39530*/  IMAD.MOV.U32 R124, RZ, RZ, R134 ;  /* 0x000000ffff7c7224 */ /* 0x002fe400078e0086 */
[----:B------:R-:W-:Y:S01]  /*39540*/  IMAD.MOV.U32 R125, RZ, RZ, R135 ;  /* 0x000000ffff7d7224 */ /* 0x000fe200078e0087 */
[----:B------:R-:W-:-:S04]  /*39550*/  IADD3.X R133, R133, UR6, RZ, P0, !PT ;  /* 0x0000000685857c10 */ /* 0x000fc800087fe4ff */
[----:B------:R1:W-:Y:S01]  /*39560*/  LDGSTS.E [R3+0x2de00], [R124.64], P3 ;  /* 0x2de000007c037fae */ /* 0x0003e20009921848 */
[----:B------:R-:W-:Y:S01]  /*39570*/  IADD3 R127, P2, R127, UR7, RZ ;  /* 0x000000077f7f7c10 */ /* 0x000fe2000ff5e0ff */
[----:B-1----:R-:W-:Y:S02]  /*39580*/  IMAD.MOV.U32 R124, RZ, RZ, R132 ;  /* 0x000000ffff7c7224 */ /* 0x002fe400078e0084 */
[----:B------:R-:W-:-:S05]  /*39590*/  IMAD.MOV.U32 R125, RZ, RZ, R133 ;  /* 0x000000ffff7d7224 */ /* 0x000fca00078e0085 */
[----:B------:R1:W-:Y:S04]  /*395a0*/  LDGSTS.E [R3+0x2e600], [R124.64], P3 ;  /* 0x2e6000007c037fae */ /* 0x0003e80009921848 */
[----:B------:R-:W-:Y:S01]  /*395b0*/  STL [R1+0xd34], R134 ;  /* 0x000d348601007387 */ /* 0x000fe20000100800 */
[----:B-1----:R-:W-:Y:S01]  /*395c0*/  IMAD.MOV.U32 R124, RZ, RZ, R130 ;  /* 0x000000ffff7c7224 */ /* 0x002fe200078e0082 */
[----:B------:R-:W-:-:S05]  /*395d0*/  IADD3.X R131, R131, UR6, RZ, P1, !PT ;  /* 0x0000000683837c10 */ /* 0x000fca0008ffe4ff */
[----:B------:R-:W-:Y:S01]  /*395e0*/  IMAD.MOV.U32 R125, RZ, RZ, R131 ;  /* 0x000000ffff7d7224 */ /* 0x000fe200078e0083 */
[----:B------:R-:W-:Y:S01]  /*395f0*/  STL [R1+0xd10], R137 ;  /* 0x000d108901007387 */ /* 0x000fe20000100800 */
[----:B------:R-:W-:-:S03]  /*39600*/  IADD3 R2, P0, R2, UR7, RZ ;  /* 0x0000000702027c10 */ /* 0x000fc6000ff1e0ff */
[----:B------:R1:W-:Y:S01]  /*39610*/  LDGSTS.E [R3+0x2ee00], [R124.64], P3 ;  /* 0x2ee000007c037fae */ /* 0x0003e20009921848 */
[----:B------:R-:W-:-:S03]  /*39620*/  IADD3.X R129, R129, UR6, RZ, P2, !PT ;  /* 0x0000000681817c10 */ /* 0x000fc600097fe4ff */
[----:B------:R-:W-:Y:S04]  /*39630*/  STL [R1+0xd54], R132 ;  /* 0x000d548401007387 */ /* 0x000fe80000100800 */
[----:B------:R-:W-:Y:S01]  /*39640*/  STL [R1+0xd30], R135 ;  /* 0x000d308701007387 */ /* 0x000fe20000100800 */
[----:B-1----:R-:W-:Y:S02]  /*39650*/  IMAD.MOV.U32 R124, RZ, RZ, R127 ;  /* 0x000000ffff7c7224 */ /* 0x002fe400078e007f */
[----:B------:R-:W-:Y:S01]  /*39660*/  IMAD.MOV.U32 R125, RZ, RZ, R129 ;  /* 0x000000ffff7d7224 */ /* 0x000fe200078e0081 */
[----:B------:R-:W-:Y:S04]  /*39670*/  STL [R1+0xd74], R130 ;  /* 0x000d748201007387 */ /* 0x000fe80000100800 */
[----:B------:R-:W-:Y:S01]  /*39680*/  STL [R1+0xd50], R133 ;  /* 0x000d508501007387 */ /* 0x000fe20000100800 */
[----:B------:R-:W-:-:S03]  /*39690*/  IADD3.X R126, R126, UR6, RZ, P0, !PT ;  /* 0x000000067e7e7c10 */ /* 0x000fc600087fe4ff */
[----:B------:R-:W-:Y:S04]  /*396a0*/  STL [R1+0xd94], R127 ;  /* 0x000d947f01007387 */ /* 0x000fe80000100800 */
[----:B------:R1:W-:Y:S04]  /*396b0*/  LDGSTS.E [R3+0x2f600], [R124.64], P3 ;  /* 0x2f6000007c037fae */ /* 0x0003e80009921848 */
[----:B------:R2:W-:Y:S01]  /*396c0*/  STL [R1+0xdb4], R2 ;  /* 0x000db40201007387 */ /* 0x0005e20000100800 */
[----:B-1----:R-:W-:Y:S01]  /*396d0*/  IMAD.MOV.U32 R124, RZ, RZ, R2 ;  /* 0x000000ffff7c7224 */ /* 0x002fe200078e0002 */
[----:B--2---:R-:W-:-:S02]  /*396e0*/  SHF.R.S32.HI R2, RZ, 0x1f, R252 ;  /* 0x0000001fff027819 */ /* 0x004fc400000114fc */
[----:B------:R1:W-:Y:S02]  /*396f0*/  STL [R1+0xd70], R131 ;  /* 0x000d708301007387 */ /* 0x0003e40000100800 */
[----:B------:R-:W-:Y:S02]  /*39700*/  LEA.HI R2, R2, R252, RZ, 0x6 ;  /* 0x000000fc02027211 */ /* 0x000fe400078f30ff */
[----:B------:R1:W-:Y:S04]  /*39710*/  STL [R1+0xd90], R129 ;  /* 0x000d908101007387 */ /* 0x0003e80000100800 */
[----:B------:R1:W-:Y:S01]  /*39720*/  STL [R1+0xdb0], R126 ;  /* 0x000db07e01007387 */ /* 0x0003e20000100800 */
[----:B------:R-:W-:-:S03]  /*39730*/  SHF.R.S32.HI R2, RZ, 0x6, R2 ;  /* 0x00000006ff027819 */ /* 0x000fc60000011402 */
[----:B------:R1:W-:Y:S01]  /*39740*/  STL [R1+0x938], R128 ;  /* 0x0009388001007387 */ /* 0x0003e20000100800 */
[----:B------:R-:W-:Y:S01]  /*39750*/  ISETP.NE.U32.AND P0, PT, R128, R2, PT ;  /* 0x000000028000720c */ /* 0x000fe20003f05070 */
[----:B------:R-:W-:-:S05]  /*39760*/  IMAD.MOV.U32 R125, RZ, RZ, R126 ;  /* 0x000000ffff7d7224 */ /* 0x000fca00078e007e */
[----:B------:R1:W-:Y:S04]  /*39770*/  LDGSTS.E [R3+0x2fe00], [R124.64], P3 ;  /* 0x2fe000007c037fae */ /* 0x0003e80009921848 */
[----:B------:R-:W0:Y:S03]  /*39780*/  LDGDEPBAR ;  /* 0x00000000000079af */ /* 0x000e260000000000 */
[----:B------:R-:W-:Y:S01]  /*39790*/  @!P0 CALL.REL.NOINC `(.L_x_1) ;  /* 0x0000001000008944 */ /* 0x000fe20003c00000 */
[----:B------:R-:W-:Y:S05]  /*397a0*/  BRA `(.L_x_2) ;  /* 0xfffdc0e000007947 */ /* 0x000fea000383ffff */
.L_x_1:
[----:B-1----:R-:W2:Y:S01]  /*397b0*/  LDL.LU R3, [R1+0x1168] ;  /* 0x0011680001037983 */ /* 0x002ea20000300800 */
[----:B------:R-:W-:-:S04]  /*397c0*/  DEPBAR.LE SB0, 0x0 ;  /* 0x000080000000791a */ /* 0x000fc80000000000 */
[----:B------:R-:W3:Y:S04]  /*397d0*/  LDL.LU R124, [R1+0x3f0] ;  /* 0x0003f000017c7983 */ /* 0x000ee80000300800 */
[----:B------:R-:W3:Y:S04]  /*397e0*/  LDL.LU R125, [R1+0x3f4] ;  /* 0x0003f400017d7983 */ /* 0x000ee80000300800 */
[----:B------:R-:W3:Y:S04]  /*397f0*/  LDL.LU R126, [R1+0x310] ;  /* 0x00031000017e7983 */ /* 0x000ee80000300800 */
[----:B------:R-:W3:Y:S04]  /*39800*/  LDL.LU R127, [R1+0x314] ;  /* 0x00031400017f7983 */ /* 0x000ee80000300800 */
[----:B------:R-:W1:Y:S04]  /*39810*/  S2R R132, SR_TID.X ;  /* 0x0000000000847919 */ /* 0x000e680000002100 */
[----:B------:R-:W4:Y:S04]  /*39820*/  LDL.LU R128, [R1+0x3f8] ;  /* 0x0003f80001807983 */ /* 0x000f280000300800 */
[----:B------:R-:W4:Y:S04]  /*39830*/  LDL.LU R129, [R1+0x3fc] ;  /* 0x0003fc0001817983 */ /* 0x000f280000300800 */
[----:B------:R-:W4:Y:S04]  /*39840*/  LDL.LU R130, [R1+0x318] ;  /* 0x0003180001827983 */ /* 0x000f280000300800 */
[----:B------:R-:W4:Y:S01]  /*39850*/  LDL.LU R131, [R1+0x31c] ;  /* 0x00031c0001837983 */ /* 0x000f220000300800 */
[----:B-1----:R-:W-:-:S02]  /*39860*/  IMAD.SHL.U32 R0, R132, 0x200, RZ ;  /* 0x0000020084007824 */ /* 0x002fc400078e00ff */
[----:B------:R-:W-:-:S03]  /*39870*/  IMAD.SHL.U32 R2, R132, 0x20, RZ ;  /* 0x0000002084027824 */ /* 0x000fc600078e00ff */
[----:B------:R-:W-:-:S04]  /*39880*/  LOP3.LUT R0, R0, 0x3000, RZ, 0xc0, !PT ;  /* 0x0000300000007812 */ /* 0x000fc800078ec0ff */
[----:B------:R-:W-:Y:S01]  /*39890*/  LOP3.LUT R0, R0, 0x60, R2, 0xf8, !PT ;  /* 0x0000006000007812 */ /* 0x000fe200078ef802 */
[----:B------:R-:W-:-:S05]  /*398a0*/  IMAD.SHL.U32 R2, R132, 0x4, RZ ;  /* 0x0000000484027824 */ /* 0x000fca00078e00ff */
[----:B------:R-:W-:Y:S01]  /*398b0*/  LOP3.LUT R0, R0, 0x170, R2, 0x78, !PT ;  /* 0x0000017000007812 */ /* 0x000fe200078e7802 */
[----:B------:R-:W-:Y:S04]  /*398c0*/  BAR.SYNC.DEFER_BLOCKING 0x0 ;  /* 0x0000000000007b1d */ /* 0x000fe80000010000 */
[----:B--2---:R-:W-:-:S05]  /*398d0*/  IMAD.IADD R0, R0, 0x1, R3 ;  /* 0x0000000100007824 */ /* 0x004fca00078e0203 */
[----:B---3--:R1:W-:Y:S04]  /*398e0*/  STS.128 [R0], R124 ;  /* 0x0000007c00007388 */ /* 0x0083e80000000c00 */
[----:B-1----:R-:W2:Y:S04]  /*398f0*/  LDL.LU R124, [R1+0x160] ;  /* 0x00016000017c7983 */ /* 0x002ea80000300800 */
[----:B------:R-:W2:Y:S04]  /*39900*/  LDL.LU R125, [R1+0x164] ;  /* 0x00016400017d7983 */ /* 0x000ea80000300800 */
[----:B------:R-:W2:Y:S04]  /*39910*/  LDL.LU R126, [R1+0x150] ;  /* 0x00015000017e7983 */ /* 0x000ea80000300800 */
[----:B------:R-:W2:Y:S04]  /*39920*/  LDL.LU R127, [R1+0x154] ;  /* 0x00015400017f7983 */ /* 0x000ea80000300800 */
[----:B--2---:R1:W-:Y:S04]  /*39930*/  STS.128 [R0+0x200], R124 ;  /* 0x0002007c00007388 */ /* 0x0043e80000000c00 */
[----:B-1----:R-:W2:Y:S04]  /*39940*/  LDL.LU R124, [R1+0x168] ;  /* 0x00016800017c7983 */ /* 0x002ea80000300800 */
[----:B------:R-:W2:Y:S04]  /*39950*/  LDL.LU R125, [R1+0x16c] ;  /* 0x00016c00017d7983 */ /* 0x000ea80000300800 */
[----:B------:R-:W2:Y:S04]  /*39960*/  LDL.LU R126, [R1+0x158] ;  /* 0x00015800017e7983 */ /* 0x000ea80000300800 */
[----:B------:R-:W2:Y:S04]  /*39970*/  LDL.LU R127, [R1+0x15c] ;  /* 0x00015c00017f7983 */ /* 0x000ea80000300800 */
[----:B----4-:R1:W-:Y:S04]  /*39980*/  STS.128 [R0+0x80], R128 ;  /* 0x0000808000007388 */ /* 0x0103e80000000c00 */
[----:B-1----:R-:W3:Y:S04]  /*39990*/  LDL.LU R128, [R1+0x70] ;  /* 0x0000700001807983 */ /* 0x002ee80000300800 */
[----:B------:R-:W3:Y:S04]  /*399a0*/  LDL.LU R129, [R1+0x74] ;  /* 0x0000740001817983 */ /* 0x000ee80000300800 */
[----:B------:R-:W3:Y:S04]  /*399b0*/  LDL.LU R130, [R1+0x60] ;  /* 0x0000600001827983 */ /* 0x000ee80000300800 */
[----:B------:R-:W3:Y:S04]  /*399c0*/  LDL.LU R131, [R1+0x64] ;  /* 0x0000640001837983 */ /* 0x000ee80000300800 */
[----:B--2---:R1:W-:Y:S04]  /*399d0*/  STS.128 [R0+0x280], R124 ;  /* 0x0002807c00007388 */ /* 0x0043e80000000c00 */
[----:B-1----:R-:W2:Y:S04]  /*399e0*/  LDL.LU R124, [R1+0x78] ;  /* 0x00007800017c7983 */ /* 0x002ea80000300800 */
[----:B------:R-:W2:Y:S04]  /*399f0*/  LDL.LU R125, [R1+0x7c] ;  /* 0x00007c00017d7983 */ /* 0x000ea80000300800 */
[----:B------:R-:W2:Y:S04]  /*39a00*/  LDL.LU R126, [R1+0x68] ;  /* 0x00006800017e7983 */ /* 0x000ea80000300800 */
[----:B------:R-:W2:Y:S04]  /*39a10*/  LDL.LU R127, [R1+0x6c] ;  /* 0x00006c00017f7983 */ /* 0x000ea80000300800 */
[----:B---3--:R-:W-:Y:S01]  /*39a20*/  STS.128 [R0+0x400], R128 ;  /* 0x0004008000007388 */ /* 0x008fe20000000c00 */
[C---:B------:R-:W-:Y:S01]  /*39a30*/  IMAD.SHL.U32 R2, R132.reuse, 0x800, RZ ;  /* 0x0000080084027824 */ /* 0x040fe200078e00ff */
[----:B------:R-:W-:-:S04]  /*39a40*/  LOP3.LUT R3, R132, 0x7f, RZ, 0xc0, !PT ;  /* 0x0000007f84037812 */ /* 0x000fc800078ec0ff */
[----:B------:R-:W-:-:S05]  /*39a50*/  LOP3.LUT R2, R2, 0x3000, RZ, 0xc0, !PT ;  /* 0x0000300002027812 */ /* 0x000fca00078ec0ff */
[----:B------:R-:W-:-:S05]  /*39a60*/  IMAD R2, R3, 0x10, R2 ;  /* 0x0000001003027824 */ /* 0x000fca00078e0202 */
[C---:B------:R-:W-:Y:S02]  /*39a70*/  LOP3.LUT R3, R2.reuse, 0x40, RZ, 0x3c, !PT ;  /* 0x0000004002037812 */ /* 0x040fe400078e3cff */
[----:B------:R-:W-:Y:S01]  /*39a80*/  LOP3.LUT R252, R2, 0x60, RZ, 0x3c, !PT ;  /* 0x0000006002fc7812 */ /* 0x000fe200078e3cff */
[----:B--2---:R1:W-:Y:S02]  /*39a90*/  STS.128 [R0+0x480], R124 ;  /* 0x0004807c00007388 */ /* 0x0043e40000000c00 */
[----:B-1---5:R-:W-:Y:S02]  /*39aa0*/  IMAD.MOV.U32 R126, RZ, RZ, R8 ;  /* 0x000000ffff7e7224 */ /* 0x022fe400078e0008 */
[----:B------:R-:W-:Y:S02]  /*39ab0*/  IMAD.MOV.U32 R127, RZ, RZ, R9 ;  /* 0x000000ffff7f7224 */ /* 0x000fe400078e0009 */
[----:B------:R-:W-:Y:S02]  /*39ac0*/  IMAD.MOV.U32 R124, RZ, RZ, R12 ;  /* 0x000000ffff7c7224 */ /* 0x000fe400078e000c */
[----:B------:R-:W-:-:S02]  /*39ad0*/  IMAD.MOV.U32 R125, RZ, RZ, R13 ;  /* 0x000000ffff7d7224 */ /* 0x000fc400078e000d */
[----:B------:R-:W-:Y:S02]  /*39ae0*/  IMAD.MOV.U32 R8, RZ, RZ, R14 ;  /* 0x000000ffff087224 */ /* 0x000fe400078e000e */
[----:B------:R-:W-:Y:S01]  /*39af0*/  IMAD.MOV.U32 R9, RZ, RZ, R15 ;  /* 0x000000ffff097224 */ /* 0x000fe200078e000f */
[----:B------:R1:W-:Y:S04]  /*39b00*/  STS.128 [R0+0x600], R124 ;  /* 0x0006007c00007388 */ /* 0x0003e80000000c00 */
[----:B------:R-:W-:Y:S04]  /*39b10*/  STS.128 [R0+0x680], R8 ;  /* 0x0006800800007388 */ /* 0x000fe80000000c00 */
[----:B------:R-:W-:Y:S06]  /*39b20*/  BAR.SYNC.DEFER_BLOCKING 0x0 ;  /* 0x0000000000007b1d */ /* 0x000fec0000010000 */
[----:B------:R-:W2:Y:S04]  /*39b30*/  LDS.128 R128, [R2] ;  /* 0x0000000002807984 */ /* 0x000ea80000000c00 */
[----:B------:R-:W3:Y:S01]  /*39b40*/  LDS.128 R8, [R2+0x800] ;  /* 0x0008000002087984 */ /* 0x000ee20000000c00 */
[----:B-1----:R-:W-:-:S05]  /*39b50*/  LOP3.LUT R124, R2, 0x20, RZ, 0x3c, !PT ;  /* 0x00000020027c7812 */ /* 0x002fca00078e3cff */
[----:B------:R-:W1:Y:S04]  /*39b60*/  LDS.128 R132, [R124] ;  /* 0x000000007c847984 */ /* 0x000e680000000c00 */
[----:B--2---:R-:W-:Y:S04]  /*39b70*/  STL.64 [R1+0xb0], R128 ;  /* 0x0000b08001007387 */ /* 0x004fe80000100a00 */
[----:B------:R-:W-:Y:S04]  /*39b80*/  STL.64 [R1+0xb8], R130 ;  /* 0x0000b88201007387 */ /* 0x000fe80000100a00 */
[----:B------:R-:W2:Y:S04]  /*39b90*/  LDS.128 R128, [R124+0x800] ;  /* 0x000800007c807984 */ /* 0x000ea80000000c00 */
[----:B---3--:R-:W-:Y:S04]  /*39ba0*/  STL.64 [R1+0x130], R8 ;  /* 0x0001300801007387 */ /* 0x008fe80000100a00 */
[----:B------:R-:W-:Y:S04]  /*39bb0*/  STL.64 [R1+0x138], R10 ;  /* 0x0001380a01007387 */ /* 0x000fe80000100a00 */
[----:B------:R-:W3:Y:S04]  /*39bc0*/  LDS.128 R8, [R3] ;  /* 0x0000000003087984 */ /* 0x000ee80000000c00 */
[----:B-1----:R-:W-:Y:S04]  /*39bd0*/  STL.64 [R1+0xd0], R132 ;  /* 0x0000d08401007387 */ /* 0x002fe80000100a00 */
[----:B------:R-:W-:Y:S04]  /*39be0*/  STL.64 [R1+0xd8], R134 ;  /* 0x0000d88601007387 */ /* 0x000fe80000100a00 */
[----:B------:R-:W1:Y:S04]  /*39bf0*/  LDS.128 R132, [R3+0x800] ;  /* 0x0008000003847984 */ /* 0x000e680000000c00 */
[----:B--2---:R-:W-:Y:S04]  /*39c00*/  STL.64 [R1+0x160], R128 ;  /* 0x0001608001007387 */ /* 0x004fe80000100a00 */
[----:B------:R-:W-:Y:S04]  /*39c10*/  STL.64 [R1+0x168], R130 ;  /* 0x0001688201007387 */ /* 0x000fe80000100a00 */
[----:B------:R-:W2:Y:S04]  /*39c20*/  LDS.128 R128, [R252] ;  /* 0x00000000fc807984 */ /* 0x000ea80000000c00 */
[----:B---3--:R-:W-:Y:S04]  /*39c30*/  STL.64 [R1+0xf0], R8 ;  /* 0x0000f00801007387 */ /* 0x008fe80000100a00 */
[----:B------:R-:W-:Y:S04]  /*39c40*/  STL.64 [R1+0xf8], R10 ;  /* 0x0000f80a01007387 */ /* 0x000fe80000100a00 */
[----:B------:R-:W3:Y:S04]  /*39c50*/  LDS.128 R8, [R252+0x800] ;  /* 0x00080000fc087984 */ /* 0x000ee80000000c00 */
[----:B-1----:R-:W-:Y:S04]  /*39c60*/  STL.64 [R1+0x180], R132 ;  /* 0x0001808401007387 */ /* 0x002fe80000100a00 */
[----:B------:R-:W-:Y:S04]  /*39c70*/  STL.64 [R1+0x188], R134 ;  /* 0x0001888601007387 */ /* 0x000fe80000100a00 */
[----:B--2---:R-:W-:Y:S04]  /*39c80*/  STL.64 [R1+0x110], R128 ;  /* 0x0001108001007387 */ /* 0x004fe80000100a00 */
[----:B------:R-:W-:Y:S04]  /*39c90*/  STL.64 [R1+0x118], R130 ;  /* 0x0001188201007387 */ /* 0x000fe80000100a00 */
[----:B------:R-:W-:Y:S06]  /*39ca0*/  BAR.SYNC.DEFER_BLOCKING 0x0 ;  /* 0x0000000000007b1d */ /* 0x000fec0000010000 */
[----:B---3--:R1:W-:Y:S04]  /*39cb0*/  STL.64 [R1+0x1a0], R8 ;  /* 0x0001a00801007387 */ /* 0x0083e80000100a00 */
[----:B------:R2:W-:Y:S01]  /*39cc0*/  STL.64 [R1+0x1a8], R10 ;  /* 0x0001a80a01007387 */ /* 0x0005e20000100a00 */
[----:B-1----:R-:W-:-:S02]  /*39cd0*/  IMAD.MOV.U32 R8, RZ, RZ, R164 ;  /* 0x000000ffff087224 */ /* 0x002fc400078e00a4 */
[----:B------:R-:W-:Y:S02]  /*39ce0*/  IMAD.MOV.U32 R9, RZ, RZ, R165 ;  /* 0x000000ffff097224 */ /* 0x000fe400078e00a5 */
[----:B--2---:R-:W-:Y:S02]  /*39cf0*/  IMAD.MOV.U32 R10, RZ, RZ, R152 ;  /* 0x000000ffff0a7224 */ /* 0x004fe400078e0098 */
[----:B------:R-:W-:-:S05]  /*39d00*/  IMAD.MOV.U32 R11, RZ, RZ, R153 ;  /* 0x000000ffff0b7224 */ /* 0x000fca00078e0099 */
[----:B------:R1:W-:Y:S02]  /*39d10*/  STS.128 [R0+0x200], R8 ;  /* 0x0002000800007388 */ /* 0x0003e40000000c00 */
[----:B-1----:R-:W-:Y:S02]  /*39d20*/  IMAD.MOV.U32 R8, RZ, RZ, R160 ;  /* 0x000000ffff087224 */ /* 0x002fe400078e00a0 */
[----:B------:R-:W-:Y:S02]  /*39d30*/  IMAD.MOV.U32 R9, RZ, RZ, R161 ;  /* 0x000000ffff097224 */ /* 0x000fe400078e00a1 */
[----:B------:R-:W-:Y:S02]  /*39d40*/  IMAD.MOV.U32 R10, RZ, RZ, R172 ;  /* 0x000000ffff0a7224 */ /* 0x000fe400078e00ac */
[----:B------:R-:W-:-:S05]  /*39d50*/  IMAD.MOV.U32 R11, RZ, RZ, R173 ;  /* 0x000000ffff0b7224 */ /* 0x000fca00078e00ad */
[----:B------:R1:W-:Y:S02]  /*39d60*/  STS.128 [R0+0x400], R8 ;  /* 0x0004000800007388 */ /* 0x0003e40000000c00 */
[----:B-1----:R-:W-:Y:S01]  /*39d70*/  IMAD.MOV.U32 R8, RZ, RZ, R16 ;  /* 0x000000ffff087224 */ /* 0x002fe200078e0010 */
[----:B------:R-:W-:Y:S01]  /*39d80*/  MOV R9, R17 ;  /* 0x0000001100097202 */ /* 0x000fe20000000f00 */
[----:B------:R-:W-:Y:S02]  /*39d90*/  IMAD.MOV.U32 R10, RZ, RZ, R20 ;  /* 0x000000ffff0a7224 */ /* 0x000fe400078e0014 */
[----:B------:R-:W-:-:S05]  /*39da0*/  IMAD.MOV.U32 R11, RZ, RZ, R21 ;  /* 0x000000ffff0b7224 */ /* 0x000fca00078e0015 */
[----:B------:R1:W-:Y:S04]  /*39db0*/  STS.128 [R0+0x600], R8 ;  /* 0x0006000800007388 */ /* 0x0003e80000000c00 */
[----:B-1----:R-:W2:Y:S04]  /*39dc0*/  LDL.LU R8, [R1+0x430] ;  /* 0x0004300001087983 */ /* 0x002ea80000300800 */
[----:B------:R-:W2:Y:S04]  /*39dd0*/  LDL.LU R9, [R1+0x434] ;  /* 0x0004340001097983 */ /* 0x000ea80000300800 */
[----:B------:R-:W2:Y:S04]  /*39de0*/  LDL.LU R10, [R1+0x590] ;  /* 0x00059000010a7983 */ /* 0x000ea80000300800 */
[----:B------:R-:W2:Y:S01]  /*39df0*/  LDL.LU R11, [R1+0x594] ;  /* 0x00059400010b7983 */ /* 0x000ea20000300800 */
[----:B------:R-:W-:Y:S01]  /*39e00*/  IMAD.MOV.U32 R14, RZ, RZ, R80 ;  /* 0x000000ffff0e7224 */ /* 0x000fe200078e0050 */
[----:B------:R-:W-:Y:S01]  /*39e10*/  MOV R13, R85 ;  /* 0x00000055000d7202 */ /* 0x000fe20000000f00 */
[----:B------:R-:W-:-:S02]  /*39e20*/  IMAD.MOV.U32 R15, RZ, RZ, R81 ;  /* 0x000000ffff0f7224 */ /* 0x000fc400078e0051 */
[----:B------:R-:W-:Y:S02]  /*39e30*/  IMAD.MOV.U32 R12, RZ, RZ, R84 ;  /* 0x000000ffff0c7224 */ /* 0x000fe400078e0054 */
[----:B------:R-:W-:Y:S02]  /*39e40*/  IMAD.MOV.U32 R80, RZ, RZ, R86 ;  /* 0x000000ffff507224 */ /* 0x000fe400078e0056 */
[----:B------:R-:W-:Y:S02]  /*39e50*/  IMAD.MOV.U32 R81, RZ, RZ, R87 ;  /* 0x000000ffff517224 */ /* 0x000fe400078e0057 */
[----:B------:R-:W-:Y:S02]  /*39e60*/  IMAD.MOV.U32 R152, RZ, RZ, R166 ;  /* 0x000000ffff987224 */ /* 0x000fe400078e00a6 */
[----:B------:R-:W-:Y:S02]  /*39e70*/  IMAD.MOV.U32 R153, RZ, RZ, R167 ;  /* 0x000000ffff997224 */ /* 0x000fe400078e00a7 */
[----:B------:R-:W-:-:S02]  /*39e80*/  IMAD.MOV.U32 R172, RZ, RZ, R162 ;  /* 0x000000ffffac7224 */ /* 0x000fc400078e00a2 */
[----:B------:R-:W-:Y:S02]  /*39e90*/  IMAD.MOV.U32 R173, RZ, RZ, R163 ;  /* 0x000000ffffad7224 */ /* 0x000fe400078e00a3 */
[----:B------:R-:W-:Y:S02]  /*39ea0*/  IMAD.MOV.U32 R20, RZ, RZ, R18 ;  /* 0x000000ffff147224 */ /* 0x000fe400078e0012 */
[----:B------:R-:W-:Y:S01]  /*39eb0*/  IMAD.MOV.U32 R21, RZ, RZ, R19 ;  /* 0x000000ffff157224 */ /* 0x000fe200078e0013 */
[----:B------:R-:W-:Y:S04]  /*39ec0*/  STS.128 [R0], R12 ;  /* 0x0000000c00007388 */ /* 0x000fe80000000c00 */
[----:B------:R-:W-:Y:S04]  /*39ed0*/  STS.128 [R0+0x80], R80 ;  /* 0x0000805000007388 */ /* 0x000fe80000000c00 */
[----:B------:R-:W-:Y:S04]  /*39ee0*/  STS.128 [R0+0x280], R152 ;  /* 0x0002809800007388 */ /* 0x000fe80000000c00 */
[----:B------:R-:W-:Y:S04]  /*39ef0*/  STS.128 [R0+0x480], R172 ;  /* 0x000480ac00007388 */ /* 0x000fe80000000c00 */
[----:B------:R-:W-:Y:S04]  /*39f00*/  STS.128 [R0+0x680], R20 ;  /* 0x0006801400007388 */ /* 0x000fe80000000c00 */
[----:B------:R-:W-:Y:S06]  /*39f10*/  BAR.SYNC.DEFER_BLOCKING 0x0 ;  /* 0x0000000000007b1d */ /* 0x000fec0000010000 */
[----:B------:R-:W1:Y:S04]  /*39f20*/  LDS.128 R16, [R2] ;  /* 0x0000000002107984 */ /* 0x000e680000000c00 */
[----:B------:R-:W3:Y:S04]  /*39f30*/  LDS.128 R12, [R2+0x800] ;  /* 0x00080000020c7984 */ /* 0x000ee80000000c00 */
[----:B------:R-:W4:Y:S04]  /*39f40*/  LDS.128 R20, [R124] ;  /* 0x000000007c147984 */ /* 0x000f280000000c00 */
[----:B-1----:R-:W-:Y:S04]  /*39f50*/  STL.64 [R1+0x50], R16 ;  /* 0x0000501001007387 */ /* 0x002fe80000100a00 */
[----:B------:R-:W-:Y:S04]  /*39f60*/  STL.64 [R1+0x58], R18 ;  /* 0x0000581201007387 */ /* 0x000fe80000100a00 */
[----:B------:R-:W1:Y:S04]  /*39f70*/  LDS.128 R16, [R124+0x800] ;  /* 0x000800007c107984 */ /* 0x000e680000000c00 */
[----:B---3--:R-:W-:Y:S04]  /*39f80*/  STL.64 [R1+0xc0], R12 ;  /* 0x0000c00c01007387 */ /* 0x008fe80000100a00 */
[----:B------:R-:W-:Y:S04]  /*39f90*/  STL.64 [R1+0xc8], R14 ;  /* 0x0000c80e01007387 */ /* 0x000fe80000100a00 */
[----:B------:R-:W3:Y:S04]  /*39fa0*/  LDS.128 R12, [R3] ;  /* 0x00000000030c7984 */ /* 0x000ee80000000c00 */
[----:B----4-:R-:W-:Y:S04]  /*39fb0*/  STL.64 [R1+0x60], R20 ;  /* 0x0000601401007387 */ /* 0x010fe80000100a00 */
[----:B------:R-:W-:Y:S04]  /*39fc0*/  STL.64 [R1+0x68], R22 ;  /* 0x0000681601007387 */ /* 0x000fe80000100a00 */
[----:B------:R-:W4:Y:S04]  /*39fd0*/  LDS.128 R20, [R3+0x800] ;  /* 0x0008000003147984 */ /* 0x000f280000000c00 */
[----:B-1----:R-:W-:Y:S04]  /*39fe0*/  STL.64 [R1+0xe0], R16 ;  /* 0x0000e01001007387 */ /* 0x002fe80000100a00 */
[----:B------:R-:W-:Y:S04]  /*39ff0*/  STL.64 [R1+0xe8], R18 ;  /* 0x0000e81201007387 */ /* 0x000fe80000100a00 */
[----:B------:R-:W1:Y:S04]  /*3a000*/  LDS.128 R16, [R252] ;  /* 0x00000000fc107984 */ /* 0x000e680000000c00 */
[----:B---3--:R-:W-:Y:S04]  /*3a010*/  STL.64 [R1+0x70], R12 ;  /* 0x0000700c01007387 */ /* 0x008fe80000100a00 */
[----:B------:R-:W-:Y:S04]  /*3a020*/  STL.64 [R1+0x78], R14 ;  /* 0x0000780e01007387 */ /* 0x000fe80000100a00 */
[----:B------:R-:W3:Y:S04]  /*3a030*/  LDS.128 R12, [R252+0x800] ;  /* 0x00080000fc0c7984 */ /* 0x000ee80000000c00 */
[----:B------:R-:W-:Y:S06]  /*3a040*/  BAR.SYNC.DEFER_BLOCKING 0x0 ;  /* 0x0000000000007b1d */ /* 0x000fec0000010000 */
[----:B----4-:R-:W-:Y:S04]  /*3a050*/  STL.64 [R1+0x100], R20 ;  /* 0x0001001401007387 */ /* 0x010fe80000100a00 */
[----:B------:R-:W-:Y:S04]  /*3a060*/  STL.64 [R1+0x108], R22 ;  /* 0x0001081601007387 */ /* 0x000fe80000100a00 */
[----:B-1----:R-:W-:Y:S04]  /*3a070*/  STL.64 [R1+0xa0], R16 ;  /* 0x0000a01001007387 */ /* 0x002fe80000100a00 */
[----:B------:R-:W-:Y:S04]  /*3a080*/  STL.64 [R1+0xa8], R18 ;  /* 0x0000a81201007387 */ /* 0x000fe80000100a00 */
[----:B---3--:R1:W-:Y:S04]  /*3a090*/  STL.64 [R1+0x150], R12 ;  /* 0x0001500c01007387 */ /* 0x0083e80000100a00 */
[----:B------:R3:W-:Y:S04]  /*3a0a0*/  STL.64 [R1+0x158], R14 ;  /* 0x0001580e01007387 */ /* 0x0007e80000100a00 */
[----:B-1----:R-:W4:Y:S04]  /*3a0b0*/  LDL.LU R12, [R1+0x438] ;  /* 0x00043800010c7983 */ /* 0x002f280000300800 */
[----:B------:R-:W4:Y:S04]  /*3a0c0*/  LDL.LU R13, [R1+0x43c] ;  /* 0x00043c00010d7983 */ /* 0x000f280000300800 */
[----:B---3--:R-:W4:Y:S04]  /*3a0d0*/  LDL.LU R14, [R1+0x598] ;  /* 0x00059800010e7983 */ /* 0x008f280000300800 */
[----:B------:R-:W4:Y:S04]  /*3a0e0*/  LDL.LU R15, [R1+0x59c] ;  /* 0x00059c00010f7983 */ /* 0x000f280000300800 */
[----:B--2---:R1:W-:Y:S04]  /*3a0f0*/  STS.128 [R0], R8 ;  /* 0x0000000800007388 */ /* 0x0043e80000000c00 */
        /* <DEDUP_REMOVED lines=19> */
[----:B--2---:R1:W-:Y:S02]  /*3a230*/  STS.128 [R0+0x480], R8 ;  /* 0x0004800800007388 */ /* 0x0043e40000000c00 */
[----:B-1----:R-:W-:-:S02]  /*3a240*/  IMAD.MOV.U32 R8, RZ, RZ, R4 ;  /* 0x000000ffff087224 */ /* 0x002fc400078e0004 */
[----:B------:R-:W2:Y:S01]  /*3a250*/  LDL.LU R10, [R1+0x10] ;  /* 0x00001000010a7983 */ /* 0x000ea20000300800 */
[----:B------:R-:W-:Y:S02]  /*3a260*/  IMAD.MOV.U32 R9, RZ, RZ, R5 ;  /* 0x000000ffff097224 */ /* 0x000fe400078e0005 */
[----:B------:R-:W-:Y:S01]  /*3a270*/  IMAD.MOV.U32 R4, RZ, RZ, R6 ;  /* 0x000000ffff047224 */ /* 0x000fe200078e0006 */
[----:B------:R-:W2:Y:S01]  /*3a280*/  LDL.LU R11, [R1+0x14] ;  /* 0x00001400010b7983 */ /* 0x000ea20000300800 */
[----:B------:R-:W-:-:S03]  /*3a290*/  IMAD.MOV.U32 R5, RZ, RZ, R7 ;  /* 0x000000ffff057224 */ /* 0x000fc600078e0007 */
[----:B------:R-:W4:Y:S04]  /*3a2a0*/  LDL.LU R6, [R1+0x18] ;  /* 0x0000180001067983 */ /* 0x000f280000300800 */
[----:B------:R-:W4:Y:S04]  /*3a2b0*/  LDL.LU R7, [R1+0x1c] ;  /* 0x00001c0001077983 */ /* 0x000f280000300800 */
[----:B---3--:R-:W-:Y:S04]  /*3a2c0*/  STS.128 [R0+0x400], R12 ;  /* 0x0004000c00007388 */ /* 0x008fe80000000c00 */
[----:B--2---:R-:W-:Y:S04]  /*3a2d0*/  STS.128 [R0+0x600], R8 ;  /* 0x0006000800007388 */ /* 0x004fe80000000c00 */
[----:B----4-:R-:W-:Y:S04]  /*3a2e0*/  STS.128 [R0+0x680], R4 ;  /* 0x0006800400007388 */ /* 0x010fe80000000c00 */
[----:B------:R-:W-:Y:S06]  /*3a2f0*/  BAR.SYNC.DEFER_BLOCKING 0x0 ;  /* 0x0000000000007b1d */ /* 0x000fec0000010000 */
[----:B------:R-:W1:Y:S04]  /*3a300*/  LDS.128 R12, [R2] ;  /* 0x00000000020c7984 */ /* 0x000e680000000c00 */
[----:B------:R-:W2:Y:S04]  /*3a310*/  LDS.128 R8, [R2+0x800] ;  /* 0x0008000002087984 */ /* 0x000ea80000000c00 */
        /* <DEDUP_REMOVED lines=12> */
[----:B------:R-:W1:Y:S04]  /*3a3e0*/  LDS.128 R12, [R252] ;  /* 0x00000000fc0c7984 */ /* 0x000e680000000c00 */
[----:B--2---:R-:W-:Y:S04]  /*3a3f0*/  STL.64 [R1+0x290], R8 ;  /* 0x0002900801007387 */ /* 0x004fe80000100a00 */
[----:B------:R-:W-:Y:S04]  /*3a400*/  STL.64 [R1+0x298], R10 ;  /* 0x0002980a01007387 */ /* 0x000fe80000100a00 */
[----:B------:R-:W2:Y:S01]  /*3a410*/  LDS.128 R8, [R252+0x800] ;  /* 0x00080000fc087984 */ /* 0x000ea20000000c00 */
[----:B------:R-:W-:-:S02]  /*3a420*/  IMAD.MOV.U32 R4, RZ, RZ, R76 ;  /* 0x000000ffff047224 */ /* 0x000fc400078e004c */
[----:B------:R-:W-:Y:S02]  /*3a430*/  IMAD.MOV.U32 R5, RZ, RZ, R77 ;  /* 0x000000ffff057224 */ /* 0x000fe400078e004d */
[----:B------:R-:W-:Y:S02]  /*3a440*/  IMAD.MOV.U32 R6, RZ, RZ, R72 ;  /* 0x000000ffff067224 */ /* 0x000fe400078e0048 */
[----:B------:R-:W-:Y:S01]  /*3a450*/  IMAD.MOV.U32 R7, RZ, RZ, R73 ;  /* 0x000000ffff077224 */ /* 0x000fe200078e0049 */
[----:B------:R-:W-:Y:S06]  /*3a460*/  BAR.SYNC.DEFER_BLOCKING 0x0 ;  /* 0x0000000000007b1d */ /* 0x000fec0000010000 */
[----:B---3--:R-:W-:Y:S04]  /*3a470*/  STL.64 [R1+0x2f0], R16 ;  /* 0x0002f01001007387 */ /* 0x008fe80000100a00 */
[----:B------:R-:W-:Y:S04]  /*3a480*/  STL.64 [R1+0x2f8], R18 ;  /* 0x0002f81201007387 */ /* 0x000fe80000100a00 */
[----:B------:R3:W-:Y:S02]  /*3a490*/  STS.128 [R0], R4 ;  /* 0x0000000400007388 */ /* 0x0007e40000000c00 */
[----:B---3--:R-:W-:Y:S01]  /*3a4a0*/  IMAD.MOV.U32 R4, RZ, RZ, R148 ;  /* 0x000000ffff047224 */ /* 0x008fe200078e0094 */
[----:B------:R-:W-:Y:S01]  /*3a4b0*/  MOV R7, R109 ;  /* 0x0000006d00077202 */ /* 0x000fe20000000f00 */
[----:B------:R-:W-:-:S02]  /*3a4c0*/  IMAD.MOV.U32 R5, RZ, RZ, R149 ;  /* 0x000000ffff057224 */ /* 0x000fc400078e0095 */
[----:B------:R-:W-:-:S05]  /*3a4d0*/  IMAD.MOV.U32 R6, RZ, RZ, R108 ;  /* 0x000000ffff067224 */ /* 0x000fca00078e006c */
[----:B------:R3:W-:Y:S04]  /*3a4e0*/  STS.128 [R0+0x200], R4 ;  /* 0x0002000400007388 */ /* 0x0007e80000000c00 */
[----:B-1----:R-:W-:Y:S01]  /*3a4f0*/  STL.64 [R1+0x2b0], R12 ;  /* 0x0002b00c01007387 */ /* 0x002fe20000100a00 */
[----:B---3--:R-:W-:Y:S02]  /*3a500*/  IMAD.MOV.U32 R4, RZ, RZ, R156 ;  /* 0x000000ffff047224 */ /* 0x008fe400078e009c */
[----:B------:R-:W-:Y:S02]  /*3a510*/  IMAD.MOV.U32 R5, RZ, RZ, R157 ;  /* 0x000000ffff057224 */ /* 0x000fe400078e009d */
[----:B------:R-:W-:Y:S02]  /*3a520*/  IMAD.MOV.U32 R6, RZ, RZ, R104 ;  /* 0x000000ffff067224 */ /* 0x000fe400078e0068 */
[----:B------:R-:W-:Y:S01]  /*3a530*/  IMAD.MOV.U32 R7, RZ, RZ, R105 ;  /* 0x000000ffff077224 */ /* 0x000fe200078e0069 */
[----:B------:R-:W-:Y:S04]  /*3a540*/  STL.64 [R1+0x2b8], R14 ;  /* 0x0002b80e01007387 */ /* 0x000fe80000100a00 */
[----:B------:R1:W-:Y:S04]  /*3a550*/  STS.128 [R0+0x400], R4 ;  /* 0x0004000400007388 */ /* 0x0003e80000000c00 */
[----:B--2---:R-:W-:Y:S04]  /*3a560*/  STL.64 [R1+0x300], R8 ;  /* 0x0003000801007387 */ /* 0x004fe80000100a00 */
[----:B------:R-:W-:Y:S01]  /*3a570*/  STL.64 [R1+0x308], R10 ;  /* 0x0003080a01007387 */ /* 0x000fe20000100a00 */
[----:B-1----:R-:W-:-:S02]  /*3a580*/  IMAD.MOV.U32 R4, RZ, RZ, R24 ;  /* 0x000000ffff047224 */ /* 0x002fc400078e0018 */
[----:B------:R-:W-:Y:S02]  /*3a590*/  IMAD.MOV.U32 R5, RZ, RZ, R25 ;  /* 0x000000ffff057224 */ /* 0x000fe400078e0019 */
[----:B------:R-:W-:Y:S02]  /*3a5a0*/  IMAD.MOV.U32 R6, RZ, RZ, R28 ;  /* 0x000000ffff067224 */ /* 0x000fe400078e001c */
[----:B------:R-:W-:-:S05]  /*3a5b0*/  IMAD.MOV.U32 R7, RZ, RZ, R29 ;  /* 0x000000ffff077224 */ /* 0x000fca00078e001d */
[----:B------:R1:W-:Y:S04]  /*3a5c0*/  STS.128 [R0+0x600], R4 ;  /* 0x0006000400007388 */ /* 0x0003e80000000c00 */
[----:B-1----:R-:W2:Y:S04]  /*3a5d0*/  LDL.LU R4, [R1+0x670] ;  /* 0x0006700001047983 */ /* 0x002ea80000300800 */
        /* <DEDUP_REMOVED lines=9> */
[----:B------:R-:W-:-:S02]  /*3a670*/  IMAD.MOV.U32 R28, RZ, RZ, R26 ;  /* 0x000000ffff1c7224 */ /* 0x000fc400078e001a */
[----:B------:R-:W-:Y:S01]  /*3a680*/  IMAD.MOV.U32 R29, RZ, RZ, R27 ;  /* 0x000000ffff1d7224 */ /* 0x000fe200078e001b */
        /* <DEDUP_REMOVED lines=54> */
[----:B--2---:R1:W-:Y:S04]  /*3a9f0*/  STS.128 [R0+0x480], R4 ;  /* 0x0004800400007388 */ /* 0x0043e80000000c00 */
[----:B-1----:R-:W2:Y:S01]  /*3aa00*/  LDL.LU R4, [R1] ;  /* 0x0000000001047983 */ /* 0x002ea20000300800 */
[----:B------:R-:W-:-:S02]  /*3aa10*/  IMAD.MOV.U32 R6, RZ, RZ, R248 ;  /* 0x000000ffff067224 */ /* 0x000fc400078e00f8 */
[----:B------:R-:W-:Y:S01]  /*3aa20*/  IMAD.MOV.U32 R7, RZ, RZ, R249 ;  /* 0x000000ffff077224 */ /* 0x000fe200078e00f9 */
[----:B------:R-:W2:Y:S04]  /*3aa30*/  LDL.LU R5, [R1+0x4] ;  /* 0x0000040001057983 */ /* 0x000ea80000300800 */
        /* <DEDUP_REMOVED lines=24> */
[----:B------:R-:W-:Y:S01]  /*3abc0*/  IMAD.MOV.U32 R4, RZ, RZ, R44 ;  /* 0x000000ffff047224 */ /* 0x000fe200078e002c */
[----:B------:R-:W-:Y:S01]  /*3abd0*/  MOV R5, R45 ;  /* 0x0000002d00057202 */ /* 0x000fe20000000f00 */
[----:B------:R-:W-:-:S02]  /*3abe0*/  IMAD.MOV.U32 R6, RZ, RZ, R48 ;  /* 0x000000ffff067224 */ /* 0x000fc400078e0030 */
[----:B------:R-:W-:Y:S01]  /*3abf0*/  IMAD.MOV.U32 R7, RZ, RZ, R49 ;  /* 0x000000ffff077224 */ /* 0x000fe200078e0031 */
[----:B------:R-:W-:Y:S01]  /*3ac00*/  BAR.SYNC.DEFER_BLOCKING 0x0 ;  /* 0x0000000000007b1d */ /* 0x000fe20000010000 */
[----:B------:R-:W-:Y:S02]  /*3ac10*/  IMAD.MOV.U32 R48, RZ, RZ, R46 ;  /* 0x000000ffff307224 */ /* 0x000fe400078e002e */
[----:B------:R-:W-:-:S03]  /*3ac20*/  IMAD.MOV.U32 R49, RZ, RZ, R47 ;  /* 0x000000ffff317224 */ /* 0x000fc600078e002f */
[----:B------:R4:W-:Y:S02]  /*3ac30*/  STS.128 [R0], R4 ;  /* 0x0000000400007388 */ /* 0x0009e40000000c00 */
[----:B----4-:R-:W-:Y:S02]  /*3ac40*/  IMAD.MOV.U32 R4, RZ, RZ, R88 ;  /* 0x000000ffff047224 */ /* 0x010fe400078e0058 */
[----:B------:R-:W-:Y:S02]  /*3ac50*/  IMAD.MOV.U32 R5, RZ, RZ, R89 ;  /* 0x000000ffff057224 */ /* 0x000fe400078e0059 */
[----:B------:R-:W-:Y:S02]  /*3ac60*/  IMAD.MOV.U32 R6, RZ, RZ, R92 ;  /* 0x000000ffff067224 */ /* 0x000fe400078e005c */
[----:B------:R-:W-:-:S05]  /*3ac70*/  IMAD.MOV.U32 R7, RZ, RZ, R93 ;  /* 0x000000ffff077224 */ /* 0x000fca00078e005d */
[----:B------:R4:W-:Y:S01]  /*3ac80*/  STS.128 [R0+0x200], R4 ;  /* 0x0002000400007388 */ /* 0x0009e20000000c00 */
[----:B------:R-:W-:Y:S02]  /*3ac90*/  IMAD.MOV.U32 R92, RZ, RZ, R90 ;  /* 0x000000ffff5c7224 */ /* 0x000fe400078e005a */
[----:B------:R-:W-:Y:S01]  /*3aca0*/  IMAD.MOV.U32 R93, RZ, RZ, R91 ;  /* 0x000000ffff5d7224 */ /* 0x000fe200078e005b */
[----:B------:R-:W-:Y:S01]  /*3acb0*/  STS.128 [R0+0x80], R48 ;  /* 0x0000803000007388 */ /* 0x000fe20000000c00 */
[----:B----4-:R-:W-:Y:S02]  /*3acc0*/  IMAD.MOV.U32 R4, RZ, RZ, R168 ;  /* 0x000000ffff047224 */ /* 0x010fe400078e00a8 */
[----:B------:R-:W-:Y:S02]  /*3acd0*/  IMAD.MOV.U32 R5, RZ, RZ, R169 ;  /* 0x000000ffff057224 */ /* 0x000fe400078e00a9 */
[----:B------:R-:W-:Y:S02]  /*3ace0*/  IMAD.MOV.U32 R6, RZ, RZ, R112 ;  /* 0x000000ffff067224 */ /* 0x000fe400078e0070 */
[----:B------:R-:W-:-:S02]  /*3acf0*/  IMAD.MOV.U32 R7, RZ, RZ, R113 ;  /* 0x000000ffff077224 */ /* 0x000fc400078e0071 */
[----:B------:R-:W-:-:S03]  /*3ad00*/  IMAD.MOV.U32 R112, RZ, RZ, R170 ;  /* 0x000000ffff707224 */ /* 0x000fc600078e00aa */
[----:B------:R4:W-:Y:S01]  /*3ad10*/  STS.128 [R0+0x400], R4 ;  /* 0x0004000400007388 */ /* 0x0009e20000000c00 */
[----:B------:R-:W-:-:S03]  /*3ad20*/  IMAD.MOV.U32 R113, RZ, RZ, R171 ;  /* 0x000000ffff717224 */ /* 0x000fc600078e00ab */
[----:B------:R-:W-:Y:S04]  /*3ad30*/  STS.128 [R0+0x280], R92 ;  /* 0x0002805c00007388 */ /* 0x000fe80000000c00 */
[----:B------:R-:W-:Y:S01]  /*3ad40*/  STS.128 [R0+0x480], R112 ;  /* 0x0004807000007388 */ /* 0x000fe20000000c00 */
[----:B----4-:R-:W-:Y:S01]  /*3ad50*/  IMAD.MOV.U32 R6, RZ, RZ, R36 ;  /* 0x000000ffff067224 */ /* 0x010fe200078e0024 */
[----:B------:R-:W-:Y:S01]  /*3ad60*/  MOV R5, R33 ;  /* 0x0000002100057202 */ /* 0x000fe20000000f00 */
[----:B------:R-:W-:Y:S02]  /*3ad70*/  IMAD.MOV.U32 R7, RZ, RZ, R37 ;  /* 0x000000ffff077224 */ /* 0x000fe400078e0025 */
[----:B------:R-:W-:Y:S02]  /*3ad80*/  IMAD.MOV.U32 R4, RZ, RZ, R32 ;  /* 0x000000ffff047224 */ /* 0x000fe400078e0020 */
[----:B------:R-:W-:-:S02]  /*3ad90*/  IMAD.MOV.U32 R36, RZ, RZ, R34 ;  /* 0x000000ffff247224 */ /* 0x000fc400078e0022 */
[----:B------:R-:W-:Y:S01]  /*3ada0*/  IMAD.MOV.U32 R37, RZ, RZ, R35 ;  /* 0x000000ffff257224 */ /* 0x000fe200078e0023 */
[----:B------:R-:W-:Y:S04]  /*3adb0*/  STS.128 [R0+0x600], R4 ;  /* 0x0006000400007388 */ /* 0x000fe80000000c00 */
[----:B------:R-:W-:Y:S04]  /*3adc0*/  STS.128 [R0+0x680], R36 ;  /* 0x0006802400007388 */ /* 0x000fe80000000c00 */
[----:B------:R-:W-:Y:S06]  /*3add0*/  BAR.SYNC.DEFER_BLOCKING 0x0 ;  /* 0x0000000000007b1d */ /* 0x000fec0000010000 */
[----:B---3--:R-:W-:Y:S04]  /*3ade0*/  STL.64 [R1+0x400], R16 ;  /* 0x0004001001007387 */ /* 0x008fe80000100a00 */
[----:B------:R-:W-:Y:S04]  /*3adf0*/  STL.64 [R1+0x408], R18 ;  /* 0x0004081201007387 */ /* 0x000fe80000100a00 */
[----:B-1----:R-:W-:Y:S04]  /*3ae00*/  STL.64 [R1+0x380], R12 ;  /* 0x0003800c01007387 */ /* 0x002fe80000100a00 */
[----:B------:R-:W-:Y:S04]  /*3ae10*/  STL.64 [R1+0x388], R14 ;  /* 0x0003880e01007387 */ /* 0x000fe80000100a00 */
[----:B------:R-:W1:Y:S04]  /*3ae20*/  LDS.128 R12, [R2] ;  /* 0x00000000020c7984 */ /* 0x000e680000000c00 */
[----:B------:R-:W3:Y:S04]  /*3ae30*/  LDS.128 R4, [R2+0x800] ;  /* 0x0008000002047984 */ /* 0x000ee80000000c00 */
[----:B--2---:R2:W-:Y:S04]  /*3ae40*/  STL.64 [R1+0x410], R8 ;  /* 0x0004100801007387 */ /* 0x0045e80000100a00 */
[----:B------:R4:W-:Y:S04]  /*3ae50*/  STL.64 [R1+0x418], R10 ;  /* 0x0004180a01007387 */ /* 0x0009e80000100a00 */
[----:B------:R-:W3:Y:S04]  /*3ae60*/  LDS.128 R16, [R124] ;  /* 0x000000007c107984 */ /* 0x000ee80000000c00 */
[----:B--2---:R-:W2:Y:S04]  /*3ae70*/  LDL.LU R8, [R1+0x720] ;  /* 0x0007200001087983 */ /* 0x004ea80000300800 */
[----:B------:R-:W2:Y:S04]  /*3ae80*/  LDL.LU R9, [R1+0x724] ;  /* 0x0007240001097983 */ /* 0x000ea80000300800 */
[----:B----4-:R-:W2:Y:S04]  /*3ae90*/  LDL.LU R10, [R1+0x7a0] ;  /* 0x0007a000010a7983 */ /* 0x010ea80000300800 */
[----:B------:R-:W2:Y:S04]  /*3aea0*/  LDL.LU R11, [R1+0x7a4] ;  /* 0x0007a400010b7983 */ /* 0x000ea80000300800 */
[----:B-1----:R-:W-:Y:S04]  /*3aeb0*/  STL.64 [R1+0x90], R12 ;  /* 0x0000900c01007387 */ /* 0x002fe80000100a00 */
[----:B------:R-:W-:Y:S04]  /*3aec0*/  STL.64 [R1+0x98], R14 ;  /* 0x0000980e01007387 */ /* 0x000fe80000100a00 */
[----:B------:R-:W1:Y:S04]  /*3aed0*/  LDS.128 R12, [R124+0x800] ;  /* 0x000800007c0c7984 */ /* 0x000e680000000c00 */
[----:B---3--:R-:W-:Y:S04]  /*3aee0*/  STL.64 [R1+0x350], R4 ;  /* 0x0003500401007387 */ /* 0x008fe80000100a00 */
[----:B------:R-:W-:Y:S04]  /*3aef0*/  STL.64 [R1+0x358], R6 ;  /* 0x0003580601007387 */ /* 0x000fe80000100a00 */
[----:B------:R-:W3:Y:S04]  /*3af00*/  LDS.128 R4, [R3] ;  /* 0x0000000003047984 */ /* 0x000ee80000000c00 */
[----:B------:R-:W-:Y:S04]  /*3af10*/  STL.64 [R1+0x140], R16 ;  /* 0x0001401001007387 */ /* 0x000fe80000100a00 */
        /* <DEDUP_REMOVED lines=8> */
[----:B----4-:R-:W-:Y:S04]  /*3afa0*/  STL.64 [R1+0x3b0], R16 ;  /* 0x0003b01001007387 */ /* 0x010fe80000100a00 */
[----:B------:R-:W-:Y:S04]  /*3afb0*/  STL.64 [R1+0x3b8], R18 ;  /* 0x0003b81201007387 */ /* 0x000fe80000100a00 */
[----:B------:R-:W-:Y:S06]  /*3afc0*/  BAR.SYNC.DEFER_BLOCKING 0x0 ;  /* 0x0000000000007b1d */ /* 0x000fec0000010000 */
        /* <DEDUP_REMOVED lines=8> */
[----:B----4-:R1:W-:Y:S04]  /*3b050*/  STS.128 [R0+0x80], R4 ;  /* 0x0000800400007388 */ /* 0x0103e80000000c00 */
[----:B-1----:R-:W3:Y:S04]  /*3b060*/  LDL.LU R4, [R1+0x650] ;  /* 0x0006500001047983 */ /* 0x002ee80000300800 */
[----:B------:R-:W3:Y:S04]  /*3b070*/  LDL.LU R5, [R1+0x654] ;  /* 0x0006540001057983 */ /* 0x000ee80000300800 */
[----:B------:R-:W3:Y:S04]  /*3b080*/  LDL.LU R6, [R1+0x6d0] ;  /* 0x0006d00001067983 */ /* 0x000ee80000300800 */
[----:B------:R-:W3:Y:S04]  /*3b090*/  LDL.LU R7, [R1+0x6d4] ;  /* 0x0006d40001077983 */ /* 0x000ee80000300800 */
[----:B--2---:R1:W-:Y:S04]  /*3b0a0*/  STS.128 [R0], R8 ;  /* 0x0000000800007388 */ /* 0x0043e80000000c00 */
[----:B-1----:R-:W2:Y:S04]  /*3b0b0*/  LDL.LU R8, [R1+0x658] ;  /* 0x0006580001087983 */ /* 0x002ea80000300800 */
[----:B------:R-:W2:Y:S04]  /*3b0c0*/  LDL.LU R9, [R1+0x65c] ;  /* 0x00065c0001097983 */ /* 0x000ea80000300800 */
[----:B------:R-:W2:Y:S04]  /*3b0d0*/  LDL.LU R10, [R1+0x6d8] ;  /* 0x0006d800010a7983 */ /* 0x000ea80000300800 */
[----:B------:R-:W2:Y:S04]  /*3b0e0*/  LDL.LU R11, [R1+0x6dc] ;  /* 0x0006dc00010b7983 */ /* 0x000ea80000300800 */
[----:B---3--:R1:W-:Y:S04]  /*3b0f0*/  STS.128 [R0+0x200], R4 ;  /* 0x0002000400007388 */ /* 0x0083e80000000c00 */
[----:B-1----:R-:W3:Y:S04]  /*3b100*/  LDL.LU R4, [R1+0x3a0] ;  /* 0x0003a00001047983 */ /* 0x002ee80000300800 */
[----:B------:R-:W3:Y:S04]  /*3b110*/  LDL.LU R5, [R1+0x3a4] ;  /* 0x0003a40001057983 */ /* 0x000ee80000300800 */
[----:B------:R-:W3:Y:S04]  /*3b120*/  LDL.LU R6, [R1+0x5d0] ;  /* 0x0005d00001067983 */ /* 0x000ee80000300800 */
[----:B------:R-:W3:Y:S04]  /*3b130*/  LDL.LU R7, [R1+0x5d4] ;  /* 0x0005d40001077983 */ /* 0x000ee80000300800 */
[----:B---3--:R1:W-:Y:S04]  /*3b140*/  STS.128 [R0+0x400], R4 ;  /* 0x0004000400007388 */ /* 0x0083e80000000c00 */
[----:B-1----:R-:W3:Y:S04]  /*3b150*/  LDL.LU R4, [R1+0x3a8] ;  /* 0x0003a80001047983 */ /* 0x002ee80000300800 */
[----:B------:R-:W3:Y:S04]  /*3b160*/  LDL.LU R5, [R1+0x3ac] ;  /* 0x0003ac0001057983 */ /* 0x000ee80000300800 */
[----:B------:R-:W3:Y:S04]  /*3b170*/  LDL.LU R6, [R1+0x5d8] ;  /* 0x0005d80001067983 */ /* 0x000ee80000300800 */
[----:B------:R-:W3:Y:S04]  /*3b180*/  LDL.LU R7, [R1+0x5dc] ;  /* 0x0005dc0001077983 */ /* 0x000ee80000300800 */
[----:B--2---:R1:W-:Y:S04]  /*3b190*/  STS.128 [R0+0x280], R8 ;  /* 0x0002800800007388 */ /* 0x0043e80000000c00 */
[----:B-1----:R-:W2:Y:S04]  /*3b1a0*/  LDL.LU R10, [R1+0x240] ;  /* 0x00024000010a7983 */ /* 0x002ea80000300800 */
[----:B------:R-:W2:Y:S04]  /*3b1b0*/  LDL.LU R11, [R1+0x244] ;  /* 0x00024400010b7983 */ /* 0x000ea80000300800 */
[----:B---3--:R1:W-:Y:S04]  /*3b1c0*/  STS.128 [R0+0x480], R4 ;  /* 0x0004800400007388 */ /* 0x0083e80000000c00 */
[----:B-1----:R-:W3:Y:S04]  /*3b1d0*/  LDL.LU R6, [R1+0x248] ;  /* 0x0002480001067983 */ /* 0x002ee80000300800 */
[----:B------:R-:W3:Y:S01]  /*3b1e0*/  LDL.LU R7, [R1+0x24c] ;  /* 0x00024c0001077983 */ /* 0x000ee20000300800 */
[----:B------:R-:W-:-:S02]  /*3b1f0*/  IMAD.MOV.U32 R8, RZ, RZ, R240 ;  /* 0x000000ffff087224 */ /* 0x000fc400078e00f0 */
[----:B------:R-:W-:Y:S02]  /*3b200*/  IMAD.MOV.U32 R9, RZ, RZ, R241 ;  /* 0x000000ffff097224 */ /* 0x000fe400078e00f1 */
[----:B------:R-:W-:Y:S02]  /*3b210*/  IMAD.MOV.U32 R4, RZ, RZ, R242 ;  /* 0x000000ffff047224 */ /* 0x000fe400078e00f2 */
[----:B------:R-:W-:Y:S01]  /*3b220*/  IMAD.MOV.U32 R5, RZ, RZ, R243 ;  /* 0x000000ffff057224 */ /* 0x000fe200078e00f3 */
[----:B--2---:R-:W-:Y:S04]  /*3b230*/  STS.128 [R0+0x600], R8 ;  /* 0x0006000800007388 */ /* 0x004fe80000000c00 */
[----:B---3--:R-:W-:Y:S04]  /*3b240*/  STS.128 [R0+0x680], R4 ;  /* 0x0006800400007388 */ /* 0x008fe80000000c00 */
        /* <DEDUP_REMOVED lines=86> */
[----:B---3--:R-:W-:Y:S04]  /*3b7b0*/  STL.64 [R1+0x30], R8 ;  /* 0x0000300801007387 */ /* 0x008fe80000100a00 */
[----:B------:R-:W-:Y:S04]  /*3b7c0*/  STL.64 [R1+0x38], R10 ;  /* 0x0000380a01007387 */ /* 0x000fe80000100a00 */
[----:B--2---:R1:W-:Y:S04]  /*3b7d0*/  STS.128 [R0], R4 ;  /* 0x0000000400007388 */ /* 0x0043e80000000c00 */
[----:B-1----:R-:W2:Y:S04]  /*3b7e0*/  LDL.LU R4, [R1+0x7c8] ;  /* 0x0007c80001047983 */ /* 0x002ea80000300800 */
[----:B------:R-:W2:Y:S04]  /*3b7f0*/  LDL.LU R5, [R1+0x7cc] ;  /* 0x0007cc0001057983 */ /* 0x000ea80000300800 */
[----:B------:R-:W2:Y:S04]  /*3b800*/  LDL.LU R6, [R1+0x828] ;  /* 0x0008280001067983 */ /* 0x000ea80000300800 */
[----:B------:R-:W2:Y:S04]  /*3b810*/  LDL.LU R7, [R1+0x82c] ;  /* 0x00082c0001077983 */ /* 0x000ea80000300800 */
[----:B------:R-:W3:Y:S04]  /*3b820*/  LDL.LU R8, [R1+0x730] ;  /* 0x0007300001087983 */ /* 0x000ee80000300800 */
        /* <DEDUP_REMOVED lines=27> */
[----:B---3--:R-:W-:Y:S04]  /*3b9e0*/  STS.128 [R0+0x480], R8 ;  /* 0x0004800800007388 */ /* 0x008fe80000000c00 */
[----:B--2---:R1:W-:Y:S04]  /*3b9f0*/  STS.128 [R0+0x600], R4 ;  /* 0x0006000400007388 */ /* 0x0043e80000000c00 */
[----:B-1----:R-:W2:Y:S04]  /*3ba00*/  LDL.LU R4, [R1+0x20] ;  /* 0x0000200001047983 */ /* 0x002ea80000300800 */
[----:B------:R-:W2:Y:S04]  /*3ba10*/  LDL.LU R5, [R1+0x24] ;  /* 0x0000240001057983 */ /* 0x000ea80000300800 */
[----:B------:R-:W2:Y:S04]  /*3ba20*/  LDL.LU R6, [R1+0x170] ;  /* 0x0001700001067983 */ /* 0x000ea80000300800 */
[----:B------:R-:W2:Y:S04]  /*3ba30*/  LDL.LU R7, [R1+0x174] ;  /* 0x0001740001077983 */ /* 0x000ea80000300800 */
[----:B----4-:R-:W-:Y:S04]  /*3ba40*/  STS.128 [R0+0x680], R12 ;  /* 0x0006800c00007388 */ /* 0x010fe80000000c00 */
[----:B------:R-:W-:Y:S06]  /*3ba50*/  BAR.SYNC.DEFER_BLOCKING 0x0 ;  /* 0x0000000000007b1d */ /* 0x000fec0000010000 */
[----:B------:R-:W1:Y:S04]  /*3ba60*/  LDS.128 R12, [R2] ;  /* 0x00000000020c7984 */ /* 0x000e680000000c00 */
[----:B------:R-:W3:Y:S04]  /*3ba70*/  LDS.128 R8, [R2+0x800] ;  /* 0x0008000002087984 */ /* 0x000ee80000000c00 */
[----:B------:R-:W-:Y:S04]  /*3ba80*/  LDS.128 R248, [R124] ;  /* 0x000000007cf87984 */ /* 0x000fe80000000c00 */
[----:B------:R-:W-:Y:S04]  /*3ba90*/  LDS.128 R240, [R124+0x800] ;  /* 0x000800007cf07984 */ /* 0x000fe80000000c00 */
[----:B------:R-:W-:Y:S04]  /*3baa0*/  LDS.128 R236, [R3] ;  /* 0x0000000003ec7984 */ /* 0x000fe80000000c00 */
[----:B------:R-:W-:Y:S04]  /*3bab0*/  LDS.128 R232, [R3+0x800] ;  /* 0x0008000003e87984 */ /* 0x000fe80000000c00 */
[----:B------:R-:W-:Y:S04]  /*3bac0*/  LDS.128 R228, [R252] ;  /* 0x00000000fce47984 */ /* 0x000fe80000000c00 */
[----:B------:R-:W-:Y:S04]  /*3bad0*/  LDS.128 R204, [R252+0x800] ;  /* 0x00080000fccc7984 */ /* 0x000fe80000000c00 */
[----:B------:R-:W-:Y:S06]  /*3bae0*/  BAR.SYNC.DEFER_BLOCKING 0x0 ;  /* 0x0000000000007b1d */ /* 0x000fec0000010000 */
[----:B-1----:R-:W-:Y:S04]  /*3baf0*/  STL.64 [R1+0x10], R12 ;  /* 0x0000100c01007387 */ /* 0x002fe80000100a00 */
[----:B------:R-:W-:Y:S04]  /*3bb00*/  STL.64 [R1+0x18], R14 ;  /* 0x0000180e01007387 */ /* 0x000fe80000100a00 */
[----:B---3--:R-:W-:Y:S04]  /*3bb10*/  STL.64 [R1], R8 ;  /* 0x0000000801007387 */ /* 0x008fe80000100a00 */
        /* <DEDUP_REMOVED lines=9> */
[----:B------:R-:W3:Y:S01]  /*3bbb0*/  LDL.LU R39, [R1+0x8d4] ;  /* 0x0008d40001277983 */ /* 0x000ee20000300800 */
[----:B------:R-:W-:Y:S01]  /*3bbc0*/  IMAD.MOV.U32 R10, RZ, RZ, R212 ;  /* 0x000000ffff0a7224 */ /* 0x000fe200078e00d4 */
[----:B------:R-:W-:Y:S01]  /*3bbd0*/  MOV R11, R213 ;  /* 0x000000d5000b7202 */ /* 0x000fe20000000f00 */
[----:B------:R-:W-:-:S02]  /*3bbe0*/  IMAD.MOV.U32 R8, RZ, RZ, R200 ;  /* 0x000000ffff087224 */ /* 0x000fc400078e00c8 */
[----:B------:R-:W-:Y:S02]  /*3bbf0*/  IMAD.MOV.U32 R9, RZ, RZ, R201 ;  /* 0x000000ffff097224 */ /* 0x000fe400078e00c9 */
[----:B------:R-:W-:Y:S02]  /*3bc00*/  IMAD.MOV.U32 R212, RZ, RZ, R202 ;  /* 0x000000ffffd47224 */ /* 0x000fe400078e00ca */
[----:B------:R-:W-:Y:S01]  /*3bc10*/  IMAD.MOV.U32 R213, RZ, RZ, R203 ;  /* 0x000000ffffd57224 */ /* 0x000fe200078e00cb */
[----:B------:R-:W-:Y:S04]  /*3bc20*/  STS.128 [R0+0x200], R8 ;  /* 0x0002000800007388 */ /* 0x000fe80000000c00 */
[----:B------:R-:W-:Y:S04]  /*3bc30*/  STS.128 [R0+0x280], R212 ;  /* 0x000280d400007388 */ /* 0x000fe80000000c00 */
[----:B--2---:R1:W-:Y:S02]  /*3bc40*/  STS.128 [R0+0x80], R4 ;  /* 0x0000800400007388 */ /* 0x0043e40000000c00 */
[----:B-1----:R-:W-:-:S02]  /*3bc50*/  IMAD.MOV.U32 R4, RZ, RZ, R144 ;  /* 0x000000ffff047224 */ /* 0x002fc400078e0090 */
[----:B------:R-:W-:Y:S02]  /*3bc60*/  IMAD.MOV.U32 R5, RZ, RZ, R145 ;  /* 0x000000ffff057224 */ /* 0x000fe400078e0091 */
[----:B------:R-:W-:Y:S02]  /*3bc70*/  IMAD.MOV.U32 R6, RZ, RZ, R208 ;  /* 0x000000ffff067224 */ /* 0x000fe400078e00d0 */
[----:B------:R-:W-:Y:S02]  /*3bc80*/  IMAD.MOV.U32 R7, RZ, RZ, R209 ;  /* 0x000000ffff077224 */ /* 0x000fe400078e00d1 */
[----:B------:R-:W-:-:S03]  /*3bc90*/  IMAD.MOV.U32 R208, RZ, RZ, R146 ;  /* 0x000000ffffd07224 */ /* 0x000fc600078e0092 */
[----:B------:R1:W-:Y:S01]  /*3bca0*/  STS.128 [R0+0x400], R4 ;  /* 0x0004000400007388 */ /* 0x0003e20000000c00 */
[----:B------:R-:W-:-:S05]  /*3bcb0*/  IMAD.MOV.U32 R209, RZ, RZ, R147 ;  /* 0x000000ffffd17224 */ /* 0x000fca00078e0093 */
[----:B------:R-:W-:Y:S01]  /*3bcc0*/  STS.128 [R0+0x480], R208 ;  /* 0x000480d000007388 */ /* 0x000fe20000000c00 */
[----:B-1----:R-:W-:Y:S02]  /*3bcd0*/  IMAD.MOV.U32 R6, RZ, RZ, R60 ;  /* 0x000000ffff067224 */ /* 0x002fe400078e003c */
[----:B------:R-:W-:Y:S02]  /*3bce0*/  IMAD.MOV.U32 R7, RZ, RZ, R61 ;  /* 0x000000ffff077224 */ /* 0x000fe400078e003d */
[----:B------:R-:W-:Y:S02]  /*3bcf0*/  IMAD.MOV.U32 R4, RZ, RZ, R56 ;  /* 0x000000ffff047224 */ /* 0x000fe400078e0038 */
[----:B------:R-:W-:Y:S02]  /*3bd00*/  IMAD.MOV.U32 R5, RZ, RZ, R57 ;  /* 0x000000ffff057224 */ /* 0x000fe400078e0039 */
[----:B------:R-:W-:Y:S02]  /*3bd10*/  IMAD.MOV.U32 R60, RZ, RZ, R58 ;  /* 0x000000ffff3c7224 */ /* 0x000fe400078e003a */
[----:B------:R-:W-:Y:S01]  /*3bd20*/  IMAD.MOV.U32 R61, RZ, RZ, R59 ;  /* 0x000000ffff3d7224 */ /* 0x000fe200078e003b */
[----:B------:R-:W-:Y:S04]  /*3bd30*/  STS.128 [R0+0x600], R4 ;  /* 0x0006000400007388 */ /* 0x000fe80000000c00 */
[----:B------:R-:W-:Y:S04]  /*3bd40*/  STS.128 [R0+0x680], R60 ;  /* 0x0006803c00007388 */ /* 0x000fe80000000c00 */
[----:B------:R-:W-:Y:S06]  /*3bd50*/  BAR.SYNC.DEFER_BLOCKING 0x0 ;  /* 0x0000000000007b1d */ /* 0x000fec0000010000 */
[----:B------:R-:W1:Y:S04]  /*3bd60*/  LDS.128 R32, [R2] ;  /* 0x0000000002207984 */ /* 0x000e680000000c00 */
[----:B------:R-:W-:Y:S04]  /*3bd70*/  LDS.128 R16, [R2+0x800] ;  /* 0x0008000002107984 */ /* 0x000fe80000000c00 */
[----:B------:R-:W2:Y:S04]  /*3bd80*/  LDS.128 R28, [R124] ;  /* 0x000000007c1c7984 */ /* 0x000ea80000000c00 */
[----:B------:R-:W-:Y:S04]  /*3bd90*/  LDS.128 R12, [R124+0x800] ;  /* 0x000800007c0c7984 */ /* 0x000fe80000000c00 */
[----:B------:R-:W4:Y:S04]  /*3bda0*/  LDS.128 R24, [R3] ;  /* 0x0000000003187984 */ /* 0x000f280000000c00 */
[----:B------:R-:W-:Y:S04]  /*3bdb0*/  LDS.128 R8, [R3+0x800] ;  /* 0x0008000003087984 */ /* 0x000fe80000000c00 */
[----:B------:R-:W1:Y:S04]  /*3bdc0*/  LDS.128 R20, [R252] ;  /* 0x00000000fc147984 */ /* 0x000e680000000c00 */
[----:B------:R-:W1:Y:S04]  /*3bdd0*/  LDS.128 R4, [R252+0x800] ;  /* 0x00080000fc047984 */ /* 0x000e680000000c00 */
[----:B------:R-:W-:Y:S06]  /*3bde0*/  BAR.SYNC.DEFER_BLOCKING 0x0 ;  /* 0x0000000000007b1d */ /* 0x000fec0000010000 */
[----:B---3--:R3:W-:Y:S04]  /*3bdf0*/  STS.128 [R0], R36 ;  /* 0x0000002400007388 */ /* 0x0087e80000000c00 */
        /* <DEDUP_REMOVED lines=8> */
[----:B---3--:R3:W-:Y:S04]  /*3be80*/  STS.128 [R0+0x80], R36 ;  /* 0x0000802400007388 */ /* 0x0087e80000000c00 */
[----:B---3--:R-:W3:Y:S04]  /*3be90*/  LDL.LU R36, [R1+0x7b8] ;  /* 0x0007b80001247983 */ /* 0x008ee80000300800 */
[----:B------:R-:W3:Y:S04]  /*3bea0*/  LDL.LU R37, [R1+0x7bc] ;  /* 0x0007bc0001257983 */ /* 0x000ee80000300800 */
[----:B------:R-:W3:Y:S04]  /*3beb0*/  LDL.LU R38, [R1+0x878] ;  /* 0x0008780001267983 */ /* 0x000ee80000300800 */
[----:B------:R-:W3:Y:S04]  /*3bec0*/  LDL.LU R39, [R1+0x87c] ;  /* 0x00087c0001277983 */ /* 0x000ee80000300800 */
[----:B---3--:R3:W-:Y:S04]  /*3bed0*/  STS.128 [R0+0x280], R36 ;  /* 0x0002802400007388 */ /* 0x0087e80000000c00 */
[----:B---3--:R-:W3:Y:S04]  /*3bee0*/  LDL.LU R36, [R1+0x710] ;  /* 0x0007100001247983 */ /* 0x008ee80000300800 */
[----:B------:R-:W3:Y:S04]  /*3bef0*/  LDL.LU R37, [R1+0x714] ;  /* 0x0007140001257983 */ /* 0x000ee80000300800 */
[----:B------:R-:W3:Y:S04]  /*3bf00*/  LDL.LU R38, [R1+0x810] ;  /* 0x0008100001267983 */ /* 0x000ee80000300800 */
[----:B------:R-:W3:Y:S04]  /*3bf10*/  LDL.LU R39, [R1+0x814] ;  /* 0x0008140001277983 */ /* 0x000ee80000300800 */
[----:B--2---:R2:W-:Y:S04]  /*3bf20*/  STS.128 [R0+0x200], R40 ;  /* 0x0002002800007388 */ /* 0x0045e80000000c00 */
[----:B--2---:R-:W2:Y:S04]  /*3bf30*/  LDL.LU R40, [R1+0x718] ;  /* 0x0007180001287983 */ /* 0x004ea80000300800 */
        /* <DEDUP_REMOVED lines=13> */
[----:B------:R-:W4:Y:S04]  /*3c010*/  LDL.LU R72, [R1+0x280] ;  /* 0x0002800001487983 */ /* 0x000f280000300800 */
[----:B------:R-:W4:Y:S04]  /*3c020*/  LDL.LU R73, [R1+0x284] ;  /* 0x0002840001497983 */ /* 0x000f280000300800 */
[----:B------:R-:W4:Y:S04]  /*3c030*/  LDL.LU R74, [R1+0x700] ;  /* 0x00070000014a7983 */ /* 0x000f280000300800 */
[----:B------:R-:W4:Y:S04]  /*3c040*/  LDL.LU R75, [R1+0x704] ;  /* 0x00070400014b7983 */ /* 0x000f280000300800 */
[----:B--2---:R-:W-:Y:S04]  /*3c050*/  STS.128 [R0+0x480], R40 ;  /* 0x0004802800007388 */ /* 0x004fe80000000c00 */
[----:B---3--:R-:W-:Y:S04]  /*3c060*/  STS.128 [R0+0x680], R36 ;  /* 0x0006802400007388 */ /* 0x008fe80000000c00 */
[----:B------:R-:W-:Y:S06]  /*3c070*/  BAR.SYNC.DEFER_BLOCKING 0x0 ;  /* 0x0000000000007b1d */ /* 0x000fec0000010000 */
[----:B------:R-:W2:Y:S04]  /*3c080*/  LDS.128 R68, [R2] ;  /* 0x0000000002447984 */ /* 0x000ea80000000c00 */
[----:B------:R-:W-:Y:S04]  /*3c090*/  LDS.128 R48, [R2+0x800] ;  /* 0x0008000002307984 */ /* 0x000fe80000000c00 */
[----:B------:R-:W-:Y:S04]  /*3c0a0*/  LDS.128 R60, [R124] ;  /* 0x000000007c3c7984 */ /* 0x000fe80000000c00 */
[----:B------:R-:W-:Y:S04]  /*3c0b0*/  LDS.128 R44, [R124+0x800] ;  /* 0x000800007c2c7984 */ /* 0x000fe80000000c00 */
[----:B------:R-:W-:Y:S04]  /*3c0c0*/  LDS.128 R56, [R3] ;  /* 0x0000000003387984 */ /* 0x000fe80000000c00 */
[----:B------:R-:W-:Y:S04]  /*3c0d0*/  LDS.128 R40, [R3+0x800] ;  /* 0x0008000003287984 */ /* 0x000fe80000000c00 */
[----:B------:R-:W-:Y:S04]  /*3c0e0*/  LDS.128 R52, [R252] ;  /* 0x00000000fc347984 */ /* 0x000fe80000000c00 */
[----:B------:R-:W-:Y:S04]  /*3c0f0*/  LDS.128 R36, [R252+0x800] ;  /* 0x00080000fc247984 */ /* 0x000fe80000000c00 */
[----:B------:R-:W-:Y:S06]  /*3c100*/  BAR.SYNC.DEFER_BLOCKING 0x0 ;  /* 0x0000000000007b1d */ /* 0x000fec0000010000 */
[----:B----4-:R3:W-:Y:S04]  /*3c110*/  STS.128 [R0], R72 ;  /* 0x0000004800007388 */ /* 0x0107e80000000c00 */
[----:B---3--:R-:W3:Y:S04]  /*3c120*/  LDL.LU R72, [R1+0x288] ;  /* 0x0002880001487983 */ /* 0x008ee80000300800 */
[----:B------:R-:W3:Y:S04]  /*3c130*/  LDL.LU R73, [R1+0x28c] ;  /* 0x00028c0001497983 */ /* 0x000ee80000300800 */
[----:B------:R-:W3:Y:S04]  /*3c140*/  LDL.LU R74, [R1+0x708] ;  /* 0x00070800014a7983 */ /* 0x000ee80000300800 */
[----:B------:R-:W3:Y:S04]  /*3c150*/  LDL.LU R75, [R1+0x70c] ;  /* 0x00070c00014b7983 */ /* 0x000ee80000300800 */
[----:B------:R-:W4:Y:S04]  /*3c160*/  LDL.LU R78, [R1+0x5f0] ;  /* 0x0005f000014e7983 */ /* 0x000f280000300800 */
[----:B------:R-:W4:Y:S04]  /*3c170*/  LDL.LU R79, [R1+0x5f4] ;  /* 0x0005f400014f7983 */ /* 0x000f280000300800 */
[----:B---3--:R3:W-:Y:S04]  /*3c180*/  STS.128 [R0+0x80], R72 ;  /* 0x0000804800007388 */ /* 0x0087e80000000c00 */
[----:B---3--:R-:W3:Y:S04]  /*3c190*/  LDL.LU R74, [R1+0x5f8] ;  /* 0x0005f800014a7983 */ /* 0x008ee80000300800 */
[----:B------:R-:W3:Y:S01]  /*3c1a0*/  LDL.LU R75, [R1+0x5fc] ;  /* 0x0005fc00014b7983 */ /* 0x000ee20000300800 */
[----:B------:R-:W-:Y:S01]  /*3c1b0*/  IMAD.MOV.U32 R72, RZ, RZ, R222 ;  /* 0x000000ffff487224 */ /* 0x000fe200078e00de */
[----:B------:R-:W-:Y:S01]  /*3c1c0*/  MOV R73, R223 ;  /* 0x000000df00497202 */ /* 0x000fe20000000f00 */
[----:B------:R-:W-:-:S02]  /*3c1d0*/  IMAD.MOV.U32 R76, RZ, RZ, R220 ;  /* 0x000000ffff4c7224 */ /* 0x000fc400078e00dc */
[----:B------:R-:W-:Y:S02]  /*3c1e0*/  IMAD.MOV.U32 R77, RZ, RZ, R221 ;  /* 0x000000ffff4d7224 */ /* 0x000fe400078e00dd */
[----:B---3--:R3:W-:Y:S04]  /*3c1f0*/  STS.128 [R0+0x280], R72 ;  /* 0x0002804800007388 */ /* 0x0087e80000000c00 */
[----:B---3--:R-:W3:Y:S04]  /*3c200*/  LDL.LU R74, [R1+0x250] ;  /* 0x00025000014a7983 */ /* 0x008ee80000300800 */
[----:B------:R-:W3:Y:S01]  /*3c210*/  LDL.LU R75, [R1+0x254] ;  /* 0x00025400014b7983 */ /* 0x000ee20000300800 */
[----:B------:R-:W-:-:S02]  /*3c220*/  IMAD.MOV.U32 R72, RZ, RZ, R216 ;  /* 0x000000ffff487224 */ /* 0x000fc400078e00d8 */
[----:B------:R-:W-:Y:S01]  /*3c230*/  IMAD.MOV.U32 R73, RZ, RZ, R217 ;  /* 0x000000ffff497224 */ /* 0x000fe200078e00d9 */
[----:B----4-:R4:W-:Y:S04]  /*3c240*/  STS.128 [R0+0x200], R76 ;  /* 0x0002004c00007388 */ /* 0x0109e80000000c00 */
[----:B----4-:R-:W4:Y:S04]  /*3c250*/  LDL.LU R78, [R1+0x258] ;  /* 0x00025800014e7983 */ /* 0x010f280000300800 */
[----:B------:R-:W4:Y:S04]  /*3c260*/  LDL.LU R79, [R1+0x25c] ;  /* 0x00025c00014f7983 */ /* 0x000f280000300800 */
[----:B---3--:R3:W-:Y:S02]  /*3c270*/  STS.128 [R0+0x400], R72 ;  /* 0x0004004800007388 */ /* 0x0087e40000000c00 */
[----:B---3--:R-:W-:-:S02]  /*3c280*/  IMAD.MOV.U32 R72, RZ, RZ, R64 ;  /* 0x000000ffff487224 */ /* 0x008fc400078e0040 */
[----:B------:R-:W3:Y:S01]  /*3c290*/  LDL.LU R74, [R1+0x220] ;  /* 0x00022000014a7983 */ /* 0x000ee20000300800 */
[----:B------:R-:W-:Y:S02]  /*3c2a0*/  IMAD.MOV.U32 R73, RZ, RZ, R65 ;  /* 0x000000ffff497224 */ /* 0x000fe400078e0041 */
[----:B------:R-:W-:Y:S01]  /*3c2b0*/  IMAD.MOV.U32 R64, RZ, RZ, R66 ;  /* 0x000000ffff407224 */ /* 0x000fe200078e0042 */
[----:B------:R-:W3:Y:S01]  /*3c2c0*/  LDL.LU R75, [R1+0x224] ;  /* 0x00022400014b7983 */ /* 0x000ee20000300800 */
[----:B------:R-:W-:-:S03]  /*3c2d0*/  IMAD.MOV.U32 R65, RZ, RZ, R67 ;  /* 0x000000ffff417224 */ /* 0x000fc600078e0043 */
        /* <DEDUP_REMOVED lines=8> */
[----:B----4-:R-:W-:Y:S01]  /*3c360*/  STS.128 [R0+0x480], R76 ;  /* 0x0004804c00007388 */ /* 0x010fe20000000c00 */
[C---:B------:R-:W-:Y:S02]  /*3c370*/  LOP3.LUT R221, R2.reuse, 0x20, RZ, 0x3c, !PT ;  /* 0x0000002002dd7812 */ /* 0x040fe400078e3cff */
[----:B------:R-:W-:Y:S01]  /*3c380*/  LOP3.LUT R220, R2, 0x40, RZ, 0x3c, !PT ;  /* 0x0000004002dc7812 */ /* 0x000fe200078e3cff */
[----:B---3--:R-:W-:Y:S04]  /*3c390*/  STS.128 [R0+0x600], R72 ;  /* 0x0006004800007388 */ /* 0x008fe80000000c00 */
[----:B--2---:R-:W-:Y:S04]  /*3c3a0*/  STS.128 [R0+0x680], R64 ;  /* 0x0006804000007388 */ /* 0x004fe80000000c00 */
[----:B------:R-:W-:Y:S06]  /*3c3b0*/  BAR.SYNC.DEFER_BLOCKING 0x0 ;  /* 0x0000000000007b1d */ /* 0x000fec0000010000 */
[----:B------:R-:W2:Y:S04]  /*3c3c0*/  LDS.128 R96, [R2] ;  /* 0x0000000002607984 */ /* 0x000ea80000000c00 */
[----:B------:R-:W-:Y:S04]  /*3c3d0*/  LDS.128 R80, [R2+0x800] ;  /* 0x0008000002507984 */ /* 0x000fe80000000c00 */
[----:B------:R-:W3:Y:S04]  /*3c3e0*/  LDS.128 R92, [R221] ;  /* 0x00000000dd5c7984 */ /* 0x000ee80000000c00 */
[----:B------:R-:W-:Y:S04]  /*3c3f0*/  LDS.128 R76, [R221+0x800] ;  /* 0x00080000dd4c7984 */ /* 0x000fe80000000c00 */
[----:B------:R-:W4:Y:S04]  /*3c400*/  LDS.128 R88, [R220] ;  /* 0x00000000dc587984 */ /* 0x000f280000000c00 */
[----:B------:R-:W-:Y:S04]  /*3c410*/  LDS.128 R72, [R220+0x800] ;  /* 0x00080000dc487984 */ /* 0x000fe80000000c00 */
[----:B------:R-:W1:Y:S04]  /*3c420*/  LDS.128 R84, [R252] ;  /* 0x00000000fc547984 */ /* 0x000e680000000c00 */
[----:B------:R-:W1:Y:S04]  /*3c430*/  LDS.128 R64, [R252+0x800] ;  /* 0x00080000fc407984 */ /* 0x000e680000000c00 */
[----:B------:R-:W-:Y:S06]  /*3c440*/  BAR.SYNC.DEFER_BLOCKING 0x0 ;  /* 0x0000000000007b1d */ /* 0x000fec0000010000 */
[----:B------:R1:W-:Y:S04]  /*3c450*/  STS.128 [R0], R100 ;  /* 0x0000006400007388 */ /* 0x0003e80000000c00 */
        /* <DEDUP_REMOVED lines=33> */
[----:B------:R-:W4:Y:S04]  /*3c670*/  LDL.LU R134, [R1+0x6f0] ;  /* 0x0006f00001867983 */ /* 0x000f280000300800 */
[----:B------:R-:W4:Y:S04]  /*3c680*/  LDL.LU R135, [R1+0x6f4] ;  /* 0x0006f40001877983 */ /* 0x000f280000300800 */
[----:B---3--:R-:W-:Y:S01]  /*3c690*/  STS.128 [R0+0x480], R104 ;  /* 0x0004806800007388 */ /* 0x008fe20000000c00 */
[----:B------:R-:W-:-:S02]  /*3c6a0*/  IMAD.MOV.U32 R132, RZ, RZ, R224 ;  /* 0x000000ffff847224 */ /* 0x000fc400078e00e0 */
[----:B------:R-:W-:Y:S01]  /*3c6b0*/  IMAD.MOV.U32 R133, RZ, RZ, R225 ;  /* 0x000000ffff857224 */ /* 0x000fe200078e00e1 */
[----:B--2---:R-:W-:Y:S04]  /*3c6c0*/  STS.128 [R0+0x680], R100 ;  /* 0x0006806400007388 */ /* 0x004fe80000000c00 */
[----:B------:R-:W-:Y:S06]  /*3c6d0*/  BAR.SYNC.DEFER_BLOCKING 0x0 ;  /* 0x0000000000007b1d */ /* 0x000fec0000010000 */
[----:B------:R-:W1:Y:S04]  /*3c6e0*/  LDS.128 R128, [R2] ;  /* 0x0000000002807984 */ /* 0x000e680000000c00 */
        /* <DEDUP_REMOVED lines=9> */
[----:B--2---:R-:W2:Y:S04]  /*3c780*/  LDL.LU R134, [R1+0x6f8] ;  /* 0x0006f80001867983 */ /* 0x004ea80000300800 */
[----:B------:R-:W2:Y:S01]  /*3c790*/  LDL.LU R135, [R1+0x6fc] ;  /* 0x0006fc0001877983 */ /* 0x000ea20000300800 */
[----:B------:R-:W-:-:S02]  /*3c7a0*/  IMAD.MOV.U32 R132, RZ, RZ, R226 ;  /* 0x000000ffff847224 */ /* 0x000fc400078e00e2 */
[----:B------:R-:W-:Y:S01]  /*3c7b0*/  IMAD.MOV.U32 R133, RZ, RZ, R227 ;  /* 0x000000ffff857224 */ /* 0x000fe200078e00e3 */
[----:B------:R-:W3:Y:S04]  /*3c7c0*/  LDL.LU R136, [R1+0x5e0] ;  /* 0x0005e00001887983 */ /* 0x000ee80000300800 */
        /* <DEDUP_REMOVED lines=33> */
[----:B--2---:R-:W-:Y:S04]  /*3c9e0*/  STS.128 [R0+0x680], R132 ;  /* 0x0006808400007388 */ /* 0x004fe80000000c00 */
[----:B------:R-:W-:Y:S06]  /*3c9f0*/  BAR.SYNC.DEFER_BLOCKING 0x0 ;  /* 0x0000000000007b1d */ /* 0x000fec0000010000 */
[----:B------:R-:W2:Y:S04]  /*3ca00*/  LDS.128 R160, [R2] ;  /* 0x0000000002a07984 */ /* 0x000ea80000000c00 */
[----:B------:R-:W-:Y:S04]  /*3ca10*/  LDS.128 R144, [R2+0x800] ;  /* 0x0008000002907984 */ /* 0x000fe80000000c00 */
[----:B------:R-:W3:Y:S04]  /*3ca20*/  LDS.128 R156, [R221] ;  /* 0x00000000dd9c7984 */ /* 0x000ee80000000c00 */
[----:B------:R-:W-:Y:S04]  /*3ca30*/  LDS.128 R140, [R221+0x800] ;  /* 0x00080000dd8c7984 */ /* 0x000fe80000000c00 */
[----:B------:R-:W1:Y:S04]  /*3ca40*/  LDS.128 R152, [R220] ;  /* 0x00000000dc987984 */ /* 0x000e680000000c00 */
[----:B------:R-:W-:Y:S04]  /*3ca50*/  LDS.128 R136, [R220+0x800] ;  /* 0x00080000dc887984 */ /* 0x000fe80000000c00 */
[----:B------:R-:W1:Y:S04]  /*3ca60*/  LDS.128 R148, [R252] ;  /* 0x00000000fc947984 */ /* 0x000e680000000c00 */
[----:B------:R-:W1:Y:S04]  /*3ca70*/  LDS.128 R132, [R252+0x800] ;  /* 0x00080000fc847984 */ /* 0x000e680000000c00 */
[----:B------:R-:W-:Y:S06]  /*3ca80*/  BAR.SYNC.DEFER_BLOCKING 0x0 ;  /* 0x0000000000007b1d */ /* 0x000fec0000010000 */
[----:B----4-:R4:W-:Y:S04]  /*3ca90*/  STS.128 [R0], R164 ;  /* 0x000000a400007388 */ /* 0x0109e80000000c00 */
        /* <DEDUP_REMOVED lines=8> */
[----:B----4-:R4:W-:Y:S04]  /*3cb20*/  STS.128 [R0+0x80], R164 ;  /* 0x000080a400007388 */ /* 0x0109e80000000c00 */
[----:B----4-:R-:W4:Y:S04]  /*3cb30*/  LDL.LU R164, [R1+0x848] ;  /* 0x0008480001a47983 */ /* 0x010f280000300800 */
[----:B------:R-:W4:Y:S04]  /*3cb40*/  LDL.LU R165, [R1+0x84c] ;  /* 0x00084c0001a57983 */ /* 0x000f280000300800 */
[----:B------:R-:W4:Y:S04]  /*3cb50*/  LDL.LU R166, [R1+0x838] ;  /* 0x0008380001a67983 */ /* 0x000f280000300800 */
[----:B------:R-:W4:Y:S04]  /*3cb60*/  LDL.LU R167, [R1+0x83c] ;  /* 0x00083c0001a77983 */ /* 0x000f280000300800 */
[----:B--2---:R-:W-:Y:S04]  /*3cb70*/  STS.128 [R0+0x200], R168 ;  /* 0x000200a800007388 */ /* 0x004fe80000000c00 */
[----:B----4-:R2:W-:Y:S04]  /*3cb80*/  STS.128 [R0+0x280], R164 ;  /* 0x000280a400007388 */ /* 0x0105e80000000c00 */
        /* <DEDUP_REMOVED lines=21> */
[----:B----4-:R-:W-:Y:S04]  /*3cce0*/  STS.128 [R0+0x480], R168 ;  /* 0x000480a800007388 */ /* 0x010fe80000000c00 */
[----:B---3--:R-:W-:Y:S04]  /*3ccf0*/  STS.128 [R0+0x600], R172 ;  /* 0x000600ac00007388 */ /* 0x008fe80000000c00 */
[----:B------:R-:W-:Y:S04]  /*3cd00*/  STS.128 [R0+0x680], R188 ;  /* 0x000680bc00007388 */ /* 0x000fe80000000c00 */
[----:B------:R-:W-:Y:S06]  /*3cd10*/  BAR.SYNC.DEFER_BLOCKING 0x0 ;  /* 0x0000000000007b1d */ /* 0x000fec0000010000 */
[----:B------:R-:W3:Y:S04]  /*3cd20*/  LDS.128 R168, [R2] ;  /* 0x0000000002a87984 */ /* 0x000ee80000000c00 */
        /* <DEDUP_REMOVED lines=8> */
[----:B--2---:R2:W-:Y:S04]  /*3cdb0*/  STS.128 [R0], R164 ;  /* 0x000000a400007388 */ /* 0x0045e80000000c00 */
[----:B--2---:R-:W2:Y:S04]  /*3cdc0*/  LDL.LU R164, [R1+0x6e8] ;  /* 0x0006e80001a47983 */ /* 0x004ea80000300800 */
[----:B------:R-:W2:Y:S04]  /*3cdd0*/  LDL.LU R165, [R1+0x6ec] ;  /* 0x0006ec0001a57983 */ /* 0x000ea80000300800 */
[----:B------:R-:W2:Y:S04]  /*3cde0*/  LDL.LU R166, [R1+0x6b8] ;  /* 0x0006b80001a67983 */ /* 0x000ea80000300800 */
[----:B------:R-:W2:Y:S01]  /*3cdf0*/  LDL.LU R167, [R1+0x6bc] ;  /* 0x0006bc0001a77983 */ /* 0x000ea20000300800 */
[----:B------:R-:W-:-:S03]  /*3ce00*/  IMAD.MOV.U32 R202, RZ, RZ, R244 ;  /* 0x000000ffffca7224 */ /* 0x000fc600078e00f4 */
[----:B------:R-:W4:Y:S01]  /*3ce10*/  LDL.LU R200, [R1+0x500] ;  /* 0x0005000001c87983 */ /* 0x000f220000300800 */
[----:B------:R-:W-:-:S03]  /*3ce20*/  IMAD.MOV.U32 R203, RZ, RZ, R245 ;  /* 0x000000ffffcb7224 */ /* 0x000fc600078e00f5 */
[----:B------:R-:W4:Y:S04]  /*3ce30*/  LDL.LU R201, [R1+0x504] ;  /* 0x0005040001c97983 */ /* 0x000f280000300800 */
        /* <DEDUP_REMOVED lines=14> */
[----:B------:R-:W3:Y:S04]  /*3cf20*/  LDL.LU R208, [R1+0x50] ;  /* 0x0000500001d07983 */ /* 0x000ee80000300800 */
[----:B----4-:R4:W-:Y:S04]  /*3cf30*/  STS.128 [R0+0x200], R200 ;  /* 0x000200c800007388 */ /* 0x0109e80000000c00 */
[----:B------:R-:W3:Y:S04]  /*3cf40*/  LDL.LU R215, [R1+0x914] ;  /* 0x0009140001d77983 */ /* 0x000ee80000300800 */
[----:B----4-:R-:W4:Y:S04]  /*3cf50*/  LDL.LU R200, [R1+0x1d0] ;  /* 0x0001d00001c87983 */ /* 0x010f280000300800 */
[----:B------:R-:W4:Y:S04]  /*3cf60*/  LDL.LU R201, [R1+0x1d4] ;  /* 0x0001d40001c97983 */ /* 0x000f280000300800 */
[----:B------:R-:W4:Y:S04]  /*3cf70*/  LDL.LU R202, [R1+0x190] ;  /* 0x0001900001ca7983 */ /* 0x000f280000300800 */
[----:B------:R-:W4:Y:S04]  /*3cf80*/  LDL.LU R203, [R1+0x194] ;  /* 0x0001940001cb7983 */ /* 0x000f280000300800 */
[----:B--2---:R2:W-:Y:S04]  /*3cf90*/  STS.128 [R0+0x480], R164 ;  /* 0x000480a400007388 */ /* 0x0045e80000000c00 */
[----:B--2---:R-:W2:Y:S04]  /*3cfa0*/  LDL.LU R164, [R1+0x1d8] ;  /* 0x0001d80001a47983 */ /* 0x004ea80000300800 */
[----:B------:R-:W2:Y:S04]  /*3cfb0*/  LDL.LU R165, [R1+0x1dc] ;  /* 0x0001dc0001a57983 */ /* 0x000ea80000300800 */
[----:B------:R-:W2:Y:S04]  /*3cfc0*/  LDL.LU R210, [R1+0xb4] ;  /* 0x0000b40001d27983 */ /* 0x000ea80000300800 */
[----:B------:R-:W2:Y:S04]  /*3cfd0*/  LDL.LU R211, [R1+0x54] ;  /* 0x0000540001d37983 */ /* 0x000ea80000300800 */
[----:B------:R-:W2:Y:S04]  /*3cfe0*/  LDL.LU R212, [R1+0x91c] ;  /* 0x00091c0001d47983 */ /* 0x000ea80000300800 */
[----:B------:R-:W2:Y:S04]  /*3cff0*/  LDL.LU R166, [R1+0x198] ;  /* 0x0001980001a67983 */ /* 0x000ea80000300800 */
[----:B------:R-:W2:Y:S04]  /*3d000*/  LDL.LU R167, [R1+0x19c] ;  /* 0x00019c0001a77983 */ /* 0x000ea80000300800 */
[----:B---3--:R-:W-:Y:S04]  /*3d010*/  STS.128 [R0+0x280], R244 ;  /* 0x000280f400007388 */ /* 0x008fe80000000c00 */
[----:B----4-:R-:W-:Y:S01]  /*3d020*/  STS.128 [R0+0x600], R200 ;  /* 0x000600c800007388 */ /* 0x010fe20000000c00 */
[----:B------:R-:W-:Y:S01]  /*3d030*/  ISETP.GE.AND P0, PT, R214, c[0x0][0x178], PT ;  /* 0x00005e00d6007a0c */ /* 0x000fe20003f06270 */
[----:B------:R-:W-:-:S02]  /*3d040*/  IMAD R3, R215, c[0x0][0x198], RZ ;  /* 0x00006600d7037a24 */ /* 0x000fc400078e02ff */
[----:B------:R-:W3:Y:S01]  /*3d050*/  LDL.LU R222, [R1+0xd0] ;  /* 0x0000d00001de7983 */ /* 0x000ee20000300800 */
[----:B------:R-:W-:-:S03]  /*3d060*/  ISETP.LT.AND P0, PT, R215, c[0x0][0x17c], !P0 ;  /* 0x00005f00d7007a0c */ /* 0x000fc60004701270 */
[----:B------:R-:W4:Y:S04]  /*3d070*/  LDL.LU R209, [R1+0x60] ;  /* 0x0000600001d17983 */ /* 0x000f280000300800 */
[----:B------:R-:W3:Y:S04]  /*3d080*/  LDL.LU R213, [R1+0xd4] ;  /* 0x0000d40001d57983 */ /* 0x000ee80000300800 */
[----:B--2---:R2:W-:Y:S02]  /*3d090*/  STS.128 [R0+0x680], R164 ;  /* 0x000680a400007388 */ /* 0x0045e40000000c00 */
[----:B--2---:R-:W-:-:S02]  /*3d0a0*/  IMAD R0, R214, c[0x0][0x194], RZ ;  /* 0x00006500d6007a24 */ /* 0x004fc400078e02ff */
[----:B------:R-:W-:Y:S03]  /*3d0b0*/  BAR.SYNC.DEFER_BLOCKING 0x0 ;  /* 0x0000000000007b1d */ /* 0x000fe60000010000 */
[----:B------:R-:W-:-:S04]  /*3d0c0*/  LEA R166, P1, R0, c[0x0][0x170], 0x2 ;  /* 0x00005c0000a67a11 */ /* 0x000fc800078210ff */
[----:B------:R-:W-:-:S05]  /*3d0d0*/  LEA.HI.X.SX32 R167, R0, c[0x0][0x174], 0x2, P1 ;  /* 0x00005d0000a77a11 */ /* 0x000fca00008f16ff */
[----:B------:R-:W-:-:S05]  /*3d0e0*/  IMAD.WIDE R164, R3, 0x4, R166 ;  /* 0x0000000403a47825 */ /* 0x000fca00078e02a6 */
[----:B------:R2:W-:Y:S01]  /*3d0f0*/  @P0 STG.E [R164.64], R223 ;  /* 0x000000dfa4000986 */ /* 0x0005e2000c101908 */
[----:B------:R-:W-:Y:S01]  /*3d100*/  ISETP.GE.AND P0, PT, R215, c[0x0][0x17c], PT ;  /* 0x00005f00d7007a0c */ /* 0x000fe20003f06270 */
[----:B--2---:R-:W-:-:S04]  /*3d110*/  IMAD.MOV.U32 R164, RZ, RZ, c[0x0][0x194] ;  /* 0x00006500ffa47624 */ /* 0x004fc800078e00ff */
[----:B------:R-:W-:Y:S01]  /*3d120*/  IMAD R0, R164, 0x80, R0 ;  /* 0x00000080a4007824 */ /* 0x000fe200078e0200 */
[----:B------:R-:W-:-:S04]  /*3d130*/  ISETP.LT.AND P0, PT, R212, c[0x0][0x178], !P0 ;  /* 0x00005e00d4007a0c */ /* 0x000fc80004701270 */
[----:B------:R-:W-:-:S04]  /*3d140*/  LEA R164, P1, R0, c[0x0][0x170], 0x2 ;  /* 0x00005c0000a47a11 */ /* 0x000fc800078210ff */
[----:B------:R-:W-:Y:S02]  /*3d150*/  LEA.HI.X.SX32 R165, R0, c[0x0][0x174], 0x2, P1 ;  /* 0x00005d0000a57a11 */ /* 0x000fe400008f16ff */
[----:B------:R-:W-:-:S03]  /*3d160*/  IADD3 R0, R215, 0x1, RZ ;  /* 0x00000001d7007810 */ /* 0x000fc60007ffe0ff */
[----:B------:R-:W-:-:S05]  /*3d170*/  IMAD.WIDE R200, R3, 0x4, R164 ;  /* 0x0000000403c87825 */ /* 0x000fca00078e02a4 */
[----:B------:R2:W-:Y:S01]  /*3d180*/  @P0 STG.E [R200.64], R208 ;  /* 0x000000d0c8000986 */ /* 0x0005e2000c101908 */
[----:B------:R-:W-:-:S04]  /*3d190*/  ISETP.GE.AND P0, PT, R0, c[0x0][0x17c], PT ;  /* 0x00005f0000007a0c */ /* 0x000fc80003f06270 */
[----:B------:R-:W-:Y:S02]  /*3d1a0*/  ISETP.LT.AND P1, PT, R214, c[0x0][0x178], !P0 ;  /* 0x00005e00d6007a0c */ /* 0x000fe40004721270 */
[----:B------:R-:W-:Y:S02]  /*3d1b0*/  IADD3 R0, R3, c[0x0][0x198], RZ ;  /* 0x0000660003007a10 */ /* 0x000fe40007ffe0ff */
[----:B------:R-:W-:-:S03]  /*3d1c0*/  ISETP.LT.AND P0, PT, R212, c[0x0][0x178], !P0 ;  /* 0x00005e00d4007a0c */ /* 0x000fc60004701270 */
[----:B--2---:R-:W-:-:S06]  /*3d1d0*/  IMAD.WIDE R200, R0, 0x4, R166 ;  /* 0x0000000400c87825 */ /* 0x004fcc00078e02a6 */
[----:B------:R2:W-:Y:S02]  /*3d1e0*/  @P1 STG.E [R200.64], R210 ;  /* 0x000000d2c8001986 */ /* 0x0005e4000c101908 */
[----:B--2---:R-:W-:-:S05]  /*3d1f0*/  IMAD.WIDE R200, R0, 0x4, R164 ;  /* 0x0000000400c87825 */ /* 0x004fca00078e02a4 */
[----:B------:R2:W-:Y:S04]  /*3d200*/  @P0 STG.E [R200.64], R211 ;  /* 0x000000d3c8000986 */ /* 0x0005e8000c101908 */
[----:B--2---:R-:W2:Y:S01]  /*3d210*/  LDL.LU R211, [R1+0x64] ;  /* 0x0000640001d37983 */ /* 0x004ea20000300800 */
[----:B------:R-:W-:Y:S02]  /*3d220*/  IADD3 R3, R215, 0x2, RZ ;  /* 0x00000002d7037810 */ /* 0x000fe40007ffe0ff */
[----:B------:R-:W-:Y:S01]  /*3d230*/  IADD3 R0, R0, c[0x0][0x198], RZ ;  /* 0x0000660000007a10 */ /* 0x000fe20007ffe0ff */
[----:B------:R-:W2:Y:S01]  /*3d240*/  LDL.LU R208, [R1+0xf0] ;  /* 0x0000f00001d07983 */ /* 0x000ea20000300800 */
[----:B------:R-:W-:-:S03]  /*3d250*/  ISETP.GE.AND P0, PT, R3, c[0x0][0x17c], PT ;  /* 0x00005f0003007a0c */ /* 0x000fc60003f06270 */
[----:B------:R-:W-:Y:S01]  /*3d260*/  IMAD.WIDE R200, R0, 0x4, R166 ;  /* 0x0000000400c87825 */ /* 0x000fe200078e02a6 */
[----:B------:R-:W-:Y:S01]  /*3d270*/  ISETP.LT.AND P1, PT, R214, c[0x0][0x178], !P0 ;  /* 0x00005e00d6007a0c */ /* 0x000fe20004721270 */
[----:B------:R-:W2:Y:S01]  /*3d280*/  LDL.LU R210, [R1+0x70] ;  /* 0x0000700001d27983 */ /* 0x000ea20000300800 */
[----:B------:R-:W-:-:S11]  /*3d290*/  IADD3 R3, R215, 0x3, RZ ;  /* 0x00000003d7037810 */ /* 0x000fd60007ffe0ff */
[----:B---3--:R3:W-:Y:S01]  /*3d2a0*/  @P1 STG.E [R200.64], R222 ;  /* 0x000000dec8001986 */ /* 0x0087e2000c101908 */
[----:B------:R-:W-:Y:S02]  /*3d2b0*/  ISETP.LT.AND P1, PT, R212, c[0x0][0x178], !P0 ;  /* 0x00005e00d4007a0c */ /* 0x000fe40004721270 */
[----:B------:R-:W-:Y:S01]  /*3d2c0*/  ISETP.GE.AND P0, PT, R3, c[0x0][0x17c], PT ;  /* 0x00005f0003007a0c */ /* 0x000fe20003f06270 */
[C---:B---3--:R-:W-:Y:S01]  /*3d2d0*/  IMAD.WIDE R200, R0.reuse, 0x4, R164 ;  /* 0x0000000400c87825 */ /* 0x048fe200078e02a4 */
[----:B------:R-:W-:-:S09]  /*3d2e0*/  IADD3 R0, R0, c[0x0][0x198], RZ ;  /* 0x0000660000007a10 */ /* 0x000fd20007ffe0ff */
[----:B----4-:R3:W-:Y:S01]  /*3d2f0*/  @P1 STG.E [R200.64], R209 ;  /* 0x000000d1c8001986 */ /* 0x0107e2000c101908 */
[----:B------:R-:W-:Y:S02]  /*3d300*/  ISETP.LT.AND P1, PT, R214, c[0x0][0x178], !P0 ;  /* 0x00005e00d6007a0c */ /* 0x000fe40004721270 */
[----:B------:R-:W-:Y:S01]  /*3d310*/  ISETP.LT.AND P0, PT, R212, c[0x0][0x178], !P0 ;  /* 0x00005e00d4007a0c */ /* 0x000fe20004701270 */
[C---:B---3--:R-:W-:Y:S01]  /*3d320*/  IMAD.WIDE R200, R0.reuse, 0x4, R166 ;  /* 0x0000000400c87825 */ /* 0x048fe200078e02a6 */
[----:B------:R-:W3:Y:S09]  /*3d330*/  LDL.LU R209, [R1+0xf4] ;  /* 0x0000f40001d17983 */ /* 0x000ef20000300800 */
[----:B------:R4:W-:Y:S04]  /*3d340*/  @P1 STG.E [R200.64], R213 ;  /* 0x000000d5c8001986 */ /* 0x0009e8000c101908 */
[----:B----4-:R-:W4:Y:S01]  /*3d350*/  LDL.LU R213, [R1+0x74] ;  /* 0x0000740001d57983 */ /* 0x010f220000300800 */
[----:B------:R-:W-:-:S03]  /*3d360*/  IMAD.WIDE R200, R0, 0x4, R164 ;  /* 0x0000000400c87825 */ /* 0x000fc600078e02a4 */
[----:B------:R-:W3:Y:S04]  /*3d370*/  LDL.LU R217, [R1+0x110] ;  /* 0x0001100001d97983 */ /* 0x000ee80000300800 */
[----:B------:R-:W3:Y:S04]  /*3d380*/  LDL.LU R216, [R1+0xa0] ;  /* 0x0000a00001d87983 */ /* 0x000ee80000300800 */
[----:B------:R-:W4:Y:S04]  /*3d390*/  LDL.LU R223, [R1+0x114] ;  /* 0x0001140001df7983 */ /* 0x000f280000300800 */
[----:B--2---:R2:W-:Y:S04]  /*3d3a0*/  @P0 STG.E [R200.64], R211 ;  /* 0x000000d3c8000986 */ /* 0x0045e8000c101908 */
[----:B--2---:R-:W2:Y:S04]  /*3d3b0*/  LDL.LU R211, [R1+0xa4] ;  /* 0x0000a40001d37983 */ /* 0x004ea80000300800 */
[----:B------:R-:W2:Y:S04]  /*3d3c0*/  LDL.LU R219, [R1+0x130] ;  /* 0x0001300001db7983 */ /* 0x000ea80000300800 */
[----:B------:R-:W2:Y:S04]  /*3d3d0*/  LDL.LU R218, [R1+0xc0] ;  /* 0x0000c00001da7983 */ /* 0x000ea80000300800 */
[----:B------:R-:W2:Y:S01]  /*3d3e0*/  LDL.LU R222, [R1+0x134] ;  /* 0x0001340001de7983 */ /* 0x000ea20000300800 */
[----:B------:R-:W-:-:S04]  /*3d3f0*/  IADD3 R3, R215, 0x4, RZ ;  /* 0x00000004d7037810 */ /* 0x000fc80007ffe0ff */
[----:B------:R-:W-:Y:S02]  /*3d400*/  ISETP.GE.AND P3, PT, R3, c[0x0][0x17c], PT ;  /* 0x00005f0003007a0c */ /* 0x000fe40003f66270 */
[----:B------:R-:W-:Y:S02]  /*3d410*/  IADD3 R3, R215, 0x5, RZ ;  /* 0x00000005d7037810 */ /* 0x000fe40007ffe0ff */
[----:B------:R-:W-:Y:S02]  /*3d420*/  ISETP.LT.AND P6, PT, R214, c[0x0][0x178], !P3 ;  /* 0x00005e00d6007a0c */ /* 0x000fe40005fc1270 */
[----:B------:R-:W-:Y:S02]  /*3d430*/  ISETP.GE.AND P2, PT, R3, c[0x0][0x17c], PT ;  /* 0x00005f0003007a0c */ /* 0x000fe40003f46270 */
[----:B------:R-:W-:Y:S02]  /*3d440*/  IADD3 R3, R215, 0x6, RZ ;  /* 0x00000006d7037810 */ /* 0x000fe40007ffe0ff */
[----:B------:R-:W-:-:S02]  /*3d450*/  IADD3 R0, R0, c[0x0][0x198], RZ ;  /* 0x0000660000007a10 */ /* 0x000fc40007ffe0ff */
[----:B------:R-:W-:Y:S02]  /*3d460*/  ISETP.LT.AND P3, PT, R212, c[0x0][0x178], !P3 ;  /* 0x00005e00d4007a0c */ /* 0x000fe40005f61270 */
[----:B------:R-:W-:Y:S01]  /*3d470*/  IADD3 R202, R215, 0x7, RZ ;  /* 0x00000007d7ca7810 */ /* 0x000fe20007ffe0ff */
[----:B------:R-:W-:Y:S01]  /*3d480*/  IMAD.WIDE R200, R0, 0x4, R166 ;  /* 0x0000000400c87825 */ /* 0x000fe200078e02a6 */
[----:B------:R-:W-:Y:S02]  /*3d490*/  ISETP.GE.AND P1, PT, R3, c[0x0][0x17c], PT ;  /* 0x00005f0003007a0c */ /* 0x000fe40003f26270 */
[----:B------:R-:W-:Y:S02]  /*3d4a0*/  IADD3 R3, R215, 0x8, RZ ;  /* 0x00000008d7037810 */ /* 0x000fe40007ffe0ff */
[----:B------:R-:W-:Y:S02]  /*3d4b0*/  ISETP.LT.AND P0, PT, R214, c[0x0][0x178], !P2 ;  /* 0x00005e00d6007a0c */ /* 0x000fe40005701270 */
[----:B------:R-:W-:Y:S01]  /*3d4c0*/  ISETP.GE.AND P5, PT, R202, c[0x0][0x17c], PT ;  /* 0x00005f00ca007a0c */ /* 0x000fe20003fa6270 */
[----:B------:R-:W-:Y:S01]  /*3d4d0*/  IMAD.WIDE R202, R0, 0x4, R164 ;  /* 0x0000000400ca7825 */ /* 0x000fe200078e02a4 */
[----:B------:R-:W-:Y:S01]  /*3d4e0*/  ISETP.LT.AND P2, PT, R212, c[0x0][0x178], !P2 ;  /* 0x00005e00d4007a0c */ /* 0x000fe20005741270 */
[----:B------:R1:W-:Y:S01]  /*3d4f0*/  @P6 STG.E [R200.64], R208 ;  /* 0x000000d0c8006986 */ /* 0x0003e2000c101908 */
[----:B------:R-:W-:-:S02]  /*3d500*/  ISETP.GE.AND P4, PT, R3, c[0x0][0x17c], PT ;  /* 0x00005f0003007a0c */ /* 0x000fc40003f86270 */
[----:B------:R-:W-:Y:S01]  /*3d510*/  IADD3 R3, R0, c[0x0][0x198], RZ ;  /* 0x0000660000037a10 */ /* 0x000fe20007ffe0ff */
[----:B------:R1:W-:Y:S01]  /*3d520*/  @P3 STG.E [R202.64], R210 ;  /* 0x000000d2ca003986 */ /* 0x0003e2000c101908 */
[----:B------:R-:W-:Y:S02]  /*3d530*/  ISETP.LT.AND P6, PT, R214, c[0x0][0x178], !P1 ;  /* 0x00005e00d6007a0c */ /* 0x000fe40004fc1270 */
[----:B------:R-:W-:Y:S02]  /*3d540*/  ISETP.LT.AND P1, PT, R212, c[0x0][0x178], !P1 ;  /* 0x00005e00d4007a0c */ /* 0x000fe40004f21270 */
[----:B-1----:R-:W-:Y:S01]  /*3d550*/  IADD3 R200, R215, 0x9, RZ ;  /* 0x00000009d7c87810 */ /* 0x002fe20007ffe0ff */
[----:B------:R-:W-:-:S03]  /*3d560*/  IMAD.WIDE R202, R3, 0x4, R166 ;  /* 0x0000000403ca7825 */ /* 0x000fc600078e02a6 */
[----:B------:R-:W-:Y:S01]  /*3d570*/  ISETP.GE.AND P3, PT, R200, c[0x0][0x17c], PT ;  /* 0x00005f00c8007a0c */ /* 0x000fe20003f66270 */
[C---:B------:R-:W-:Y:S01]  /*3d580*/  IMAD.WIDE R200, R3.reuse, 0x4, R164 ;  /* 0x0000000403c87825 */ /* 0x040fe200078e02a4 */
[----:B------:R-:W-:Y:S01]  /*3d590*/  IADD3 R0, R3, c[0x0][0x198], RZ ;  /* 0x0000660003007a10 */ /* 0x000fe20007ffe0ff */
[----:B---3--:R1:W-:Y:S04]  /*3d5a0*/  @P0 STG.E [R202.64], R209 ;  /* 0x000000d1ca000986 */ /* 0x0083e8000c101908 */
[----:B----4-:R3:W-:Y:S01]  /*3d5b0*/  @P2 STG.E [R200.64], R213 ;  /* 0x000000d5c8002986 */ /* 0x0107e2000c101908 */
[----:B------:R-:W-:Y:S02]  /*3d5c0*/  ISETP.LT.AND P2, PT, R214, c[0x0][0x178], !P5 ;  /* 0x00005e00d6007a0c */ /* 0x000fe40006f41270 */
[----:B------:R-:W-:-:S02]  /*3d5d0*/  ISETP.LT.AND P5, PT, R212, c[0x0][0x178], !P5 ;  /* 0x00005e00d4007a0c */ /* 0x000fc40006fa1270 */
[C---:B------:R-:W-:Y:S01]  /*3d5e0*/  IADD3 R3, R0.reuse, c[0x0][0x198], RZ ;  /* 0x0000660000037a10 */ /* 0x040fe20007ffe0ff */
[C---:B-1----:R-:W-:Y:S01]  /*3d5f0*/  IMAD.WIDE R202, R0.reuse, 0x4, R166 ;  /* 0x0000000400ca7825 */ /* 0x042fe200078e02a6 */
[----:B---3--:R-:W3:Y:S03]  /*3d600*/  LDL.LU R213, [R1+0xc4] ;  /* 0x0000c40001d57983 */ /* 0x008ee60000300800 */
[--C-:B------:R-:W-:Y:S01]  /*3d610*/  IMAD.WIDE R208, R0, 0x4, R164.reuse ;  /* 0x0000000400d07825 */ /* 0x100fe200078e02a4 */
[----:B------:R-:W-:Y:S01]  /*3d620*/  IADD3 R200, R215, 0xb, RZ ;  /* 0x0000000bd7c87810 */ /* 0x000fe20007ffe0ff */
[----:B------:R1:W-:Y:S04]  /*3d630*/  @P6 STG.E [R202.64], R217 ;  /* 0x000000d9ca006986 */ /* 0x0003e8000c101908 */
[----:B------:R4:W-:Y:S01]  /*3d640*/  @P1 STG.E [R208.64], R216 ;  /* 0x000000d8d0001986 */ /* 0x0009e2000c101908 */
[----:B------:R-:W-:Y:S01]  /*3d650*/  ISETP.GE.AND P1, PT, R200, c[0x0][0x17c], PT ;  /* 0x00005f00c8007a0c */ /* 0x000fe20003f26270 */
[----:B------:R-:W-:-:S02]  /*3d660*/  IMAD.WIDE R200, R3, 0x4, R164 ;  /* 0x0000000403c87825 */ /* 0x000fc400078e02a4 */
[----:B-1----:R-:W3:Y:S02]  /*3d670*/  LDL.LU R217, [R1+0x160] ;  /* 0x0001600001d97983 */ /* 0x002ee40000300800 */
[----:B------:R-:W-:Y:S02]  /*3d680*/  IMAD.WIDE R202, R3, 0x4, R166 ;  /* 0x0000000403ca7825 */ /* 0x000fe400078e02a6 */
[----:B----4-:R-:W4:Y:S04]  /*3d690*/  LDL.LU R216, [R1+0xe0] ;  /* 0x0000e00001d87983 */ /* 0x010f280000300800 */
[----:B------:R1:W-:Y:S01]  /*3d6a0*/  @P2 STG.E [R202.64], R223 ;  /* 0x000000dfca002986 */ /* 0x0003e2000c101908 */
[----:B------:R-:W-:-:S03]  /*3d6b0*/  ISETP.LT.AND P6, PT, R214, c[0x0][0x178], !P4 ;  /* 0x00005e00d6007a0c */ /* 0x000fc600067c1270 */
[----:B-1----:R-:W4:Y:S01]  /*3d6c0*/  LDL.LU R223, [R1+0x164] ;  /* 0x0001640001df7983 */ /* 0x002f220000300800 */
[----:B------:R-:W-:Y:S02]  /*3d6d0*/  IADD3 R0, R3, c[0x0][0x198], RZ ;  /* 0x0000660003007a10 */ /* 0x000fe40007ffe0ff */
[----:B------:R-:W-:Y:S02]  /*3d6e0*/  ISETP.LT.AND P4, PT, R212, c[0x0][0x178], !P4 ;  /* 0x00005e00d4007a0c */ /* 0x000fe40006781270 */
[C---:B------:R-:W-:Y:S01]  /*3d6f0*/  IADD3 R3, R0.reuse, c[0x0][0x198], RZ ;  /* 0x0000660000037a10 */ /* 0x040fe20007ffe0ff */
[----:B------:R-:W-:-:S04]  /*3d700*/  IMAD.WIDE R202, R0, 0x4, R166 ;  /* 0x0000000400ca7825 */ /* 0x000fc800078e02a6 */
[----:B------:R-:W-:Y:S01]  /*3d710*/  IMAD.WIDE R208, R0, 0x4, R164 ;  /* 0x0000000400d07825 */ /* 0x000fe200078e02a4 */
[----:B--2---:R1:W-:Y:S04]  /*3d720*/  @P5 STG.E [R200.64], R211 ;  /* 0x000000d3c8005986 */ /* 0x0043e8000c101908 */
[----:B-1----:R-:W2:Y:S01]  /*3d730*/  LDL.LU R211, [R1+0xe4] ;  /* 0x0000e40001d37983 */ /* 0x002ea20000300800 */
[----:B------:R-:W-:-:S03]  /*3d740*/  ISETP.LT.AND P5, PT, R214, c[0x0][0x178], !P3 ;  /* 0x00005e00d6007a0c */ /* 0x000fc60005fa1270 */
[----:B------:R1:W-:Y:S04]  /*3d750*/  @P6 STG.E [R202.64], R219 ;  /* 0x000000dbca006986 */ /* 0x0003e8000c101908 */
[----:B------:R1:W-:Y:S02]  /*3d760*/  @P4 STG.E [R208.64], R218 ;  /* 0x000000dad0004986 */ /* 0x0003e4000c101908 */
[----:B-1----:R-:W-:Y:S02]  /*3d770*/  IMAD.WIDE R202, R3, 0x4, R166 ;  /* 0x0000000403ca7825 */ /* 0x002fe400078e02a6 */
[----:B------:R-:W2:Y:S04]  /*3d780*/  LDL.LU R219, [R1+0x180] ;  /* 0x0001800001db7983 */ /* 0x000ea80000300800 */
[----:B------:R1:W-:Y:S04]  /*3d790*/  @P5 STG.E [R202.64], R222 ;  /* 0x000000deca005986 */ /* 0x0003e8000c101908 */
[----:B------:R-:W2:Y:S04]  /*3d7a0*/  LDL.LU R218, [R1+0x100] ;  /* 0x0001000001da7983 */ /* 0x000ea80000300800 */
[----:B-1----:R-:W2:Y:S01]  /*3d7b0*/  LDL.LU R222, [R1+0x184] ;  /* 0x0001840001de7983 */ /* 0x002ea20000300800 */
[----:B------:R-:W-:-:S02]  /*3d7c0*/  IADD3 R210, R215, 0xa, RZ ;  /* 0x0000000ad7d27810 */ /* 0x000fc40007ffe0ff */
[----:B------:R-:W-:Y:S02]  /*3d7d0*/  ISETP.LT.AND P3, PT, R212, c[0x0][0x178], !P3 ;  /* 0x00005e00d4007a0c */ /* 0x000fe40005f61270 */
[----:B------:R-:W-:Y:S02]  /*3d7e0*/  ISETP.GE.AND P0, PT, R210, c[0x0][0x17c], PT ;  /* 0x00005f00d2007a0c */ /* 0x000fe40003f06270 */
[----:B------:R-:W-:Y:S02]  /*3d7f0*/  IADD3 R200, R215, 0xd, RZ ;  /* 0x0000000dd7c87810 */ /* 0x000fe40007ffe0ff */
[----:B------:R-:W-:Y:S02]  /*3d800*/  ISETP.LT.AND P6, PT, R214, c[0x0][0x178], !P0 ;  /* 0x00005e00d6007a0c */ /* 0x000fe400047c1270 */
[----:B------:R-:W-:Y:S01]  /*3d810*/  ISETP.GE.AND P4, PT, R200, c[0x0][0x17c], PT ;  /* 0x00005f00c8007a0c */ /* 0x000fe20003f86270 */
[----:B------:R-:W-:Y:S01]  /*3d820*/  IMAD.WIDE R200, R3, 0x4, R164 ;  /* 0x0000000403c87825 */ /* 0x000fe200078e02a4 */
[----:B------:R-:W-:-:S02]  /*3d830*/  ISETP.LT.AND P0, PT, R212, c[0x0][0x178], !P0 ;  /* 0x00005e00d4007a0c */ /* 0x000fc40004701270 */
[----:B------:R-:W-:-:S05]  /*3d840*/  IADD3 R0, R3, c[0x0][0x198], RZ ;  /* 0x0000660003007a10 */ /* 0x000fca0007ffe0ff */
[C---:B------:R-:W-:Y:S01]  /*3d850*/  IMAD.WIDE R202, R0.reuse, 0x4, R166 ;  /* 0x0000000400ca7825 */ /* 0x040fe200078e02a6 */
[----:B------:R-:W-:-:S03]  /*3d860*/  IADD3 R3, R0, c[0x0][0x198], RZ ;  /* 0x0000660000037a10 */ /* 0x000fc60007ffe0ff */
[----:B------:R-:W-:Y:S01]  /*3d870*/  IMAD.WIDE R208, R0, 0x4, R164 ;  /* 0x0000000400d07825 */ /* 0x000fe200078e02a4 */
[----:B---3--:R1:W-:Y:S01]  /*3d880*/  @P3 STG.E [R200.64], R213 ;  /* 0x000000d5c8003986 */ /* 0x0083e2000c101908 */
[----:B------:R-:W-:Y:S02]  /*3d890*/  ISETP.LT.AND P3, PT, R214, c[0x0][0x178], !P1 ;  /* 0x00005e00d6007a0c */ /* 0x000fe40004f61270 */
[----:B------:R-:W-:Y:S01]  /*3d8a0*/  ISETP.LT.AND P1, PT, R212, c[0x0][0x178], !P1 ;  /* 0x00005e00d4007a0c */ /* 0x000fe20004f21270 */
[----:B-1----:R-:W3:Y:S01]  /*3d8b0*/  LDL.LU R213, [R1+0x104] ;  /* 0x0001040001d57983 */ /* 0x002ee20000300800 */
[----:B------:R-:W-:-:S03]  /*3d8c0*/  IADD3 R200, R215, 0xf, RZ ;  /* 0x0000000fd7c87810 */ /* 0x000fc60007ffe0ff */
[----:B------:R1:W-:Y:S04]  /*3d8d0*/  @P6 STG.E [R202.64], R217 ;  /* 0x000000d9ca006986 */ /* 0x0003e8000c101908 */
[----:B----4-:R4:W-:Y:S01]  /*3d8e0*/  @P0 STG.E [R208.64], R216 ;  /* 0x000000d8d0000986 */ /* 0x0109e2000c101908 */
[----:B------:R-:W-:Y:S01]  /*3d8f0*/  ISETP.GE.AND P0, PT, R200, c[0x0][0x17c], PT ;  /* 0x00005f00c8007a0c */ /* 0x000fe20003f06270 */
[C---:B------:R-:W-:Y:S02]  /*3d900*/  IMAD.WIDE R200, R3.reuse, 0x4, R164 ;  /* 0x0000000403c87825 */ /* 0x040fe400078e02a4 */
[----:B-1----:R-:W3:Y:S02]  /*3d910*/  LDL.LU R217, [R1+0x1a0] ;  /* 0x0001a00001d97983 */ /* 0x002ee40000300800 */
[----:B------:R-:W-:-:S02]  /*3d920*/  IMAD.WIDE R202, R3, 0x4, R166 ;  /* 0x0000000403ca7825 */ /* 0x000fc400078e02a6 */
[----:B----4-:R-:W4:Y:S01]  /*3d930*/  LDL.LU R216, [R1+0x150] ;  /* 0x0001500001d87983 */ /* 0x010f220000300800 */
[----:B------:R-:W-:-:S03]  /*3d940*/  IADD3 R210, R215, 0xc, RZ ;  /* 0x0000000cd7d27810 */ /* 0x000fc60007ffe0ff */
[----:B------:R1:W-:Y:S01]  /*3d950*/  @P3 STG.E [R202.64], R223 ;  /* 0x000000dfca003986 */ /* 0x0003e2000c101908 */
[----:B------:R-:W-:-:S03]  /*3d960*/  ISETP.GE.AND P2, PT, R210, c[0x0][0x17c], PT ;  /* 0x00005f00d2007a0c */ /* 0x000fc60003f46270 */
[----:B-1----:R-:W4:Y:S01]  /*3d970*/  LDL.LU R223, [R1+0x1a4] ;  /* 0x0001a40001df7983 */ /* 0x002f220000300800 */
[----:B------:R-:W-:Y:S02]  /*3d980*/  ISETP.LT.AND P6, PT, R214, c[0x0][0x178], !P2 ;  /* 0x00005e00d6007a0c */ /* 0x000fe400057c1270 */
        /* <DEDUP_REMOVED lines=377> */
[----:B------:R-:W-:Y:S01]  /*3f120*/  IADD3 R3, R0, c[0x0][0x198], RZ ;  /* 0x0000660000037a10 */ /* 0x000fe20007ffe0ff */
[----:B---3--:R1:W-:Y:S01]  /*3f130*/  @P3 STG.E [R200.64], R213 ;  /* 0x000000d5c8003986 */ /* 0x0083e2000c101908 */
[----:B------:R-:W-:Y:S01]  /*3f140*/  ISETP.LT.AND P3, PT, R214, c[0x0][0x178], !P1 ;  /* 0x00005e00d6007a0c */ /* 0x000fe20004f61270 */
[----:B------:R-:W-:Y:S01]  /*3f150*/  IMAD.WIDE R208, R0, 0x4, R164 ;  /* 0x0000000400d07825 */ /* 0x000fe200078e02a4 */
        /* <DEDUP_REMOVED lines=83> */
[----:B------:R-:W-:Y:S01]  /*3f690*/  IMAD.WIDE R202, R0, 0x4, R166 ;  /* 0x0000000400ca7825 */ /* 0x000fe200078e02a6 */
[----:B---3--:R1:W-:Y:S01]  /*3f6a0*/  @P2 STG.E [R200.64], R213 ;  /* 0x000000d5c8002986 */ /* 0x0083e2000c101908 */
[----:B------:R-:W-:Y:S02]  /*3f6b0*/  ISETP.LT.AND P2, PT, R214, c[0x0][0x178], !P5 ;  /* 0x00005e00d6007a0c */ /* 0x000fe40006f41270 */
[----:B------:R-:W-:Y:S01]  /*3f6c0*/  IMAD.WIDE R208, R0, 0x4, R164 ;  /* 0x0000000400d07825 */ /* 0x000fe200078e02a4 */
[----:B------:R-:W-:Y:S02]  /*3f6d0*/  ISETP.LT.AND P5, PT, R212, c[0x0][0x178], !P5 ;  /* 0x00005e00d4007a0c */ /* 0x000fe40006fa1270 */
[----:B------:R-:W-:Y:S01]  /*3f6e0*/  IADD3 R3, R0, c[0x0][0x198], RZ ;  /* 0x0000660000037a10 */ /* 0x000fe20007ffe0ff */
        /* <DEDUP_REMOVED lines=125> */
[----:B------:R-:W-:Y:S02]  /*3fec0*/  IADD3 R0, R3, c[0x0][0x198], RZ ;  /* 0x0000660003007a10 */ /* 0x000fe40007ffe0ff */
[----:B---3--:R1:W-:Y:S01]  /*3fed0*/  @P2 STG.E [R200.64], R213 ;  /* 0x000000d5c8002986 */ /* 0x0083e2000c101908 */
[----:B------:R-:W-:Y:S02]  /*3fee0*/  ISETP.LT.AND P2, PT, R214, c[0x0][0x178], !P5 ;  /* 0x00005e00d6007a0c */ /* 0x000fe40006f41270 */
[----:B------:R-:W-:Y:S01]  /*3fef0*/  IMAD.WIDE R202, R0, 0x4, R166 ;  /* 0x0000000400ca7825 */ /* 0x000fe200078e02a6 */
[----:B------:R-:W-:Y:S02]  /*3ff00*/  ISETP.LT.AND P5, PT, R212, c[0x0][0x178], !P5 ;  /* 0x00005e00d4007a0c */ /* 0x000fe40006fa1270 */
[C---:B------:R-:W-:Y:S01]  /*3ff10*/  IADD3 R3, R0.reuse, c[0x0][0x198], RZ ;  /* 0x0000660000037a10 */ /* 0x040fe20007ffe0ff */
[----:B------:R-:W-:Y:S01]  /*3ff20*/  IMAD.WIDE R208, R0, 0x4, R164 ;  /* 0x0000000400d07825 */ /* 0x000fe200078e02a4 */
        /* <DEDUP_REMOVED lines=93> */
[----:B------:R-:W-:-:S04]  /*40500*/  IMAD.WIDE R200, R3, 0x4, R164 ;  /* 0x0000000403c87825 */ /* 0x000fc800078e02a4 */
[----:B-1----:R-:W-:Y:S01]  /*40510*/  IMAD.WIDE R202, R3, 0x4, R166 ;  /* 0x0000000403ca7825 */ /* 0x002fe200078e02a6 */
[----:B------:R-:W3:Y:S01]  /*40520*/  LDL.LU R217, [R1+0x410] ;  /* 0x0004100001d97983 */ /* 0x000ee20000300800 */
[----:B------:R-:W-:-:S03]  /*40530*/  IADD3 R210, R215, 0x4c, RZ ;  /* 0x0000004cd7d27810 */ /* 0x000fc60007ffe0ff */
[----:B----4-:R-:W4:Y:S04]  /*40540*/  LDL.LU R216, [R1+0x3e0] ;  /* 0x0003e00001d87983 */ /* 0x010f280000300800 */
        /* <DEDUP_REMOVED lines=21> */
[----:B------:R-:W-:Y:S02]  /*406a0*/  IADD3 R200, R215, 0x51, RZ ;  /* 0x00000051d7c87810 */ /* 0x000fe40007ffe0ff */
[----:B------:R-:W-:Y:S02]  /*406b0*/  ISETP.GE.AND P1, PT, R210, c[0x0][0x17c], PT ;  /* 0x00005f00d2007a0c */ /* 0x000fe40003f26270 */
[----:B------:R-:W-:Y:S01]  /*406c0*/  ISETP.GE.AND P3, PT, R200, c[0x0][0x17c], PT ;  /* 0x00005f00c8007a0c */ /* 0x000fe20003f66270 */
[C---:B------:R-:W-:Y:S01]  /*406d0*/  IMAD.WIDE R200, R3.reuse, 0x4, R164 ;  /* 0x0000000403c87825 */ /* 0x040fe200078e02a4 */
[----:B------:R-:W-:Y:S02]  /*406e0*/  ISETP.LT.AND P6, PT, R214, c[0x0][0x178], !P1 ;  /* 0x00005e00d6007a0c */ /* 0x000fe40004fc1270 */
[----:B------:R-:W-:-:S02]  /*406f0*/  IADD3 R0, R3, c[0x0][0x198], RZ ;  /* 0x0000660003007a10 */ /* 0x000fc40007ffe0ff */
[----:B------:R-:W-:Y:S01]  /*40700*/  ISETP.LT.AND P1, PT, R212, c[0x0][0x178], !P1 ;  /* 0x00005e00d4007a0c */ /* 0x000fe20004f21270 */
[----:B---3--:R1:W-:Y:S01]  /*40710*/  @P2 STG.E [R200.64], R213 ;  /* 0x000000d5c8002986 */ /* 0x0083e2000c101908 */
[----:B------:R-:W-:Y:S01]  /*40720*/  ISETP.LT.AND P2, PT, R214, c[0x0][0x178], !P5 ;  /* 0x00005e00d6007a0c */ /* 0x000fe20006f41270 */
[----:B------:R-:W-:Y:S01]  /*40730*/  IMAD.WIDE R202, R0, 0x4, R166 ;  /* 0x0000000400ca7825 */ /* 0x000fe200078e02a6 */
[----:B------:R-:W-:Y:S01]  /*40740*/  ISETP.LT.AND P5, PT, R212, c[0x0][0x178], !P5 ;  /* 0x00005e00d4007a0c */ /* 0x000fe20006fa1270 */
[----:B-1----:R-:W3:Y:S01]  /*40750*/  LDL.LU R213, [R1+0x9c] ;  /* 0x00009c0001d57983 */ /* 0x002ee20000300800 */
[C---:B------:R-:W-:Y:S01]  /*40760*/  IADD3 R200, R0.reuse, c[0x0][0x198], RZ ;  /* 0x0000660000c87a10 */ /* 0x040fe20007ffe0ff */
[----:B------:R-:W-:Y:S02]  /*40770*/  IMAD.WIDE R208, R0, 0x4, R164 ;  /* 0x0000000400d07825 */ /* 0x000fe400078e02a4 */
[----:B------:R1:W-:Y:S01]  /*40780*/  @P6 STG.E [R202.64], R217 ;  /* 0x000000d9ca006986 */ /* 0x0003e2000c101908 */
[----:B------:R-:W-:-:S03]  /*40790*/  IADD3 R0, R200, c[0x0][0x198], RZ ;  /* 0x00006600c8007a10 */ /* 0x000fc60007ffe0ff */
[----:B----4-:R4:W-:Y:S01]  /*407a0*/  @P1 STG.E [R208.64], R216 ;  /* 0x000000d8d0001986 */ /* 0x0109e2000c101908 */
[----:B------:R-:W-:Y:S01]  /*407b0*/  IADD3 R210, R215, 0x50, RZ ;  /* 0x00000050d7d27810 */ /* 0x000fe20007ffe0ff */
[C---:B-1----:R-:W-:Y:S02]  /*407c0*/  IMAD.WIDE R202, R200.reuse, 0x4, R166 ;  /* 0x00000004c8ca7825 */ /* 0x042fe400078e02a6 */
[----:B------:R-:W3:Y:S02]  /*407d0*/  LDL.LU R217, [R1+0x348] ;  /* 0x0003480001d97983 */ /* 0x000ee40000300800 */
[----:B------:R-:W-:Y:S02]  /*407e0*/  IMAD.WIDE R200, R200, 0x4, R164 ;  /* 0x00000004c8c87825 */ /* 0x000fe400078e02a4 */
[----:B----4-:R-:W4:Y:S04]  /*407f0*/  LDL.LU R216, [R1+0x148] ;  /* 0x0001480001d87983 */ /* 0x010f280000300800 */
[----:B------:R1:W-:Y:S01]  /*40800*/  @P2 STG.E [R202.64], R223 ;  /* 0x000000dfca002986 */ /* 0x0003e2000c101908 */
[----:B------:R-:W-:-:S03]  /*40810*/  ISETP.GE.AND P4, PT, R210, c[0x0][0x17c], PT ;  /* 0x00005f00d2007a0c */ /* 0x000fc60003f86270 */
[----:B-1----:R-:W4:Y:S01]  /*40820*/  LDL.LU R223, [R1+0x34c] ;  /* 0x00034c0001df7983 */ /* 0x002f220000300800 */
[----:B------:R-:W-:Y:S02]  /*40830*/  ISETP.LT.AND P6, PT, R214, c[0x0][0x178], !P4 ;  /* 0x00005e00d6007a0c */ /* 0x000fe400067c1270 */
[----:B------:R-:W-:Y:S01]  /*40840*/  ISETP.LT.AND P4, PT, R212, c[0x0][0x178], !P4 ;  /* 0x00005e00d4007a0c */ /* 0x000fe20006781270 */
[----:B------:R-:W-:-:S04]  /*40850*/  IMAD.WIDE R202, R0, 0x4, R166 ;  /* 0x0000000400ca7825 */ /* 0x000fc800078e02a6 */
[----:B------:R-:W-:Y:S01]  /*40860*/  IMAD.WIDE R208, R0, 0x4, R164 ;  /* 0x0000000400d07825 */ /* 0x000fe200078e02a4 */
[----:B--2---:R1:W-:Y:S04]  /*40870*/  @P5 STG.E [R200.64], R211 ;  /* 0x000000d3c8005986 */ /* 0x0043e8000c101908 */
[----:B-1----:R-:W2:Y:S01]  /*40880*/  LDL.LU R211, [R1+0x14c] ;  /* 0x00014c0001d37983 */ /* 0x002ea20000300800 */
[----:B------:R-:W-:Y:S02]  /*40890*/  ISETP.LT.AND P5, PT, R214, c[0x0][0x178], !P3 ;  /* 0x00005e00d6007a0c */ /* 0x000fe40005fa1270 */
[----:B------:R-:W-:Y:S01]  /*408a0*/  IADD3 R200, R0, c[0x0][0x198], RZ ;  /* 0x0000660000c87a10 */ /* 0x000fe20007ffe0ff */
[----:B------:R1:W-:Y:S04]  /*408b0*/  @P6 STG.E [R202.64], R219 ;  /* 0x000000dbca006986 */ /* 0x0003e8000c101908 */
[----:B------:R1:W-:Y:S02]  /*408c0*/  @P4 STG.E [R208.64], R218 ;  /* 0x000000dad0004986 */ /* 0x0003e4000c101908 */
[----:B-1----:R-:W-:-:S02]  /*408d0*/  IMAD.WIDE R202, R200, 0x4, R166 ;  /* 0x00000004c8ca7825 */ /* 0x002fc400078e02a6 */
        /* <DEDUP_REMOVED lines=8> */
[C---:B------:R-:W-:Y:S01]  /*40960*/  IADD3 R0, R200.reuse, c[0x0][0x198], RZ ;  /* 0x00006600c8007a10 */ /* 0x040fe20007ffe0ff */
[----:B------:R-:W-:Y:S01]  /*40970*/  IMAD.WIDE R200, R200, 0x4, R164 ;  /* 0x00000004c8c87825 */ /* 0x000fe200078e02a4 */
[----:B------:R-:W-:Y:S02]  /*40980*/  ISETP.LT.AND P6, PT, R214, c[0x0][0x178], !P0 ;  /* 0x00005e00d6007a0c */ /* 0x000fe400047c1270 */
[----:B------:R-:W-:-:S02]  /*40990*/  ISETP.GE.AND P1, PT, R3, c[0x0][0x17c], PT ;  /* 0x00005f0003007a0c */ /* 0x000fc40003f26270 */
[----:B------:R-:W-:Y:S01]  /*409a0*/  ISETP.LT.AND P0, PT, R212, c[0x0][0x178], !P0 ;  /* 0x00005e00d4007a0c */ /* 0x000fe20004701270 */
[----:B---3--:R1:W-:Y:S01]  /*409b0*/  @P3 STG.E [R200.64], R213 ;  /* 0x000000d5c8003986 */ /* 0x0083e2000c101908 */
[----:B------:R-:W-:Y:S01]  /*409c0*/  ISETP.LT.AND P3, PT, R214, c[0x0][0x178], !P1 ;  /* 0x00005e00d6007a0c */ /* 0x000fe20004f61270 */
[----:B------:R-:W-:Y:S01]  /*409d0*/  IMAD.WIDE R202, R0, 0x4, R166 ;  /* 0x0000000400ca7825 */ /* 0x000fe200078e02a6 */
[----:B------:R-:W-:Y:S01]  /*409e0*/  ISETP.LT.AND P1, PT, R212, c[0x0][0x178], !P1 ;  /* 0x00005e00d4007a0c */ /* 0x000fe20004f21270 */
[----:B-1----:R-:W3:Y:S01]  /*409f0*/  LDL.LU R213, [R1+0x31c] ;  /* 0x00031c0001d57983 */ /* 0x002ee20000300800 */
[C---:B------:R-:W-:Y:S01]  /*40a00*/  IADD3 R200, R0.reuse, c[0x0][0x198], RZ ;  /* 0x0000660000c87a10 */ /* 0x040fe20007ffe0ff */
[----:B------:R-:W-:-:S03]  /*40a10*/  IMAD.WIDE R208, R0, 0x4, R164 ;  /* 0x0000000400d07825 */ /* 0x000fc600078e02a4 */
[----:B------:R-:W-:Y:S01]  /*40a20*/  IADD3 R0, R200, c[0x0][0x198], RZ ;  /* 0x00006600c8007a10 */ /* 0x000fe20007ffe0ff */
[----:B------:R1:W-:Y:S01]  /*40a30*/  @P6 STG.E [R202.64], R217 ;  /* 0x000000d9ca006986 */ /* 0x0003e2000c101908 */
[----:B------:R-:W-:-:S03]  /*40a40*/  IADD3 R3, R215, 0x54, RZ ;  /* 0x00000054d7037810 */ /* 0x000fc60007ffe0ff */
[----:B----4-:R4:W-:Y:S01]  /*40a50*/  @P0 STG.E [R208.64], R216 ;  /* 0x000000d8d0000986 */ /* 0x0109e2000c101908 */
[----:B-1----:R-:W-:-:S03]  /*40a60*/  IMAD.WIDE R202, R200, 0x4, R166 ;  /* 0x00000004c8ca7825 */ /* 0x002fc600078e02a6 */
[----:B------:R-:W3:Y:S01]  /*40a70*/  LDL.LU R217, [R1+0x388] ;  /* 0x0003880001d97983 */ /* 0x000ee20000300800 */
[----:B------:R-:W-:-:S03]  /*40a80*/  IMAD.WIDE R200, R200, 0x4, R164 ;  /* 0x00000004c8c87825 */ /* 0x000fc600078e02a4 */
[----:B----4-:R-:W4:Y:S04]  /*40a90*/  LDL.LU R216, [R1+0x338] ;  /* 0x0003380001d87983 */ /* 0x010f280000300800 */
[----:B------:R1:W-:Y:S01]  /*40aa0*/  @P3 STG.E [R202.64], R223 ;  /* 0x000000dfca003986 */ /* 0x0003e2000c101908 */
[----:B------:R-:W-:Y:S02]  /*40ab0*/  ISETP.GE.AND P2, PT, R3, c[0x0][0x17c], PT ;  /* 0x00005f0003007a0c */ /* 0x000fe40003f46270 */
[----:B------:R-:W-:Y:S01]  /*40ac0*/  IADD3 R3, R215, 0x55, RZ ;  /* 0x00000055d7037810 */ /* 0x000fe20007ffe0ff */
[----:B-1----:R-:W4:Y:S01]  /*40ad0*/  LDL.LU R223, [R1+0x38c] ;  /* 0x00038c0001df7983 */ /* 0x002f220000300800 */
[----:B------:R-:W-:Y:S02]  /*40ae0*/  ISETP.LT.AND P6, PT, R214, c[0x0][0x178], !P2 ;  /* 0x00005e00d6007a0c */ /* 0x000fe400057c1270 */
[----:B------:R-:W-:-:S02]  /*40af0*/  ISETP.GE.AND P4, PT, R3, c[0x0][0x17c], PT ;  /* 0x00005f0003007a0c */ /* 0x000fc40003f86270 */
        /* <DEDUP_REMOVED lines=334> */
[----:B------:R-:W-:-:S03]  /*41fe0*/  ISETP.LT.AND P5, PT, R212, c[0x0][0x178], !P5 ;  /* 0x00005e00d4007a0c */ /* 0x000fc60006fa1270 */
[C---:B------:R-:W-:Y:S01]  /*41ff0*/  IMAD.WIDE R208, R0.reuse, 0x4, R164 ;  /* 0x0000000400d07825 */ /* 0x040fe200078e02a4 */
[----:B-1----:R-:W3:Y:S01]  /*42000*/  LDL.LU R213, [R1+0x3ac] ;  /* 0x0003ac0001d57983 */ /* 0x002ee20000300800 */
[----:B------:R-:W-:-:S04]  /*42010*/  IADD3 R200, R0, c[0x0][0x198], RZ ;  /* 0x0000660000c87a10 */ /* 0x000fc80007ffe0ff */
        /* <DEDUP_REMOVED lines=10> */
[----:B------:R-:W-:Y:S02]  /*420c0*/  IADD3 R3, R215, 0x75, RZ ;  /* 0x00000075d7037810 */ /* 0x000fe40007ffe0ff */
[----:B------:R-:W-:Y:S02]  /*420d0*/  ISETP.LT.AND P6, PT, R214, c[0x0][0x178], !P4 ;  /* 0x00005e00d6007a0c */ /* 0x000fe400067c1270 */
[----:B------:R-:W-:-:S02]  /*420e0*/  ISETP.GE.AND P3, PT, R3, c[0x0][0x17c], PT ;  /* 0x00005f0003007a0c */ /* 0x000fc40003f66270 */
[----:B------:R-:W-:Y:S01]  /*420f0*/  ISETP.LT.AND P4, PT, R212, c[0x0][0x178], !P4 ;  /* 0x00005e00d4007a0c */ /* 0x000fe20006781270 */
[----:B-1----:R-:W-:-:S04]  /*42100*/  IMAD.WIDE R202, R0, 0x4, R166 ;  /* 0x0000000400ca7825 */ /* 0x002fc800078e02a6 */
[----:B------:R-:W-:Y:S01]  /*42110*/  IMAD.WIDE R208, R0, 0x4, R164 ;  /* 0x0000000400d07825 */ /* 0x000fe200078e02a4 */
[----:B--2---:R1:W-:Y:S04]  /*42120*/  @P5 STG.E [R200.64], R211 ;  /* 0x000000d3c8005986 */ /* 0x0043e8000c101908 */
[----:B-1----:R-:W2:Y:S01]  /*42130*/  LDL.LU R211, [R1+0x4bc] ;  /* 0x0004bc0001d37983 */ /* 0x002ea20000300800 */
[----:B------:R-:W-:-:S03]  /*42140*/  ISETP.LT.AND P5, PT, R214, c[0x0][0x178], !P3 ;  /* 0x00005e00d6007a0c */ /* 0x000fc60005fa1270 */
[----:B------:R-:W2:Y:S01]  /*42150*/  LDL.LU R223, [R1+0x4c] ;  /* 0x00004c0001df7983 */ /* 0x000ea20000300800 */
[----:B------:R-:W-:-:S03]  /*42160*/  IADD3 R200, R0, c[0x0][0x198], RZ ;  /* 0x0000660000c87a10 */ /* 0x000fc60007ffe0ff */
        /* <DEDUP_REMOVED lines=18> */
[----:B------:R-:W-:-:S04]  /*42290*/  IMAD.WIDE R202, R0, 0x4, R166 ;  /* 0x0000000400ca7825 */ /* 0x000fc800078e02a6 */
[C---:B------:R-:W-:Y:S01]  /*422a0*/  IMAD.WIDE R208, R0.reuse, 0x4, R164 ;  /* 0x0000000400d07825 */ /* 0x040fe200078e02a4 */
[----:B-1----:R-:W-:Y:S01]  /*422b0*/  IADD3 R200, R0, c[0x0][0x198], RZ ;  /* 0x0000660000c87a10 */ /* 0x002fe20007ffe0ff */
[----:B------:R-:W3:Y:S01]  /*422c0*/  LDL.LU R213, [R1+0x48c] ;  /* 0x00048c0001d57983 */ /* 0x000ee20000300800 */
[----:B------:R-:W-:-:S03]  /*422d0*/  ISETP.LT.AND P1, PT, R212, c[0x0][0x178], !P1 ;  /* 0x00005e00d4007a0c */ /* 0x000fc60004f21270 */
[----:B------:R1:W-:Y:S01]  /*422e0*/  @P6 STG.E [R202.64], R217 ;  /* 0x000000d9ca006986 */ /* 0x0003e2000c101908 */
[----:B------:R-:W-:-:S03]  /*422f0*/  IADD3 R3, R215, 0x78, RZ ;  /* 0x00000078d7037810 */ /* 0x000fc60007ffe0ff */
[----:B----4-:R4:W-:Y:S01]  /*42300*/  @P0 STG.E [R208.64], R216 ;  /* 0x000000d8d0000986 */ /* 0x0109e2000c101908 */
[----:B-1----:R-:W-:-:S03]  /*42310*/  IMAD.WIDE R202, R200, 0x4, R166 ;  /* 0x00000004c8ca7825 */ /* 0x002fc600078e02a6 */
[----:B------:R-:W3:Y:S01]  /*42320*/  LDL.LU R217, [R1+0x4f8] ;  /* 0x0004f80001d97983 */ /* 0x000ee20000300800 */
[----:B------:R-:W-:Y:S02]  /*42330*/  ISETP.GE.AND P2, PT, R3, c[0x0][0x17c], PT ;  /* 0x00005f0003007a0c */ /* 0x000fe40003f46270 */
[----:B------:R-:W-:Y:S02]  /*42340*/  IADD3 R3, R215, 0x79, RZ ;  /* 0x00000079d7037810 */ /* 0x000fe40007ffe0ff */
[C---:B------:R-:W-:Y:S01]  /*42350*/  IADD3 R0, R200.reuse, c[0x0][0x198], RZ ;  /* 0x00006600c8007a10 */ /* 0x040fe20007ffe0ff */
[--C-:B------:R-:W-:Y:S01]  /*42360*/  IMAD.WIDE R200, R200, 0x4, R164.reuse ;  /* 0x00000004c8c87825 */ /* 0x100fe200078e02a4 */
[----:B------:R-:W-:Y:S02]  /*42370*/  ISETP.LT.AND P6, PT, R214, c[0x0][0x178], !P2 ;  /* 0x00005e00d6007a0c */ /* 0x000fe400057c1270 */
[----:B------:R-:W-:Y:S02]  /*42380*/  ISETP.GE.AND P4, PT, R3, c[0x0][0x17c], PT ;  /* 0x00005f0003007a0c */ /* 0x000fe40003f86270 */
[----:B------:R-:W-:Y:S01]  /*42390*/  ISETP.LT.AND P2, PT, R212, c[0x0][0x178], !P2 ;  /* 0x00005e00d4007a0c */ /* 0x000fe20005741270 */
[----:B----4-:R-:W-:Y:S01]  /*423a0*/  IMAD.WIDE R208, R0, 0x4, R164 ;  /* 0x0000000400d07825 */ /* 0x010fe200078e02a4 */
[----:B--2---:R1:W-:Y:S04]  /*423b0*/  @P3 STG.E [R202.64], R211 ;  /* 0x000000d3ca003986 */ /* 0x0043e8000c101908 */
[----:B-1----:R-:W2:Y:S04]  /*423c0*/  LDL.LU R211, [R1+0x468] ;  /* 0x0004680001d37983 */ /* 0x002ea80000300800 */
[----:B------:R1:W-:Y:S01]  /*423d0*/  @P1 STG.E [R200.64], R223 ;  /* 0x000000dfc8001986 */ /* 0x0003e2000c101908 */
[----:B------:R-:W-:-:S03]  /*423e0*/  ISETP.LT.AND P1, PT, R214, c[0x0][0x178], !P4 ;  /* 0x00005e00d6007a0c */ /* 0x000fc60006721270 */
[----:B------:R-:W4:Y:S01]  /*423f0*/  LDL.LU R216, [R1+0x4fc] ;  /* 0x0004fc0001d87983 */ /* 0x000f220000300800 */
[----:B------:R-:W-:-:S03]  /*42400*/  IMAD.WIDE R202, R0, 0x4, R166 ;  /* 0x0000000400ca7825 */ /* 0x000fc600078e02a6 */
[----:B-1----:R-:W4:Y:S01]  /*42410*/  LDL.LU R223, [R1+0x46c] ;  /* 0x00046c0001df7983 */ /* 0x002f220000300800 */
[----:B------:R-:W-:-:S03]  /*42420*/  IADD3 R200, R0, c[0x0][0x198], RZ ;  /* 0x0000660000c87a10 */ /* 0x000fc60007ffe0ff */
[----:B------:R-:W4:Y:S04]  /*42430*/  LDL.LU R225, [R1+0x518] ;  /* 0x0005180001e17983 */ /* 0x000f280000300800 */
[----:B------:R-:W4:Y:S04]  /*42440*/  LDL.LU R224, [R1+0x248] ;  /* 0x0002480001e07983 */ /* 0x000f280000300800 */
[----:B------:R1:W-:Y:S04]  /*42450*/  @P6 STG.E [R202.64], R219 ;  /* 0x000000dbca006986 */ /* 0x0003e8000c101908 */
[----:B------:R-:W-:Y:S01]  /*42460*/  @P2 STG.E [R208.64], R218 ;  /* 0x000000dad0002986 */ /* 0x000fe2000c101908 */
[----:B-1----:R-:W-:-:S03]  /*42470*/  IMAD.WIDE R202, R200, 0x4, R166 ;  /* 0x00000004c8ca7825 */ /* 0x002fc600078e02a6 */
[----:B------:R-:W4:Y:S04]  /*42480*/  LDL.LU R219, [R1+0x51c] ;  /* 0x00051c0001db7983 */ /* 0x000f280000300800 */
[----:B------:R1:W-:Y:S04]  /*42490*/  @P1 STG.E [R202.64], R222 ;  /* 0x000000deca001986 */ /* 0x0003e8000c101908 */
[----:B-1----:R-:W4:Y:S01]  /*424a0*/  LDL.LU R222, [R1+0x24c] ;  /* 0x00024c0001de7983 */ /* 0x002f220000300800 */
[----:B------:R-:W-:Y:S02]  /*424b0*/  IADD3 R3, R215, 0x7a, RZ ;  /* 0x0000007ad7037810 */ /* 0x000fe40007ffe0ff */
[----:B------:R-:W-:Y:S01]  /*424c0*/  ISETP.LT.AND P4, PT, R212, c[0x0][0x178], !P4 ;  /* 0x00005e00d4007a0c */ /* 0x000fe20006781270 */
[----:B------:R-:W4:Y:S01]  /*424d0*/  LDL.LU R218, [R1+0x4e8] ;  /* 0x0004e80001da7983 */ /* 0x000f220000300800 */
[----:B------:R-:W-:-:S04]  /*424e0*/  ISETP.GE.AND P5, PT, R3, c[0x0][0x17c], PT ;  /* 0x00005f0003007a0c */ /* 0x000fc80003fa6270 */
[----:B------:R-:W-:Y:S02]  /*424f0*/  ISETP.LT.AND P6, PT, R214, c[0x0][0x178], !P5 ;  /* 0x00005e00d6007a0c */ /* 0x000fe40006fc1270 */
[----:B------:R-:W-:Y:S02]  /*42500*/  ISETP.LT.AND P5, PT, R212, c[0x0][0x178], !P5 ;  /* 0x00005e00d4007a0c */ /* 0x000fe40006fa1270 */
[C---:B------:R-:W-:Y:S02]  /*42510*/  IADD3 R0, R200.reuse, c[0x0][0x198], RZ ;  /* 0x00006600c8007a10 */ /* 0x040fe40007ffe0ff */
[----:B------:R-:W-:Y:S01]  /*42520*/  IADD3 R3, R215, 0x7b, RZ ;  /* 0x0000007bd7037810 */ /* 0x000fe20007ffe0ff */
[----:B------:R-:W-:-:S03]  /*42530*/  IMAD.WIDE R200, R200, 0x4, R164 ;  /* 0x00000004c8c87825 */ /* 0x000fc600078e02a4 */
[----:B------:R-:W-:Y:S01]  /*42540*/  ISETP.GE.AND P0, PT, R3, c[0x0][0x17c], PT ;  /* 0x00005f0003007a0c */ /* 0x000fe20003f06270 */
[C---:B------:R-:W-:Y:S01]  /*42550*/  IMAD.WIDE R202, R0.reuse, 0x4, R166 ;  /* 0x0000000400ca7825 */ /* 0x040fe200078e02a6 */
[----:B---3--:R1:W-:Y:S03]  /*42560*/  @P4 STG.E [R200.64], R213 ;  /* 0x000000d5c8004986 */ /* 0x0083e6000c101908 */
[----:B------:R-:W-:Y:S01]  /*42570*/  IMAD.WIDE R208, R0, 0x4, R164 ;  /* 0x0000000400d07825 */ /* 0x000fe200078e02a4 */
[----:B------:R-:W-:Y:S02]  /*42580*/  ISETP.LT.AND P4, PT, R214, c[0x0][0x178], !P0 ;  /* 0x00005e00d6007a0c */ /* 0x000fe40004781270 */
[----:B------:R-:W-:Y:S02]  /*42590*/  IADD3 R3, R215, 0x7c, RZ ;  /* 0x0000007cd7037810 */ /* 0x000fe40007ffe0ff */
[----:B------:R-:W-:-:S02]  /*425a0*/  ISETP.LT.AND P0, PT, R212, c[0x0][0x178], !P0 ;  /* 0x00005e00d4007a0c */ /* 0x000fc40004701270 */
[----:B------:R-:W-:Y:S01]  /*425b0*/  ISETP.GE.AND P3, PT, R3, c[0x0][0x17c], PT ;  /* 0x00005f0003007a0c */ /* 0x000fe20003f66270 */
[----:B-1----:R-:W3:Y:S04]  /*425c0*/  LDL.LU R213, [R1+0x38] ;  /* 0x0000380001d57983 */ /* 0x002ee80000300800 */
[----:B------:R1:W-:Y:S01]  /*425d0*/  @P6 STG.E [R202.64], R217 ;  /* 0x000000d9ca006986 */ /* 0x0003e2000c101908 */
[----:B------:R-:W-:Y:S02]  /*425e0*/  IADD3 R3, R215, 0x7d, RZ ;  /* 0x0000007dd7037810 */ /* 0x000fe40007ffe0ff */
[----:B------:R-:W-:Y:S02]  /*425f0*/  ISETP.LT.AND P6, PT, R214, c[0x0][0x178], !P3 ;  /* 0x00005e00d6007a0c */ /* 0x000fe40005fc1270 */
[----:B------:R-:W-:-:S02]  /*42600*/  ISETP.GE.AND P2, PT, R3, c[0x0][0x17c], PT ;  /* 0x00005f0003007a0c */ /* 0x000fc40003f46270 */
[----:B------:R-:W-:Y:S01]  /*42610*/  ISETP.LT.AND P3, PT, R212, c[0x0][0x178], !P3 ;  /* 0x00005e00d4007a0c */ /* 0x000fe20005f61270 */
[----:B-1----:R-:W3:Y:S04]  /*42620*/  LDL.LU R217, [R1+0x4ec] ;  /* 0x0004ec0001d97983 */ /* 0x002ee80000300800 */
[----:B--2---:R1:W-:Y:S02]  /*42630*/  @P5 STG.E [R208.64], R211 ;  /* 0x000000d3d0005986 */ /* 0x0043e4000c101908 */
[----:B-1----:R-:W-:-:S05]  /*42640*/  IADD3 R211, R0, c[0x0][0x198], RZ ;  /* 0x0000660000d37a10 */ /* 0x002fca0007ffe0ff */
[C---:B------:R-:W-:Y:S01]  /*42650*/  IMAD.WIDE R202, R211.reuse, 0x4, R166 ;  /* 0x00000004d3ca7825 */ /* 0x040fe200078e02a6 */
[----:B------:R-:W-:-:S03]  /*42660*/  IADD3 R0, R211, c[0x0][0x198], RZ ;  /* 0x00006600d3007a10 */ /* 0x000fc60007ffe0ff */
[----:B------:R-:W-:Y:S01]  /*42670*/  IMAD.WIDE R200, R211, 0x4, R164 ;  /* 0x00000004d3c87825 */ /* 0x000fe200078e02a4 */
[----:B----4-:R1:W-:Y:S04]  /*42680*/  @P4 STG.E [R202.64], R216 ;  /* 0x000000d8ca004986 */ /* 0x0103e8000c101908 */
[----:B------:R2:W-:Y:S01]  /*42690*/  @P0 STG.E [R200.64], R223 ;  /* 0x000000dfc8000986 */ /* 0x0005e2000c101908 */
[----:B------:R-:W-:Y:S02]  /*426a0*/  ISETP.LT.AND P0, PT, R214, c[0x0][0x178], !P2 ;  /* 0x00005e00d6007a0c */ /* 0x000fe40005701270 */
[----:B------:R-:W-:Y:S02]  /*426b0*/  ISETP.LT.AND P2, PT, R212, c[0x0][0x178], !P2 ;  /* 0x00005e00d4007a0c */ /* 0x000fe40005741270 */
[C---:B------:R-:W-:Y:S01]  /*426c0*/  IADD3 R211, R0.reuse, c[0x0][0x198], RZ ;  /* 0x0000660000d37a10 */ /* 0x040fe20007ffe0ff */
[----:B-1----:R-:W4:Y:S01]  /*426d0*/  LDL.LU R216, [R1+0x3c] ;  /* 0x00003c0001d87983 */ /* 0x002f220000300800 */
[----:B------:R-:W-:-:S03]  /*426e0*/  IMAD.WIDE R202, R0, 0x4, R166 ;  /* 0x0000000400ca7825 */ /* 0x000fc600078e02a6 */
[----:B--2---:R-:W2:Y:S01]  /*426f0*/  LDL.LU R223, [R1+0x10] ;  /* 0x0000100001df7983 */ /* 0x004ea20000300800 */
[----:B------:R-:W-:-:S03]  /*42700*/  IMAD.WIDE R208, R0, 0x4, R164 ;  /* 0x0000000400d07825 */ /* 0x000fc600078e02a4 */
[----:B------:R1:W-:Y:S01]  /*42710*/  @P6 STG.E [R202.64], R225 ;  /* 0x000000e1ca006986 */ /* 0x0003e2000c101908 */
[----:B------:R-:W-:-:S03]  /*42720*/  IMAD.WIDE R200, R211, 0x4, R164 ;  /* 0x00000004d3c87825 */ /* 0x000fc600078e02a4 */
[----:B------:R-:W-:Y:S01]  /*42730*/  @P3 STG.E [R208.64], R224 ;  /* 0x000000e0d0003986 */ /* 0x000fe2000c101908 */
[----:B-1----:R-:W-:-:S05]  /*42740*/  IMAD.WIDE R202, R211, 0x4, R166 ;  /* 0x00000004d3ca7825 */ /* 0x002fca00078e02a6 */
[----:B------:R-:W-:Y:S04]  /*42750*/  @P0 STG.E [R202.64], R219 ;  /* 0x000000dbca000986 */ /* 0x000fe8000c101908 */
[----:B------:R1:W-:Y:S04]  /*42760*/  @P2 STG.E [R200.64], R222 ;  /* 0x000000dec8002986 */ /* 0x0003e8000c101908 */
[----:B-1----:R-:W2:Y:S01]  /*42770*/  LDL.LU R222, [R1+0x14] ;  /* 0x0000140001de7983 */ /* 0x002ea20000300800 */
[----:B------:R-:W-:-:S04]  /*42780*/  IADD3 R3, R215, 0x7e, RZ ;  /* 0x0000007ed7037810 */ /* 0x000fc80007ffe0ff */
[----:B------:R-:W-:Y:S02]  /*42790*/  ISETP.GE.AND P1, PT, R3, c[0x0][0x17c], PT ;  /* 0x00005f0003007a0c */ /* 0x000fe40003f26270 */
[----:B------:R-:W-:-:S04]  /*427a0*/  IADD3 R3, R215, 0x7f, RZ ;  /* 0x0000007fd7037810 */ /* 0x000fc80007ffe0ff */
[----:B------:R-:W-:Y:S02]  /*427b0*/  ISETP.GE.AND P5, PT, R3, c[0x0][0x17c], PT ;  /* 0x00005f0003007a0c */ /* 0x000fe40003fa6270 */
[----:B------:R-:W-:Y:S02]  /*427c0*/  IADD3 R3, R215, 0x80, RZ ;  /* 0x00000080d7037810 */ /* 0x000fe40007ffe0ff */
[----:B------:R-:W-:Y:S02]  /*427d0*/  ISETP.LT.AND P6, PT, R214, c[0x0][0x178], !P1 ;  /* 0x00005e00d6007a0c */ /* 0x000fe40004fc1270 */
[----:B------:R-:W-:Y:S02]  /*427e0*/  ISETP.GE.AND P4, PT, R3, c[0x0][0x17c], PT ;  /* 0x00005f0003007a0c */ /* 0x000fe40003f86270 */
[----:B------:R-:W-:Y:S02]  /*427f0*/  IADD3 R3, R211, c[0x0][0x198], RZ ;  /* 0x00006600d3037a10 */ /* 0x000fe40007ffe0ff */
[----:B------:R-:W-:-:S02]  /*42800*/  ISETP.LT.AND P1, PT, R212, c[0x0][0x178], !P1 ;  /* 0x00005e00d4007a0c */ /* 0x000fc40004f21270 */
[----:B------:R-:W-:Y:S01]  /*42810*/  ISETP.LT.AND P2, PT, R214, c[0x0][0x178], !P5 ;  /* 0x00005e00d6007a0c */ /* 0x000fe20006f41270 */
[----:B------:R-:W-:Y:S01]  /*42820*/  IMAD.WIDE R202, R3, 0x4, R166 ;  /* 0x0000000403ca7825 */ /* 0x000fe200078e02a6 */
[----:B------:R-:W-:-:S03]  /*42830*/  ISETP.LT.AND P5, PT, R212, c[0x0][0x178], !P5 ;  /* 0x00005e00d4007a0c */ /* 0x000fc60006fa1270 */
[C---:B------:R-:W-:Y:S01]  /*42840*/  IMAD.WIDE R208, R3.reuse, 0x4, R164 ;  /* 0x0000000403d07825 */ /* 0x040fe200078e02a4 */
[----:B------:R-:W-:Y:S02]  /*42850*/  IADD3 R3, R3, c[0x0][0x198], RZ ;  /* 0x0000660003037a10 */ /* 0x000fe40007ffe0ff */
[----:B------:R-:W-:Y:S01]  /*42860*/  IADD3 R0, R215, 0x81, RZ ;  /* 0x00000081d7007810 */ /* 0x000fe20007ffe0ff */
[----:B------:R-:W-:Y:S02]  /*42870*/  @P6 STG.E [R202.64], R218 ;  /* 0x000000daca006986 */ /* 0x000fe4000c101908 */
[C---:B------:R-:W-:Y:S01]  /*42880*/  IMAD.WIDE R210, R3.reuse, 0x4, R166 ;  /* 0x0000000403d27825 */ /* 0x040fe200078e02a6 */
[----:B------:R-:W-:Y:S01]  /*42890*/  ISETP.GE.AND P3, PT, R0, c[0x0][0x17c], PT ;  /* 0x00005f0000007a0c */ /* 0x000fe20003f66270 */
[----:B---3--:R1:W-:Y:S02]  /*428a0*/  @P1 STG.E [R208.64], R213 ;  /* 0x000000d5d0001986 */ /* 0x0083e4000c101908 */
[----:B------:R-:W-:Y:S01]  /*428b0*/  IMAD.WIDE R200, R3, 0x4, R164 ;  /* 0x0000000403c87825 */ /* 0x000fe200078e02a4 */
[----:B------:R-:W-:Y:S01]  /*428c0*/  ISETP.LT.AND P6, PT, R214, c[0x0][0x178], !P4 ;  /* 0x00005e00d6007a0c */ /* 0x000fe200067c1270 */
[----:B------:R3:W-:Y:S01]  /*428d0*/  @P2 STG.E [R210.64], R217 ;  /* 0x000000d9d2002986 */ /* 0x0007e2000c101908 */
[----:B------:R-:W-:-:S02]  /*428e0*/  ISETP.LT.AND P4, PT, R212, c[0x0][0x178], !P4 ;  /* 0x00005e00d4007a0c */ /* 0x000fc40006781270 */
[----:B-1----:R-:W-:-:S05]  /*428f0*/  IADD3 R213, R3, c[0x0][0x198], RZ ;  /* 0x0000660003d57a10 */ /* 0x002fca0007ffe0ff */
[----:B------:R-:W-:-:S04]  /*42900*/  IMAD.WIDE R202, R213, 0x4, R166 ;  /* 0x00000004d5ca7825 */ /* 0x000fc800078e02a6 */
[C---:B------:R-:W-:Y:S01]  /*42910*/  IMAD.WIDE R208, R213.reuse, 0x4, R164 ;  /* 0x00000004d5d07825 */ /* 0x040fe200078e02a4 */
[----:B------:R-:W-:-:S05]  /*42920*/  IADD3 R213, R213, c[0x0][0x198], RZ ;  /* 0x00006600d5d57a10 */ /* 0x000fca0007ffe0ff */
[----:B---3--:R-:W-:Y:S01]  /*42930*/  IMAD.WIDE R210, R213, 0x4, R166 ;  /* 0x00000004d5d27825 */ /* 0x008fe200078e02a6 */
[----:B----4-:R-:W-:Y:S01]  /*42940*/  @P5 STG.E [R200.64], R216 ;  /* 0x000000d8c8005986 */ /* 0x010fe2000c101908 */
[----:B------:R-:W-:-:S03]  /*42950*/  ISETP.LT.AND P5, PT, R214, c[0x0][0x178], !P3 ;  /* 0x00005e00d6007a0c */ /* 0x000fc60005fa1270 */
[----:B--2---:R1:W-:Y:S04]  /*42960*/  @P6 STG.E [R202.64], R223 ;  /* 0x000000dfca006986 */ /* 0x0043e8000c101908 */
[----:B------:R-:W-:Y:S04]  /*42970*/  @P4 STG.E [R208.64], R32 ;  /* 0x00000020d0004986 */ /* 0x000fe8000c101908 */
[----:B-1----:R-:W2:Y:S04]  /*42980*/  LDL.LU R223, [R1] ;  /* 0x0000000001df7983 */ /* 0x002ea80000300800 */
[----:B------:R1:W-:Y:S04]  /*42990*/  @P5 STG.E [R210.64], R222 ;  /* 0x000000ded2005986 */ /* 0x0003e8000c101908 */
[----:B-1----:R-:W3:Y:S01]  /*429a0*/  LDL.LU R222, [R1+0x4] ;  /* 0x0000040001de7983 */ /* 0x002ee20000300800 */
[----:B------:R-:W-:-:S02]  /*429b0*/  ISETP.LT.AND P3, PT, R212, c[0x0][0x178], !P3 ;  /* 0x00005e00d4007a0c */ /* 0x000fc40005f61270 */
[----:B------:R-:W-:Y:S01]  /*429c0*/  IADD3 R0, R215, 0x82, RZ ;  /* 0x00000082d7007810 */ /* 0x000fe20007ffe0ff */
[----:B------:R-:W-:-:S03]  /*429d0*/  IMAD.WIDE R200, R213, 0x4, R164 ;  /* 0x00000004d5c87825 */ /* 0x000fc600078e02a4 */
[----:B------:R-:W-:Y:S02]  /*429e0*/  ISETP.GE.AND P0, PT, R0, c[0x0][0x17c], PT ;  /* 0x00005f0000007a0c */ /* 0x000fe40003f06270 */
[----:B------:R-:W-:Y:S02]  /*429f0*/  IADD3 R0, R215, 0x83, RZ ;  /* 0x00000083d7007810 */ /* 0x000fe40007ffe0ff */
[----:B------:R-:W-:Y:S02]  /*42a00*/  IADD3 R3, R213, c[0x0][0x198], RZ ;  /* 0x00006600d5037a10 */ /* 0x000fe40007ffe0ff */
[----:B------:R-:W-:Y:S01]  /*42a10*/  ISETP.GE.AND P1, PT, R0, c[0x0][0x17c], PT ;  /* 0x00005f0000007a0c */ /* 0x000fe20003f26270 */
[----:B------:R1:W-:Y:S01]  /*42a20*/  @P3 STG.E [R200.64], R33 ;  /* 0x00000021c8003986 */ /* 0x0003e2000c101908 */
[----:B------:R-:W-:Y:S02]  /*42a30*/  ISETP.LT.AND P4, PT, R214, c[0x0][0x178], !P0 ;  /* 0x00005e00d6007a0c */ /* 0x000fe40004781270 */
[----:B------:R-:W-:-:S02]  /*42a40*/  ISETP.LT.AND P6, PT, R212, c[0x0][0x178], !P0 ;  /* 0x00005e00d4007a0c */ /* 0x000fc400047c1270 */
[----:B------:R-:W-:Y:S01]  /*42a50*/  ISETP.LT.AND P3, PT, R214, c[0x0][0x178], !P1 ;  /* 0x00005e00d6007a0c */ /* 0x000fe20004f61270 */
[----:B------:R-:W-:Y:S01]  /*42a60*/  IMAD.WIDE R202, R3, 0x4, R166 ;  /* 0x0000000403ca7825 */ /* 0x000fe200078e02a6 */
[----:B------:R-:W-:Y:S02]  /*42a70*/  ISETP.LT.AND P1, PT, R212, c[0x0][0x178], !P1 ;  /* 0x00005e00d4007a0c */ /* 0x000fe40004f21270 */
[----:B------:R-:W-:Y:S01]  /*42a80*/  IADD3 R0, R215, 0x84, RZ ;  /* 0x00000084d7007810 */ /* 0x000fe20007ffe0ff */
[C---:B------:R-:W-:Y:S01]  /*42a90*/  IMAD.WIDE R208, R3.reuse, 0x4, R164 ;  /* 0x0000000403d07825 */ /* 0x040fe200078e02a4 */
[----:B------:R-:W-:Y:S02]  /*42aa0*/  IADD3 R3, R3, c[0x0][0x198], RZ ;  /* 0x0000660003037a10 */ /* 0x000fe40007ffe0ff */
[----:B------:R-:W-:Y:S02]  /*42ab0*/  ISETP.GE.AND P2, PT, R0, c[0x0][0x17c], PT ;  /* 0x00005f0000007a0c */ /* 0x000fe40003f46270 */
[----:B------:R-:W-:Y:S01]  /*42ac0*/  IADD3 R0, R215, 0x85, RZ ;  /* 0x00000085d7007810 */ /* 0x000fe20007ffe0ff */
[C---:B------:R-:W-:Y:S01]  /*42ad0*/  IMAD.WIDE R210, R3.reuse, 0x4, R166 ;  /* 0x0000000403d27825 */ /* 0x040fe200078e02a6 */
[----:B------:R4:W-:Y:S03]  /*42ae0*/  @P4 STG.E [R202.64], R248 ;  /* 0x000000f8ca004986 */ /* 0x0009e6000c101908 */
[C---:B-1----:R-:W-:Y:S01]  /*42af0*/  IMAD.WIDE R32, R3.reuse, 0x4, R164 ;  /* 0x0000000403207825 */ /* 0x042fe200078e02a4 */
[----:B------:R-:W-:Y:S01]  /*42b00*/  ISETP.GE.AND P0, PT, R0, c[0x0][0x17c], PT ;  /* 0x00005f0000007a0c */ /* 0x000fe20003f06270 */
[----:B------:R1:W-:Y:S01]  /*42b10*/  @P6 STG.E [R208.64], R28 ;  /* 0x0000001cd0006986 */ /* 0x0003e2000c101908 */
[----:B------:R-:W-:-:S02]  /*42b20*/  IADD3 R213, R3, c[0x0][0x198], RZ ;  /* 0x0000660003d57a10 */ /* 0x000fc40007ffe0ff */
[----:B------:R-:W-:Y:S01]  /*42b30*/  ISETP.LT.AND P4, PT, R214, c[0x0][0x178], !P2 ;  /* 0x00005e00d6007a0c */ /* 0x000fe20005781270 */
[----:B------:R-:W-:Y:S01]  /*42b40*/  @P3 STG.E [R210.64], R249 ;  /* 0x000000f9d2003986 */ /* 0x000fe2000c101908 */
[----:B------:R-:W-:-:S03]  /*42b50*/  ISETP.LT.AND P6, PT, R212, c[0x0][0x178], !P2 ;  /* 0x00005e00d4007a0c */ /* 0x000fc600057c1270 */
[----:B------:R1:W-:Y:S01]  /*42b60*/  @P1 STG.E [R32.64], R29 ;  /* 0x0000001d20001986 */ /* 0x0003e2000c101908 */
[----:B------:R-:W-:Y:S01]  /*42b70*/  ISETP.LT.AND P1, PT, R214, c[0x0][0x178], !P0 ;  /* 0x00005e00d6007a0c */ /* 0x000fe20004721270 */
[----:B------:R-:W-:Y:S01]  /*42b80*/  IMAD.WIDE R200, R213, 0x4, R166 ;  /* 0x00000004d5c87825 */ /* 0x000fe200078e02a6 */
[----:B------:R-:W-:Y:S02]  /*42b90*/  ISETP.LT.AND P0, PT, R212, c[0x0][0x178], !P0 ;  /* 0x00005e00d4007a0c */ /* 0x000fe40004701270 */
[----:B------:R-:W-:Y:S01]  /*42ba0*/  IADD3 R0, R215, 0x86, RZ ;  /* 0x00000086d7007810 */ /* 0x000fe20007ffe0ff */
[C---:B----4-:R-:W-:Y:S01]  /*42bb0*/  IMAD.WIDE R202, R213.reuse, 0x4, R164 ;  /* 0x00000004d5ca7825 */ /* 0x050fe200078e02a4 */
[----:B------:R-:W-:Y:S02]  /*42bc0*/  IADD3 R213, R213, c[0x0][0x198], RZ ;  /* 0x00006600d5d57a10 */ /* 0x000fe40007ffe0ff */
[----:B------:R-:W-:Y:S02]  /*42bd0*/  ISETP.GE.AND P5, PT, R0, c[0x0][0x17c], PT ;  /* 0x00005f0000007a0c */ /* 0x000fe40003fa6270 */
[----:B------:R-:W-:Y:S01]  /*42be0*/  IADD3 R0, R215, 0x87, RZ ;  /* 0x00000087d7007810 */ /* 0x000fe20007ffe0ff */
[C---:B-1----:R-:W-:Y:S01]  /*42bf0*/  IMAD.WIDE R208, R213.reuse, 0x4, R166 ;  /* 0x00000004d5d07825 */ /* 0x042fe200078e02a6 */
[----:B------:R1:W-:Y:S03]  /*42c00*/  @P4 STG.E [R200.64], R236 ;  /* 0x000000ecc8004986 */ /* 0x0003e6000c101908 */
[C---:B------:R-:W-:Y:S01]  /*42c10*/  IMAD.WIDE R28, R213.reuse, 0x4, R164 ;  /* 0x00000004d51c7825 */ /* 0x040fe200078e02a4 */
        /* <DEDUP_REMOVED lines=11> */
[C---:B-1----:R-:W-:Y:S01]  /*42cd0*/  IMAD.WIDE R200, R3.reuse, 0x4, R164 ;  /* 0x0000000403c87825 */ /* 0x042fe200078e02a4 */
[----:B------:R-:W-:Y:S02]  /*42ce0*/  IADD3 R3, R3, c[0x0][0x198], RZ ;  /* 0x0000660003037a10 */ /* 0x000fe40007ffe0ff */
[----:B------:R-:W-:Y:S02]  /*42cf0*/  ISETP.GE.AND P3, PT, R0, c[0x0][0x17c], PT ;  /* 0x00005f0000007a0c */ /* 0x000fe40003f66270 */
[----:B------:R-:W-:Y:S01]  /*42d00*/  IADD3 R0, R215, 0x89, RZ ;  /* 0x00000089d7007810 */ /* 0x000fe20007ffe0ff */
[C---:B----4-:R-:W-:Y:S01]  /*42d10*/  IMAD.WIDE R202, R3.reuse, 0x4, R166 ;  /* 0x0000000403ca7825 */ /* 0x050fe200078e02a6 */
        /* <DEDUP_REMOVED lines=8> */
[----:B------:R-:W-:Y:S01]  /*42da0*/  @P2 STG.E [R24.64], R21 ;  /* 0x0000001518002986 */ /* 0x000fe2000c101908 */
[----:B------:R-:W-:Y:S01]  /*42db0*/  ISETP.LT.AND P2, PT, R214, c[0x0][0x178], !P4 ;  /* 0x00005e00d6007a0c */ /* 0x000fe20006741270 */
[----:B------:R-:W-:-:S04]  /*42dc0*/  IMAD.WIDE R28, R209, 0x4, R166 ;  /* 0x00000004d11c7825 */ /* 0x000fc800078e02a6 */
[C---:B-1----:R-:W-:Y:S01]  /*42dd0*/  IMAD.WIDE R32, R209.reuse, 0x4, R164 ;  /* 0x00000004d1207825 */ /* 0x042fe200078e02a4 */
[----:B------:R-:W-:-:S05]  /*42de0*/  IADD3 R209, R209, c[0x0][0x198], RZ ;  /* 0x00006600d1d17a10 */ /* 0x000fca0007ffe0ff */
[----:B----4-:R-:W-:Y:S01]  /*42df0*/  IMAD.WIDE R200, R209, 0x4, R166 ;  /* 0x00000004d1c87825 */ /* 0x010fe200078e02a6 */
[----:B--2---:R1:W-:Y:S04]  /*42e00*/  @P5 STG.E [R28.64], R223 ;  /* 0x000000df1c005986 */ /* 0x0043e8000c101908 */
[----:B------:R-:W-:Y:S04]  /*42e10*/  @P6 STG.E [R32.64], R16 ;  /* 0x0000001020006986 */ /* 0x000fe8000c101908 */
[----:B-1----:R-:W2:Y:S04]  /*42e20*/  LDL.LU R223, [R1+0x18] ;  /* 0x0000180001df7983 */ /* 0x002ea80000300800 */
[----:B---3--:R1:W-:Y:S04]  /*42e30*/  @P2 STG.E [R200.64], R222 ;  /* 0x000000dec8002986 */ /* 0x0083e8000c101908 */
        /* <DEDUP_REMOVED lines=100> */
[----:B------:R1:W-:Y:S01]  /*43480*/  @P2 STG.E [R16.64], R251 ;  /* 0x000000fb10002986 */ /* 0x0003e2000c101908 */
[----:B------:R-:W-:-:S03]  /*43490*/  ISETP.LT.AND P6, PT, R212, c[0x0][0x178], !P1 ;  /* 0x00005e00d4007a0c */ /* 0x000fc60004fc1270 */
[----:B------:R1:W-:Y:S01]  /*434a0*/  @P4 STG.E [R4.64], R31 ;  /* 0x0000001f04004986 */ /* 0x0003e2000c101908 */
[----:B------:R-:W-:Y:S01]  /*434b0*/  ISETP.LT.AND P4, PT, R214, c[0x0][0x178], !P3 ;  /* 0x00005e00d6007a0c */ /* 0x000fe20005f81270 */
[----:B----4-:R-:W-:Y:S01]  /*434c0*/  IMAD.WIDE R8, R21, 0x4, R166 ;  /* 0x0000000415087825 */ /* 0x010fe200078e02a6 */
[----:B------:R-:W-:Y:S02]  /*434d0*/  ISETP.LT.AND P3, PT, R212, c[0x0][0x178], !P3 ;  /* 0x00005e00d4007a0c */ /* 0x000fe40005f61270 */
[----:B------:R-:W-:Y:S01]  /*434e0*/  IADD3 R0, R215, 0x96, RZ ;  /* 0x00000096d7007810 */ /* 0x000fe20007ffe0ff */
[C---:B-1----:R-:W-:Y:S01]  /*434f0*/  IMAD.WIDE R12, R21.reuse, 0x4, R164 ;  /* 0x00000004150c7825 */ /* 0x042fe200078e02a4 */
[----:B------:R-:W-:Y:S02]  /*43500*/  IADD3 R21, R21, c[0x0][0x198], RZ ;  /* 0x0000660015157a10 */ /* 0x000fe40007ffe0ff */
[----:B------:R-:W-:Y:S02]  /*43510*/  ISETP.GE.AND P0, PT, R0, c[0x0][0x17c], PT ;  /* 0x00005f0000007a0c */ /* 0x000fe40003f06270 */
[----:B------:R-:W-:Y:S01]  /*43520*/  IADD3 R0, R215, 0x97, RZ ;  /* 0x00000097d7007810 */ /* 0x000fe20007ffe0ff */
[C---:B------:R-:W-:Y:S01]  /*43530*/  IMAD.WIDE R16, R21.reuse, 0x4, R166 ;  /* 0x0000000415107825 */ /* 0x040fe200078e02a6 */
[----:B------:R1:W-:Y:S03]  /*43540*/  @P5 STG.E [R8.64], R238 ;  /* 0x000000ee08005986 */ /* 0x0003e6000c101908 */
[C---:B------:R-:W-:Y:S01]  /*43550*/  IMAD.WIDE R4, R21.reuse, 0x4, R164 ;  /* 0x0000000415047825 */ /* 0x040fe200078e02a4 */
        /* <DEDUP_REMOVED lines=8> */
[----:B-1----:R-:W-:Y:S01]  /*435e0*/  IMAD.WIDE R8, R3, 0x4, R166 ;  /* 0x0000000403087825 */ /* 0x002fe200078e02a6 */
[----:B------:R-:W-:Y:S02]  /*435f0*/  ISETP.LT.AND P1, PT, R212, c[0x0][0x178], !P1 ;  /* 0x00005e00d4007a0c */ /* 0x000fe40004f21270 */
[----:B------:R-:W-:Y:S01]  /*43600*/  IADD3 R0, R215, 0x98, RZ ;  /* 0x00000098d7007810 */ /* 0x000fe20007ffe0ff */
[C---:B----4-:R-:W-:Y:S01]  /*43610*/  IMAD.WIDE R12, R3.reuse, 0x4, R164 ;  /* 0x00000004030c7825 */ /* 0x050fe200078e02a4 */
        /* <DEDUP_REMOVED lines=22> */
[----:B------:R-:W-:-:S03]  /*43780*/  IADD3 R3, R21, c[0x0][0x198], RZ ;  /* 0x0000660015037a10 */ /* 0x000fc60007ffe0ff */
[----:B------:R-:W-:Y:S01]  /*43790*/  IMAD.WIDE R4, R21, 0x4, R164 ;  /* 0x0000000415047825 */ /* 0x000fe200078e02a4 */
[----:B------:R-:W-:Y:S02]  /*437a0*/  ISETP.GE.AND P2, PT, R0, c[0x0][0x17c], PT ;  /* 0x00005f0000007a0c */ /* 0x000fe40003f46270 */
[----:B------:R-:W-:-:S04]  /*437b0*/  IADD3 R0, R215, 0x9c, RZ ;  /* 0x0000009cd7007810 */ /* 0x000fc80007ffe0ff */
[----:B------:R-:W-:Y:S02]  /*437c0*/  ISETP.GE.AND P3, PT, R0, c[0x0][0x17c], PT ;  /* 0x00005f0000007a0c */ /* 0x000fe40003f66270 */
[----:B------:R-:W-:Y:S01]  /*437d0*/  IADD3 R0, R215, 0x9d, RZ ;  /* 0x0000009dd7007810 */ /* 0x000fe20007ffe0ff */
[----:B--2---:R1:W-:Y:S01]  /*437e0*/  @P5 STG.E [R8.64], R223 ;  /* 0x000000df08005986 */ /* 0x0043e2000c101908 */
[----:B------:R-:W-:-:S03]  /*437f0*/  ISETP.LT.AND P5, PT, R214, c[0x0][0x178], !P4 ;  /* 0x00005e00d6007a0c */ /* 0x000fc600067a1270 */
[----:B------:R2:W-:Y:S01]  /*43800*/  @P6 STG.E [R12.64], R18 ;  /* 0x000000120c006986 */ /* 0x0005e2000c101908 */
[----:B------:R-:W-:Y:S01]  /*43810*/  ISETP.LT.AND P6, PT, R212, c[0x0][0x178], !P4 ;  /* 0x00005e00d4007a0c */ /* 0x000fe200067c1270 */
[----:B-1----:R-:W-:-:S04]  /*43820*/  IMAD.WIDE R8, R3, 0x4, R166 ;  /* 0x0000000403087825 */ /* 0x002fc800078e02a6 */
[C---:B--2---:R-:W-:Y:S01]  /*43830*/  IMAD.WIDE R12, R3.reuse, 0x4, R164 ;  /* 0x00000004030c7825 */ /* 0x044fe200078e02a4 */
[----:B------:R-:W-:Y:S02]  /*43840*/  IADD3 R3, R3, c[0x0][0x198], RZ ;  /* 0x0000660003037a10 */ /* 0x000fe40007ffe0ff */
[----:B------:R-:W-:Y:S02]  /*43850*/  ISETP.GE.AND P4, PT, R0, c[0x0][0x17c], PT ;  /* 0x00005f0000007a0c */ /* 0x000fe40003f86270 */
[----:B------:R-:W-:Y:S01]  /*43860*/  IADD3 R21, R3, c[0x0][0x198], RZ ;  /* 0x0000660003157a10 */ /* 0x000fe20007ffe0ff */
[----:B---3--:R1:W-:Y:S04]  /*43870*/  @P1 STG.E [R16.64], R222 ;  /* 0x000000de10001986 */ /* 0x0083e8000c101908 */
[----:B------:R2:W-:Y:S01]  /*43880*/  @P0 STG.E [R4.64], R19 ;  /* 0x0000001304000986 */ /* 0x0005e2000c101908 */
[----:B------:R-:W-:-:S02]  /*43890*/  ISETP.LT.AND P0, PT, R214, c[0x0][0x178], !P2 ;  /* 0x00005e00d6007a0c */ /* 0x000fc40005701270 */
[----:B------:R-:W-:Y:S01]  /*438a0*/  ISETP.LT.AND P2, PT, R212, c[0x0][0x178], !P2 ;  /* 0x00005e00d4007a0c */ /* 0x000fe20005741270 */
[----:B------:R3:W-:Y:S01]  /*438b0*/  @P5 STG.E [R8.64], R242 ;  /* 0x000000f208005986 */ /* 0x0007e2000c101908 */
[----:B-1----:R-:W-:-:S03]  /*438c0*/  IMAD.WIDE R16, R3, 0x4, R166 ;  /* 0x0000000403107825 */ /* 0x002fc600078e02a6 */
[----:B------:R1:W-:Y:S01]  /*438d0*/  @P6 STG.E [R12.64], R14 ;  /* 0x0000000e0c006986 */ /* 0x0003e2000c101908 */
[----:B--2---:R-:W-:Y:S01]  /*438e0*/  IMAD.WIDE R4, R3, 0x4, R164 ;  /* 0x0000000403047825 */ /* 0x004fe200078e02a4 */
[----:B------:R-:W-:-:S04]  /*438f0*/  ISETP.LT.AND P5, PT, R214, c[0x0][0x178], !P3 ;  /* 0x00005e00d6007a0c */ /* 0x000fc80005fa1270 */
[----:B------:R2:W-:Y:S01]  /*43900*/  @P0 STG.E [R16.64], R243 ;  /* 0x000000f310000986 */ /* 0x0005e2000c101908 */
[----:B------:R-:W-:-:S03]  /*43910*/  ISETP.LT.AND P6, PT, R212, c[0x0][0x178], !P3 ;  /* 0x00005e00d4007a0c */ /* 0x000fc60005fc1270 */
[----:B------:R4:W-:Y:S01]  /*43920*/  @P2 STG.E [R4.64], R15 ;  /* 0x0000000f04002986 */ /* 0x0009e2000c101908 */
[----:B------:R-:W-:Y:S01]  /*43930*/  ISETP.LT.AND P2, PT, R214, c[0x0][0x178], !P4 ;  /* 0x00005e00d6007a0c */ /* 0x000fe20006741270 */
[----:B---3--:R-:W-:Y:S01]  /*43940*/  IMAD.WIDE R8, R21, 0x4, R166 ;  /* 0x0000000415087825 */ /* 0x008fe200078e02a6 */
[----:B------:R-:W-:Y:S02]  /*43950*/  ISETP.LT.AND P4, PT, R212, c[0x0][0x178], !P4 ;  /* 0x00005e00d4007a0c */ /* 0x000fe40006781270 */
[----:B------:R-:W-:Y:S01]  /*43960*/  IADD3 R0, R215, 0x9e, RZ ;  /* 0x0000009ed7007810 */ /* 0x000fe20007ffe0ff */
[C---:B-1----:R-:W-:Y:S01]  /*43970*/  IMAD.WIDE R12, R21.reuse, 0x4, R164 ;  /* 0x00000004150c7825 */ /* 0x042fe200078e02a4 */
[----:B------:R-:W-:Y:S02]  /*43980*/  IADD3 R21, R21, c[0x0][0x198], RZ ;  /* 0x0000660015157a10 */ /* 0x000fe40007ffe0ff */
[----:B------:R-:W-:Y:S02]  /*43990*/  ISETP.GE.AND P1, PT, R0, c[0x0][0x17c], PT ;  /* 0x00005f0000007a0c */ /* 0x000fe40003f26270 */
[----:B------:R-:W-:Y:S01]  /*439a0*/  IADD3 R0, R215, 0x9f, RZ ;  /* 0x0000009fd7007810 */ /* 0x000fe20007ffe0ff */
[C---:B--2---:R-:W-:Y:S01]  /*439b0*/  IMAD.WIDE R16, R21.reuse, 0x4, R166 ;  /* 0x0000000415107825 */ /* 0x044fe200078e02a6 */
[----:B------:R1:W-:Y:S03]  /*439c0*/  @P5 STG.E [R8.64], R234 ;  /* 0x000000ea08005986 */ /* 0x0003e6000c101908 */
[C---:B----4-:R-:W-:Y:S01]  /*439d0*/  IMAD.WIDE R4, R21.reuse, 0x4, R164 ;  /* 0x0000000415047825 */ /* 0x050fe200078e02a4 */
        /* <DEDUP_REMOVED lines=8> */
[----:B-1----:R-:W-:Y:S01]  /*43a60*/  IMAD.WIDE R8, R3, 0x4, R166 ;  /* 0x0000000403087825 */ /* 0x002fe200078e02a6 */
[----:B------:R-:W-:Y:S02]  /*43a70*/  ISETP.LT.AND P3, PT, R212, c[0x0][0x178], !P3 ;  /* 0x00005e00d4007a0c */ /* 0x000fe40005f61270 */
[----:B------:R-:W-:Y:S01]  /*43a80*/  IADD3 R0, R215, 0xa0, RZ ;  /* 0x000000a0d7007810 */ /* 0x000fe20007ffe0ff */
[C---:B--2---:R-:W-:Y:S01]  /*43a90*/  IMAD.WIDE R12, R3.reuse, 0x4, R164 ;  /* 0x00000004030c7825 */ /* 0x044fe200078e02a4 */
[----:B------:R-:W-:Y:S02]  /*43aa0*/  IADD3 R3, R3, c[0x0][0x198], RZ ;  /* 0x0000660003037a10 */ /* 0x000fe40007ffe0ff */
[----:B------:R-:W-:Y:S02]  /*43ab0*/  ISETP.GE.AND P0, PT, R0, c[0x0][0x17c], PT ;  /* 0x00005f0000007a0c */ /* 0x000fe40003f06270 */
[----:B------:R-:W-:Y:S01]  /*43ac0*/  IADD3 R0, R215, 0xa1, RZ ;  /* 0x000000a1d7007810 */ /* 0x000fe20007ffe0ff */
[C---:B------:R-:W-:Y:S01]  /*43ad0*/  IMAD.WIDE R14, R3.reuse, 0x4, R166 ;  /* 0x00000004030e7825 */ /* 0x040fe200078e02a6 */
[----:B------:R1:W-:Y:S03]  /*43ae0*/  @P5 STG.E [R8.64], R206 ;  /* 0x000000ce08005986 */ /* 0x0003e6000c101908 */
[C---:B---3--:R-:W-:Y:S01]  /*43af0*/  IMAD.WIDE R4, R3.reuse, 0x4, R164 ;  /* 0x0000000403047825 */ /* 0x048fe200078e02a4 */
        /* <DEDUP_REMOVED lines=11> */
[C---:B------:R-:W-:Y:S01]  /*43bb0*/  IMAD.WIDE R10, R17.reuse, 0x4, R164 ;  /* 0x00000004110a7825 */ /* 0x040fe200078e02a4 */
[----:B------:R-:W-:Y:S02]  /*43bc0*/  IADD3 R17, R17, c[0x0][0x198], RZ ;  /* 0x0000660011117a10 */ /* 0x000fe40007ffe0ff */
[----:B------:R-:W-:Y:S02]  /*43bd0*/  ISETP.GE.AND P2, PT, R0, c[0x0][0x17c], PT ;  /* 0x00005f0000007a0c */ /* 0x000fe40003f46270 */
[----:B------:R-:W-:Y:S01]  /*43be0*/  IADD3 R0, R215, 0xa3, RZ ;  /* 0x000000a3d7007810 */ /* 0x000fe20007ffe0ff */
[C---:B--2---:R-:W-:Y:S01]  /*43bf0*/  IMAD.WIDE R12, R17.reuse, 0x4, R166 ;  /* 0x00000004110c7825 */ /* 0x044fe200078e02a6 */
        /* <DEDUP_REMOVED lines=35> */
[C---:B---3--:R-:W-:Y:S01]  /*43e30*/  IMAD.WIDE R10, R13.reuse, 0x4, R166 ;  /* 0x000000040d0a7825 */ /* 0x048fe200078e02a6 */
[----:B------:R1:W-:Y:S03]  /*43e40*/  @P5 STG.E [R6.64], R56 ;  /* 0x0000003806005986 */ /* 0x0003e6000c101908 */
[C---:B----4-:R-:W-:Y:S01]  /*43e50*/  IMAD.WIDE R4, R13.reuse, 0x4, R164 ;  /* 0x000000040d047825 */ /* 0x050fe200078e02a4 */
        /* <DEDUP_REMOVED lines=467> */
[----:B----4-:R-:W-:Y:S01]  /*45b90*/  IMAD.WIDE R4, R13, 0x4, R164 ;  /* 0x000000040d047825 */ /* 0x010fe200078e02a4 */
[----:B------:R-:W-:Y:S01]  /*45ba0*/  ISETP.GE.AND P3, PT, R0, c[0x0][0x17c], PT ;  /* 0x00005f0000007a0c */ /* 0x000fe20003f66270 */
[----:B------:R2:W-:Y:S01]  /*45bb0*/  @P6 STG.E [R8.64], R146 ;  /* 0x0000009208006986 */ /* 0x0005e2000c101908 */
[----:B------:R-:W-:-:S02]  /*45bc0*/  ISETP.LT.AND P5, PT, R214, c[0x0][0x178], !P1 ;  /* 0x00005e00d6007a0c */ /* 0x000fc40004fa1270 */
[----:B------:R-:W-:Y:S01]  /*45bd0*/  ISETP.LT.AND P6, PT, R212, c[0x0][0x178], !P1 ;  /* 0x00005e00d4007a0c */ /* 0x000fe20004fc1270 */
[----:B------:R3:W-:Y:S01]  /*45be0*/  @P2 STG.E [R10.64], R115 ;  /* 0x000000730a002986 */ /* 0x0007e2000c101908 */
[----:B------:R-:W-:-:S03]  /*45bf0*/  IADD3 R3, R13, c[0x0][0x198], RZ ;  /* 0x000066000d037a10 */ /* 0x000fc60007ffe0ff */
[----:B------:R-:W-:Y:S01]  /*45c00*/  @P4 STG.E [R4.64], R147 ;  /* 0x0000009304004986 */ /* 0x000fe2000c101908 */
[----:B------:R-:W-:Y:S02]  /*45c10*/  ISETP.LT.AND P4, PT, R214, c[0x0][0x178], !P3 ;  /* 0x00005e00d6007a0c */ /* 0x000fe40005f81270 */
[----:B------:R-:W-:Y:S02]  /*45c20*/  ISETP.LT.AND P3, PT, R212, c[0x0][0x178], !P3 ;  /* 0x00005e00d4007a0c */ /* 0x000fe40005f61270 */
[----:B------:R-:W-:Y:S02]  /*45c30*/  IADD3 R0, R215, 0xdc, RZ ;  /* 0x000000dcd7007810 */ /* 0x000fe40007ffe0ff */
[C---:B------:R-:W-:Y:S01]  /*45c40*/  IADD3 R13, R3.reuse, c[0x0][0x198], RZ ;  /* 0x00006600030d7a10 */ /* 0x040fe20007ffe0ff */
[----:B-1----:R-:W-:Y:S01]  /*45c50*/  IMAD.WIDE R6, R3, 0x4, R166 ;  /* 0x0000000403067825 */ /* 0x002fe200078e02a6 */
[----:B------:R-:W-:Y:S02]  /*45c60*/  ISETP.GE.AND P0, PT, R0, c[0x0][0x17c], PT ;  /* 0x00005f0000007a0c */ /* 0x000fe40003f06270 */
[----:B------:R-:W-:Y:S01]  /*45c70*/  IADD3 R0, R215, 0xdd, RZ ;  /* 0x000000ddd7007810 */ /* 0x000fe20007ffe0ff */
[----:B--2---:R-:W-:Y:S01]  /*45c80*/  IMAD.WIDE R8, R3, 0x4, R164 ;  /* 0x0000000403087825 */ /* 0x004fe200078e02a4 */
[----:B------:R-:W-:-:S03]  /*45c90*/  IADD3 R17, R13, c[0x0][0x198], RZ ;  /* 0x000066000d117a10 */ /* 0x000fc60007ffe0ff */
[C---:B---3--:R-:W-:Y:S01]  /*45ca0*/  IMAD.WIDE R10, R13.reuse, 0x4, R166 ;  /* 0x000000040d0a7825 */ /* 0x048fe200078e02a6 */
[----:B------:R-:W-:Y:S01]  /*45cb0*/  ISETP.GE.AND P1, PT, R0, c[0x0][0x17c], PT ;  /* 0x00005f0000007a0c */ /* 0x000fe20003f26270 */
[----:B------:R-:W-:Y:S02]  /*45cc0*/  @P5 STG.E [R6.64], R110 ;  /* 0x0000006e06005986 */ /* 0x000fe4000c101908 */
[----:B------:R-:W-:Y:S01]  /*45cd0*/  IMAD.WIDE R12, R13, 0x4, R164 ;  /* 0x000000040d0c7825 */ /* 0x000fe200078e02a4 */
[----:B------:R-:W-:Y:S01]  /*45ce0*/  ISETP.LT.AND P5, PT, R214, c[0x0][0x178], !P0 ;  /* 0x00005e00d6007a0c */ /* 0x000fe200047a1270 */
[----:B------:R1:W-:Y:S01]  /*45cf0*/  @P6 STG.E [R8.64], R142 ;  /* 0x0000008e08006986 */ /* 0x0003e2000c101908 */
[----:B------:R-:W-:-:S03]  /*45d00*/  ISETP.LT.AND P6, PT, R212, c[0x0][0x178], !P0 ;  /* 0x00005e00d4007a0c */ /* 0x000fc600047c1270 */
[----:B------:R-:W-:Y:S04]  /*45d10*/  @P4 STG.E [R10.64], R111 ;  /* 0x0000006f0a004986 */ /* 0x000fe8000c101908 */
[----:B------:R2:W-:Y:S01]  /*45d20*/  @P3 STG.E [R12.64], R143 ;  /* 0x0000008f0c003986 */ /* 0x0005e2000c101908 */
[----:B------:R-:W-:Y:S02]  /*45d30*/  ISETP.LT.AND P3, PT, R214, c[0x0][0x178], !P1 ;  /* 0x00005e00d6007a0c */ /* 0x000fe40004f61270 */
[----:B------:R-:W-:Y:S01]  /*45d40*/  ISETP.LT.AND P1, PT, R212, c[0x0][0x178], !P1 ;  /* 0x00005e00d4007a0c */ /* 0x000fe20004f21270 */
[----:B------:R-:W3:Y:S01]  /*45d50*/  LDS.128 R4, [R2] ;  /* 0x0000000002047984 */ /* 0x000ee20000000c00 */
[C---:B------:R-:W-:Y:S01]  /*45d60*/  IADD3 R19, R17.reuse, c[0x0][0x198], RZ ;  /* 0x0000660011137a10 */ /* 0x040fe20007ffe0ff */
[----:B-1----:R-:W-:Y:S01]  /*45d70*/  IMAD.WIDE R8, R17, 0x4, R166 ;  /* 0x0000000411087825 */ /* 0x002fe200078e02a6 */
[----:B------:R-:W-:-:S02]  /*45d80*/  IADD3 R0, R215, 0xde, RZ ;  /* 0x000000ded7007810 */ /* 0x000fc40007ffe0ff */
[----:B------:R-:W-:Y:S01]  /*45d90*/  IADD3 R3, R215, 0xdf, RZ ;  /* 0x000000dfd7037810 */ /* 0x000fe20007ffe0ff */
[----:B------:R-:W-:Y:S01]  /*45da0*/  IMAD.WIDE R14, R17, 0x4, R164 ;  /* 0x00000004110e7825 */ /* 0x000fe200078e02a4 */
[----:B------:R-:W-:-:S03]  /*45db0*/  ISETP.GE.AND P2, PT, R0, c[0x0][0x17c], PT ;  /* 0x00005f0000007a0c */ /* 0x000fc60003f46270 */
[----:B------:R-:W-:Y:S01]  /*45dc0*/  IMAD.WIDE R16, R19, 0x4, R166 ;  /* 0x0000000413107825 */ /* 0x000fe200078e02a6 */
[----:B------:R-:W-:Y:S01]  /*45dd0*/  ISETP.GE.AND P0, PT, R3, c[0x0][0x17c], PT ;  /* 0x00005f0003007a0c */ /* 0x000fe20003f06270 */
[----:B------:R-:W-:Y:S02]  /*45de0*/  @P5 STG.E [R8.64], R106 ;  /* 0x0000006a08005986 */ /* 0x000fe4000c101908 */
[C-C-:B--2---:R-:W-:Y:S01]  /*45df0*/  IMAD.WIDE R12, R19.reuse, 0x4, R164.reuse ;  /* 0x00000004130c7825 */ /* 0x144fe200078e02a4 */
[----:B------:R-:W-:Y:S01]  /*45e00*/  IADD3 R21, R19, c[0x0][0x198], RZ ;  /* 0x0000660013157a10 */ /* 0x000fe20007ffe0ff */
[----:B------:R1:W-:Y:S01]  /*45e10*/  @P6 STG.E [R14.64], R138 ;  /* 0x0000008a0e006986 */ /* 0x0003e2000c101908 */
[----:B------:R-:W-:Y:S02]  /*45e20*/  ISETP.LT.AND P5, PT, R214, c[0x0][0x178], !P2 ;  /* 0x00005e00d6007a0c */ /* 0x000fe400057a1270 */
[----:B------:R-:W-:Y:S01]  /*45e30*/  ISETP.LT.AND P6, PT, R212, c[0x0][0x178], !P2 ;  /* 0x00005e00d4007a0c */ /* 0x000fe200057c1270 */
[----:B------:R2:W-:Y:S01]  /*45e40*/  @P3 STG.E [R16.64], R107 ;  /* 0x0000006b10003986 */ /* 0x0005e2000c101908 */
[----:B------:R-:W-:-:S03]  /*45e50*/  IMAD.WIDE R18, R21, 0x4, R164 ;  /* 0x0000000415127825 */ /* 0x000fc600078e02a4 */
[----:B------:R-:W-:Y:S01]  /*45e60*/  @P1 STG.E [R12.64], R139 ;  /* 0x0000008b0c001986 */ /* 0x000fe2000c101908 */
[----:B------:R-:W-:Y:S02]  /*45e70*/  ISETP.LT.AND P1, PT, R214, c[0x0][0x178], !P0 ;  /* 0x00005e00d6007a0c */ /* 0x000fe40004721270 */
[----:B------:R-:W-:Y:S01]  /*45e80*/  ISETP.LT.AND P0, PT, R212, c[0x0][0x178], !P0 ;  /* 0x00005e00d4007a0c */ /* 0x000fe20004701270 */
[C-C-:B-1----:R-:W-:Y:S01]  /*45e90*/  IMAD.WIDE R14, R21.reuse, 0x4, R166.reuse ;  /* 0x00000004150e7825 */ /* 0x142fe200078e02a6 */
[----:B------:R-:W1:Y:S01]  /*45ea0*/  LDS.128 R8, [R221] ;  /* 0x00000000dd087984 */ /* 0x000e620000000c00 */
[----:B------:R-:W-:Y:S02]  /*45eb0*/  IADD3 R21, R21, c[0x0][0x198], RZ ;  /* 0x0000660015157a10 */ /* 0x000fe40007ffe0ff */
[C---:B------:R-:W-:Y:S02]  /*45ec0*/  IADD3 R0, R215.reuse, 0xe0, RZ ;  /* 0x000000e0d7007810 */ /* 0x040fe40007ffe0ff */
[----:B------:R-:W-:Y:S01]  /*45ed0*/  IADD3 R3, R215, 0xe1, RZ ;  /* 0x000000e1d7037810 */ /* 0x000fe20007ffe0ff */
[C---:B--2---:R-:W-:Y:S01]  /*45ee0*/  IMAD.WIDE R16, R21.reuse, 0x4, R166 ;  /* 0x0000000415107825 */ /* 0x044fe200078e02a6 */
[----:B------:R-:W-:-:S02]  /*45ef0*/  IADD3 R25, R21, c[0x0][0x198], RZ ;  /* 0x0000660015197a10 */ /* 0x000fc40007ffe0ff */
[----:B------:R-:W-:Y:S01]  /*45f00*/  ISETP.GE.AND P4, PT, R0, c[0x0][0x17c], PT ;  /* 0x00005f0000007a0c */ /* 0x000fe20003f86270 */
[----:B------:R-:W-:Y:S01]  /*45f10*/  IMAD.WIDE R20, R21, 0x4, R164 ;  /* 0x0000000415147825 */ /* 0x000fe200078e02a4 */
[----:B------:R-:W-:Y:S01]  /*45f20*/  ISETP.GE.AND P2, PT, R3, c[0x0][0x17c], PT ;  /* 0x00005f0003007a0c */ /* 0x000fe20003f46270 */
[----:B------:R-:W-:Y:S01]  /*45f30*/  @P5 STG.E [R14.64], R102 ;  /* 0x000000660e005986 */ /* 0x000fe2000c101908 */
[----:B------:R-:W-:-:S03]  /*45f40*/  ISETP.LT.AND P5, PT, R214, c[0x0][0x178], !P4 ;  /* 0x00005e00d6007a0c */ /* 0x000fc600067a1270 */
[----:B------:R2:W-:Y:S01]  /*45f50*/  @P6 STG.E [R18.64], R134 ;  /* 0x0000008612006986 */ /* 0x0005e2000c101908 */
[----:B------:R-:W-:-:S03]  /*45f60*/  ISETP.LT.AND P6, PT, R212, c[0x0][0x178], !P4 ;  /* 0x00005e00d4007a0c */ /* 0x000fc600067c1270 */
[----:B------:R-:W-:Y:S04]  /*45f70*/  @P1 STG.E [R16.64], R103 ;  /* 0x0000006710001986 */ /* 0x000fe8000c101908 */
[----:B------:R4:W-:Y:S01]  /*45f80*/  @P0 STG.E [R20.64], R135 ;  /* 0x0000008714000986 */ /* 0x0009e2000c101908 */
[----:B------:R-:W-:Y:S02]  /*45f90*/  ISETP.LT.AND P0, PT, R214, c[0x0][0x178], !P2 ;  /* 0x00005e00d6007a0c */ /* 0x000fe40005701270 */
[----:B------:R-:W-:Y:S01]  /*45fa0*/  ISETP.LT.AND P2, PT, R212, c[0x0][0x178], !P2 ;  /* 0x00005e00d4007a0c */ /* 0x000fe20005741270 */
[----:B------:R-:W1:Y:S01]  /*45fb0*/  LDS.128 R12, [R220] ;  /* 0x00000000dc0c7984 */ /* 0x000e620000000c00 */
[C---:B------:R-:W-:Y:S01]  /*45fc0*/  IADD3 R27, R25.reuse, c[0x0][0x198], RZ ;  /* 0x00006600191b7a10 */ /* 0x040fe20007ffe0ff */
[----:B--2---:R-:W-:Y:S01]  /*45fd0*/  IMAD.WIDE R18, R25, 0x4, R166 ;  /* 0x0000000419127825 */ /* 0x004fe200078e02a6 */
[----:B------:R-:W-:-:S02]  /*45fe0*/  IADD3 R0, R215, 0xe2, RZ ;  /* 0x000000e2d7007810 */ /* 0x000fc40007ffe0ff */
[----:B------:R-:W-:Y:S01]  /*45ff0*/  IADD3 R3, R215, 0xe3, RZ ;  /* 0x000000e3d7037810 */ /* 0x000fe20007ffe0ff */
[----:B------:R-:W-:Y:S01]  /*46000*/  IMAD.WIDE R22, R25, 0x4, R164 ;  /* 0x0000000419167825 */ /* 0x000fe200078e02a4 */
[----:B------:R-:W-:-:S03]  /*46010*/  ISETP.GE.AND P3, PT, R0, c[0x0][0x17c], PT ;  /* 0x00005f0000007a0c */ /* 0x000fc60003f66270 */
[----:B------:R-:W-:Y:S01]  /*46020*/  IMAD.WIDE R24, R27, 0x4, R166 ;  /* 0x000000041b187825 */ /* 0x000fe200078e02a6 */
[----:B------:R-:W-:Y:S01]  /*46030*/  ISETP.GE.AND P4, PT, R3, c[0x0][0x17c], PT ;  /* 0x00005f0003007a0c */ /* 0x000fe20003f86270 */
[----:B------:R-:W-:Y:S02]  /*46040*/  @P5 STG.E [R18.64], R168 ;  /* 0x000000a812005986 */ /* 0x000fe4000c101908 */
[C-C-:B----4-:R-:W-:Y:S01]  /*46050*/  IMAD.WIDE R20, R27.reuse, 0x4, R164.reuse ;  /* 0x000000041b147825 */ /* 0x150fe200078e02a4 */
[----:B------:R-:W-:Y:S01]  /*46060*/  IADD3 R29, R27, c[0x0][0x198], RZ ;  /* 0x000066001b1d7a10 */ /* 0x000fe20007ffe0ff */
[----:B---3--:R2:W-:Y:S01]  /*46070*/  @P6 STG.E [R22.64], R4 ;  /* 0x0000000416006986 */ /* 0x0085e2000c101908 */
[----:B------:R-:W-:Y:S02]  /*46080*/  ISETP.LT.AND P5, PT, R214, c[0x0][0x178], !P3 ;  /* 0x00005e00d6007a0c */ /* 0x000fe40005fa1270 */
[----:B------:R-:W-:Y:S01]  /*46090*/  ISETP.LT.AND P6, PT, R212, c[0x0][0x178], !P3 ;  /* 0x00005e00d4007a0c */ /* 0x000fe20005fc1270 */
[----:B------:R3:W-:Y:S01]  /*460a0*/  @P0 STG.E [R24.64], R169 ;  /* 0x000000a918000986 */ /* 0x0007e2000c101908 */
[----:B------:R-:W-:-:S03]  /*460b0*/  IMAD.WIDE R26, R29, 0x4, R164 ;  /* 0x000000041d1a7825 */ /* 0x000fc600078e02a4 */
[----:B------:R4:W-:Y:S01]  /*460c0*/  @P2 STG.E [R20.64], R5 ;  /* 0x0000000514002986 */ /* 0x0009e2000c101908 */
[----:B------:R-:W-:Y:S02]  /*460d0*/  ISETP.LT.AND P2, PT, R214, c[0x0][0x178], !P4 ;  /* 0x00005e00d6007a0c */ /* 0x000fe40006741270 */
[----:B------:R-:W-:Y:S01]  /*460e0*/  ISETP.LT.AND P4, PT, R212, c[0x0][0x178], !P4 ;  /* 0x00005e00d4007a0c */ /* 0x000fe20006781270 */
[C-C-:B--2---:R-:W-:Y:S01]  /*460f0*/  IMAD.WIDE R22, R29.reuse, 0x4, R166.reuse ;  /* 0x000000041d167825 */ /* 0x144fe200078e02a6 */
[----:B------:R-:W2:Y:S01]  /*46100*/  LDS.128 R16, [R252] ;  /* 0x00000000fc107984 */ /* 0x000ea20000000c00 */
[----:B------:R-:W-:Y:S02]  /*46110*/  IADD3 R29, R29, c[0x0][0x198], RZ ;  /* 0x000066001d1d7a10 */ /* 0x000fe40007ffe0ff */
[C---:B------:R-:W-:Y:S02]  /*46120*/  IADD3 R0, R215.reuse, 0xe4, RZ ;  /* 0x000000e4d7007810 */ /* 0x040fe40007ffe0ff */
[----:B------:R-:W-:Y:S01]  /*46130*/  IADD3 R3, R215, 0xe5, RZ ;  /* 0x000000e5d7037810 */ /* 0x000fe20007ffe0ff */
[C---:B---3--:R-:W-:Y:S01]  /*46140*/  IMAD.WIDE R24, R29.reuse, 0x4, R166 ;  /* 0x000000041d187825 */ /* 0x048fe200078e02a6 */
[----:B------:R-:W-:Y:S01]  /*46150*/  ISETP.GE.AND P1, PT, R0, c[0x0][0x17c], PT ;  /* 0x00005f0000007a0c */ /* 0x000fe20003f26270 */
[----:B------:R-:W-:Y:S02]  /*46160*/  @P5 STG.E [R22.64], R176 ;  /* 0x000000b016005986 */ /* 0x000fe4000c101908 */
[----:B----4-:R-:W-:Y:S01]  /*46170*/  IMAD.WIDE R4, R29, 0x4, R164 ;  /* 0x000000041d047825 */ /* 0x010fe200078e02a4 */
[----:B------:R-:W-:Y:S01]  /*46180*/  ISETP.GE.AND P3, PT, R3, c[0x0][0x17c], PT ;  /* 0x00005f0003007a0c */ /* 0x000fe20003f66270 */
[----:B-1----:R1:W-:Y:S01]  /*46190*/  @P6 STG.E [R26.64], R8 ;  /* 0x000000081a006986 */ /* 0x0023e2000c101908 */
[----:B------:R-:W-:-:S02]  /*461a0*/  IADD3 R3, R29, c[0x0][0x198], RZ ;  /* 0x000066001d037a10 */ /* 0x000fc40007ffe0ff */
[----:B------:R-:W-:Y:S01]  /*461b0*/  ISETP.LT.AND P5, PT, R214, c[0x0][0x178], !P1 ;  /* 0x00005e00d6007a0c */ /* 0x000fe20004fa1270 */
[----:B------:R-:W-:Y:S01]  /*461c0*/  @P2 STG.E [R24.64], R177 ;  /* 0x000000b118002986 */ /* 0x000fe2000c101908 */
[----:B------:R-:W-:-:S03]  /*461d0*/  ISETP.LT.AND P6, PT, R212, c[0x0][0x178], !P1 ;  /* 0x00005e00d4007a0c */ /* 0x000fc60004fc1270 */
[----:B------:R3:W-:Y:S01]  /*461e0*/  @P4 STG.E [R4.64], R9 ;  /* 0x0000000904004986 */ /* 0x0007e2000c101908 */
[----:B------:R-:W-:Y:S01]  /*461f0*/  ISETP.LT.AND P4, PT, R214, c[0x0][0x178], !P3 ;  /* 0x00005e00d6007a0c */ /* 0x000fe20005f81270 */
[----:B------:R-:W-:Y:S01]  /*46200*/  IMAD.WIDE R28, R3, 0x4, R164 ;  /* 0x00000004031c7825 */ /* 0x000fe200078e02a4 */
[----:B------:R-:W-:Y:S01]  /*46210*/  ISETP.LT.AND P3, PT, R212, c[0x0][0x178], !P3 ;  /* 0x00005e00d4007a0c */ /* 0x000fe20005f61270 */
[----:B------:R4:W2:Y:S01]  /*46220*/  LDS.128 R20, [R2+0x800] ;  /* 0x0008000002147984 */ /* 0x0008a20000000c00 */
[----:B------:R-:W-:Y:S01]  /*46230*/  IADD3 R0, R215, 0xe6, RZ ;  /* 0x000000e6d7007810 */ /* 0x000fe20007ffe0ff */
[C-C-:B-1----:R-:W-:Y:S01]  /*46240*/  IMAD.WIDE R26, R3.reuse, 0x4, R166.reuse ;  /* 0x00000004031a7825 */ /* 0x142fe200078e02a6 */
[----:B------:R-:W-:Y:S02]  /*46250*/  IADD3 R3, R3, c[0x0][0x198], RZ ;  /* 0x0000660003037a10 */ /* 0x000fe40007ffe0ff */
[----:B------:R-:W-:Y:S02]  /*46260*/  ISETP.GE.AND P0, PT, R0, c[0x0][0x17c], PT ;  /* 0x00005f0000007a0c */ /* 0x000fe40003f06270 */
[----:B------:R-:W-:Y:S01]  /*46270*/  IADD3 R0, R215, 0xe7, RZ ;  /* 0x000000e7d7007810 */ /* 0x000fe20007ffe0ff */
[C---:B---3--:R-:W-:Y:S01]  /*46280*/  IMAD.WIDE R4, R3.reuse, 0x4, R166 ;  /* 0x0000000403047825 */ /* 0x048fe200078e02a6 */
[C---:B------:R-:W-:Y:S01]  /*46290*/  IADD3 R25, R3.reuse, c[0x0][0x198], RZ ;  /* 0x0000660003197a10 */ /* 0x040fe20007ffe0ff */
[----:B------:R-:W-:Y:S02]  /*462a0*/  @P5 STG.E [R26.64], R184 ;  /* 0x000000b81a005986 */ /* 0x000fe4000c101908 */
[----:B----4-:R-:W-:Y:S01]  /*462b0*/  IMAD.WIDE R2, R3, 0x4, R164 ;  /* 0x0000000403027825 */ /* 0x010fe200078e02a4 */
[----:B------:R-:W-:Y:S01]  /*462c0*/  ISETP.GE.AND P1, PT, R0, c[0x0][0x17c], PT ;  /* 0x00005f0000007a0c */ /* 0x000fe20003f26270 */
[----:B------:R1:W-:Y:S01]  /*462d0*/  @P6 STG.E [R28.64], R12 ;  /* 0x0000000c1c006986 */ /* 0x0003e2000c101908 */
[----:B------:R-:W-:-:S02]  /*462e0*/  ISETP.LT.AND P5, PT, R214, c[0x0][0x178], !P0 ;  /* 0x00005e00d6007a0c */ /* 0x000fc400047a1270 */
[----:B------:R-:W-:Y:S01]  /*462f0*/  ISETP.LT.AND P0, PT, R212, c[0x0][0x178], !P0 ;  /* 0x00005e00d4007a0c */ /* 0x000fe20004701270 */
[----:B------:R3:W-:Y:S01]  /*46300*/  @P4 STG.E [R4.64], R185 ;  /* 0x000000b904004986 */ /* 0x0007e2000c101908 */
[C---:B------:R-:W-:Y:S01]  /*46310*/  IMAD.WIDE R8, R25.reuse, 0x4, R166 ;  /* 0x0000000419087825 */ /* 0x040fe200078e02a6 */
[C---:B------:R-:W-:Y:S02]  /*46320*/  IADD3 R31, R25.reuse, c[0x0][0x198], RZ ;  /* 0x00006600191f7a10 */ /* 0x040fe40007ffe0ff */
[----:B------:R4:W-:Y:S01]  /*46330*/  @P3 STG.E [R2.64], R13 ;  /* 0x0000000d02003986 */ /* 0x0009e2000c101908 */
[----:B------:R-:W-:Y:S02]  /*46340*/  ISETP.LT.AND P3, PT, R214, c[0x0][0x178], !P1 ;  /* 0x00005e00d6007a0c */ /* 0x000fe40004f61270 */
[----:B------:R-:W-:Y:S01]  /*46350*/  ISETP.LT.AND P1, PT, R212, c[0x0][0x178], !P1 ;  /* 0x00005e00d4007a0c */ /* 0x000fe20004f21270 */
[----:B-1----:R-:W-:Y:S01]  /*46360*/  IMAD.WIDE R28, R25, 0x4, R164 ;  /* 0x00000004191c7825 */ /* 0x002fe200078e02a4 */
[----:B------:R-:W-:Y:S01]  /*46370*/  IADD3 R0, R215, 0xe8, RZ ;  /* 0x000000e8d7007810 */ /* 0x000fe20007ffe0ff */
[----:B------:R-:W1:Y:S03]  /*46380*/  LDS.128 R24, [R221+0x800] ;  /* 0x00080000dd187984 */ /* 0x000e660000000c00 */
[----:B------:R-:W-:Y:S01]  /*46390*/  ISETP.GE.AND P2, PT, R0, c[0x0][0x17c], PT ;  /* 0x00005f0000007a0c */ /* 0x000fe20003f46270 */
[----:B---3--:R-:W-:Y:S01]  /*463a0*/  IMAD.WIDE R4, R31, 0x4, R166 ;  /* 0x000000041f047825 */ /* 0x008fe200078e02a6 */
[----:B------:R-:W-:Y:S01]  /*463b0*/  IADD3 R0, R215, 0xe9, RZ ;  /* 0x000000e9d7007810 */ /* 0x000fe20007ffe0ff */
[----:B------:R3:W-:Y:S02]  /*463c0*/  @P5 STG.E [R8.64], R192 ;  /* 0x000000c008005986 */ /* 0x0007e4000c101908 */
[C---:B----4-:R-:W-:Y:S01]  /*463d0*/  IMAD.WIDE R2, R31.reuse, 0x4, R164 ;  /* 0x000000041f027825 */ /* 0x050fe200078e02a4 */
[----:B------:R-:W-:Y:S01]  /*463e0*/  ISETP.GE.AND P6, PT, R0, c[0x0][0x17c], PT ;  /* 0x00005f0000007a0c */ /* 0x000fe20003fc6270 */
[----:B--2---:R-:W-:Y:S01]  /*463f0*/  @P0 STG.E [R28.64], R16 ;  /* 0x000000101c000986 */ /* 0x004fe2000c101908 */
[----:B------:R-:W-:-:S02]  /*46400*/  IADD3 R33, R31, c[0x0][0x198], RZ ;  /* 0x000066001f217a10 */ /* 0x000fc40007ffe0ff */
[----:B------:R-:W-:Y:S01]  /*46410*/  ISETP.LT.AND P5, PT, R214, c[0x0][0x178], !P2 ;  /* 0x00005e00d6007a0c */ /* 0x000fe200057a1270 */
[----:B------:R2:W-:Y:S01]  /*46420*/  @P3 STG.E [R4.64], R193 ;  /* 0x000000c104003986 */ /* 0x0005e2000c101908 */
[----:B------:R-:W-:-:S03]  /*46430*/  ISETP.LT.AND P2, PT, R212, c[0x0][0x178], !P2 ;  /* 0x00005e00d4007a0c */ /* 0x000fc60005741270 */
[----:B------:R4:W-:Y:S01]  /*46440*/  @P1 STG.E [R2.64], R17 ;  /* 0x0000001102001986 */ /* 0x0009e2000c101908 */
[----:B------:R-:W-:Y:S01]  /*46450*/  ISETP.LT.AND P1, PT, R214, c[0x0][0x178], !P6 ;  /* 0x00005e00d6007a0c */ /* 0x000fe20007721270 */
[----:B---3--:R-:W-:Y:S01]  /*46460*/  IMAD.WIDE R8, R33, 0x4, R166 ;  /* 0x0000000421087825 */ /* 0x008fe200078e02a6 */
[----:B------:R-:W-:Y:S01]  /*46470*/  ISETP.LT.AND P6, PT, R212, c[0x0][0x178], !P6 ;  /* 0x00005e00d4007a0c */ /* 0x000fe200077c1270 */
[----:B------:R-:W3:Y:S01]  /*46480*/  LDS.128 R28, [R220+0x800] ;  /* 0x00080000dc1c7984 */ /* 0x000ee20000000c00 */
[----:B------:R-:W-:Y:S01]  /*46490*/  IADD3 R0, R215, 0xea, RZ ;  /* 0x000000ead7007810 */ /* 0x000fe20007ffe0ff */
[C---:B------:R-:W-:Y:S01]  /*464a0*/  IMAD.WIDE R12, R33.reuse, 0x4, R164 ;  /* 0x00000004210c7825 */ /* 0x040fe200078e02a4 */
[----:B------:R-:W-:Y:S02]  /*464b0*/  IADD3 R33, R33, c[0x0][0x198], RZ ;  /* 0x0000660021217a10 */ /* 0x000fe40007ffe0ff */
[----:B------:R-:W-:Y:S02]  /*464c0*/  ISETP.GE.AND P4, PT, R0, c[0x0][0x17c], PT ;  /* 0x00005f0000007a0c */ /* 0x000fe40003f86270 */
[----:B------:R-:W-:Y:S01]  /*464d0*/  IADD3 R0, R215, 0xeb, RZ ;  /* 0x000000ebd7007810 */ /* 0x000fe20007ffe0ff */
[C---:B--2---:R-:W-:Y:S01]  /*464e0*/  IMAD.WIDE R4, R33.reuse, 0x4, R166 ;  /* 0x0000000421047825 */ /* 0x044fe200078e02a6 */
[----:B------:R2:W-:Y:S03]  /*464f0*/  @P5 STG.E [R8.64], R172 ;  /* 0x000000ac08005986 */ /* 0x0005e6000c101908 */
[----:B----4-:R-:W-:Y:S01]  /*46500*/  IMAD.WIDE R2, R33, 0x4, R164 ;  /* 0x0000000421027825 */ /* 0x010fe200078e02a4 */
[----:B------:R-:W-:Y:S01]  /*46510*/  ISETP.GE.AND P0, PT, R0, c[0x0][0x17c], PT ;  /* 0x00005f0000007a0c */ /* 0x000fe20003f06270 */
[----:B------:R4:W-:Y:S01]  /*46520*/  @P2 STG.E [R12.64], R20 ;  /* 0x000000140c002986 */ /* 0x0009e2000c101908 */
[----:B------:R-:W-:-:S02]  /*46530*/  ISETP.LT.AND P5, PT, R214, c[0x0][0x178], !P4 ;  /* 0x00005e00d6007a0c */ /* 0x000fc400067a1270 */
[----:B------:R-:W-:Y:S01]  /*46540*/  IADD3 R17, R33, c[0x0][0x198], RZ ;  /* 0x0000660021117a10 */ /* 0x000fe20007ffe0ff */
[----:B------:R1:W-:Y:S01]  /*46550*/  @P1 STG.E [R4.64], R173 ;  /* 0x000000ad04001986 */ /* 0x0003e2000c101908 */
[----:B------:R-:W-:-:S03]  /*46560*/  ISETP.LT.AND P4, PT, R212, c[0x0][0x178], !P4 ;  /* 0x00005e00d4007a0c */ /* 0x000fc60006781270 */
[----:B------:R1:W-:Y:S01]  /*46570*/  @P6 STG.E [R2.64], R21 ;  /* 0x0000001502006986 */ /* 0x0003e2000c101908 */
[----:B------:R-:W-:Y:S02]  /*46580*/  ISETP.LT.AND P6, PT, R214, c[0x0][0x178], !P0 ;  /* 0x00005e00d6007a0c */ /* 0x000fe400047c1270 */
[----:B------:R-:W-:Y:S01]  /*46590*/  IADD3 R0, R215, 0xec, RZ ;  /* 0x000000ecd7007810 */ /* 0x000fe20007ffe0ff */
[----:B------:R-:W3:Y:S01]  /*465a0*/  LDS.128 R32, [R252+0x800] ;  /* 0x00080000fc207984 */ /* 0x000ee20000000c00 */
[C---:B------:R-:W-:Y:S01]  /*465b0*/  IADD3 R37, R17.reuse, c[0x0][0x198], RZ ;  /* 0x0000660011257a10 */ /* 0x040fe20007ffe0ff */
[----:B--2---:R-:W-:Y:S01]  /*465c0*/  IMAD.WIDE R8, R17, 0x4, R166 ;  /* 0x0000000411087825 */ /* 0x004fe200078e02a6 */
[----:B------:R-:W-:Y:S02]  /*465d0*/  ISETP.GE.AND P3, PT, R0, c[0x0][0x17c], PT ;  /* 0x00005f0000007a0c */ /* 0x000fe40003f66270 */
[----:B------:R-:W-:Y:S01]  /*465e0*/  IADD3 R0, R215, 0xed, RZ ;  /* 0x000000edd7007810 */ /* 0x000fe20007ffe0ff */
[----:B----4-:R-:W-:Y:S01]  /*465f0*/  IMAD.WIDE R12, R17, 0x4, R164 ;  /* 0x00000004110c7825 */ /* 0x010fe200078e02a4 */
[----:B------:R-:W-:-:S03]  /*46600*/  ISETP.LT.AND P0, PT, R212, c[0x0][0x178], !P0 ;  /* 0x00005e00d4007a0c */ /* 0x000fc60004701270 */
[C---:B-1----:R-:W-:Y:S01]  /*46610*/  IMAD.WIDE R4, R37.reuse, 0x4, R166 ;  /* 0x0000000425047825 */ /* 0x042fe200078e02a6 */
[----:B------:R-:W-:Y:S01]  /*46620*/  ISETP.GE.AND P2, PT, R0, c[0x0][0x17c], PT ;  /* 0x00005f0000007a0c */ /* 0x000fe20003f46270 */
[----:B------:R1:W-:Y:S01]  /*46630*/  @P5 STG.E [R8.64], R180 ;  /* 0x000000b408005986 */ /* 0x0003e2000c101908 */
[----:B------:R-:W-:Y:S01]  /*46640*/  ISETP.LT.AND P5, PT, R214, c[0x0][0x178], !P3 ;  /* 0x00005e00d6007a0c */ /* 0x000fe20005fa1270 */
[C---:B------:R-:W-:Y:S01]  /*46650*/  IMAD.WIDE R16, R37.reuse, 0x4, R164 ;  /* 0x0000000425107825 */ /* 0x040fe200078e02a4 */
[----:B------:R-:W-:Y:S01]  /*46660*/  IADD3 R37, R37, c[0x0][0x198], RZ ;  /* 0x0000660025257a10 */ /* 0x000fe20007ffe0ff */
[----:B------:R-:W-:Y:S01]  /*46670*/  @P4 STG.E [R12.64], R24 ;  /* 0x000000180c004986 */ /* 0x000fe2000c101908 */
[----:B------:R-:W-:-:S03]  /*46680*/  ISETP.LT.AND P3, PT, R212, c[0x0][0x178], !P3 ;  /* 0x00005e00d4007a0c */ /* 0x000fc60005f61270 */
[----:B------:R2:W-:Y:S01]  /*46690*/  @P6 STG.E [R4.64], R181 ;  /* 0x000000b504006986 */ /* 0x0005e2000c101908 */
[----:B------:R-:W-:Y:S02]  /*466a0*/  ISETP.LT.AND P6, PT, R214, c[0x0][0x178], !P2 ;  /* 0x00005e00d6007a0c */ /* 0x000fe400057c1270 */
[----:B------:R-:W-:Y:S02]  /*466b0*/  IADD3 R0, R215, 0xee, RZ ;  /* 0x000000eed7007810 */ /* 0x000fe40007ffe0ff */
[C---:B------:R-:W-:Y:S01]  /*466c0*/  IADD3 R21, R37.reuse, c[0x0][0x198], RZ ;  /* 0x0000660025157a10 */ /* 0x040fe20007ffe0ff */
[----:B------:R-:W-:Y:S01]  /*466d0*/  IMAD.WIDE R2, R37, 0x4, R166 ;  /* 0x0000000425027825 */ /* 0x000fe200078e02a6 */
[----:B------:R-:W-:Y:S02]  /*466e0*/  ISETP.GE.AND P1, PT, R0, c[0x0][0x17c], PT ;  /* 0x00005f0000007a0c */ /* 0x000fe40003f26270 */
[----:B------:R-:W-:Y:S01]  /*466f0*/  IADD3 R0, R215, 0xef, RZ ;  /* 0x000000efd7007810 */ /* 0x000fe20007ffe0ff */
[----:B-1----:R-:W-:Y:S01]  /*46700*/  IMAD.WIDE R8, R37, 0x4, R164 ;  /* 0x0000000425087825 */ /* 0x002fe200078e02a4 */
[----:B------:R-:W-:Y:S01]  /*46710*/  ISETP.LT.AND P2, PT, R212, c[0x0][0x178], !P2 ;  /* 0x00005e00d4007a0c */ /* 0x000fe20005741270 */
[----:B------:R1:W-:Y:S02]  /*46720*/  @P0 STG.E [R16.64], R25 ;  /* 0x0000001910000986 */ /* 0x0003e4000c101908 */
[C---:B--2---:R-:W-:Y:S01]  /*46730*/  IMAD.WIDE R4, R21.reuse, 0x4, R166 ;  /* 0x0000000415047825 */ /* 0x044fe200078e02a6 */
[----:B------:R-:W-:Y:S01]  /*46740*/  ISETP.GE.AND P4, PT, R0, c[0x0][0x17c], PT ;  /* 0x00005f0000007a0c */ /* 0x000fe20003f86270 */
[----:B------:R2:W-:Y:S01]  /*46750*/  @P5 STG.E [R2.64], R188 ;  /* 0x000000bc02005986 */ /* 0x0005e2000c101908 */
[----:B------:R-:W-:Y:S01]  /*46760*/  ISETP.LT.AND P5, PT, R214, c[0x0][0x178], !P1 ;  /* 0x00005e00d6007a0c */ /* 0x000fe20004fa1270 */
[C---:B------:R-:W-:Y:S01]  /*46770*/  IMAD.WIDE R12, R21.reuse, 0x4, R164 ;  /* 0x00000004150c7825 */ /* 0x040fe200078e02a4 */
[----:B------:R-:W-:Y:S01]  /*46780*/  IADD3 R21, R21, c[0x0][0x198], RZ ;  /* 0x0000660015157a10 */ /* 0x000fe20007ffe0ff */
[----:B---3--:R3:W-:Y:S01]  /*46790*/  @P3 STG.E [R8.64], R28 ;  /* 0x0000001c08003986 */ /* 0x0087e2000c101908 */
[----:B------:R-:W-:-:S03]  /*467a0*/  ISETP.LT.AND P1, PT, R212, c[0x0][0x178], !P1 ;  /* 0x00005e00d4007a0c */ /* 0x000fc60004f21270 */
[----:B------:R4:W-:Y:S01]  /*467b0*/  @P6 STG.E [R4.64], R189 ;  /* 0x000000bd04006986 */ /* 0x0009e2000c101908 */
[----:B------:R-:W-:Y:S02]  /*467c0*/  ISETP.LT.AND P6, PT, R214, c[0x0][0x178], !P4 ;  /* 0x00005e00d6007a0c */ /* 0x000fe400067c1270 */
[----:B------:R-:W-:Y:S02]  /*467d0*/  ISETP.LT.AND P4, PT, R212, c[0x0][0x178], !P4 ;  /* 0x00005e00d4007a0c */ /* 0x000fe40006781270 */
[----:B------:R-:W-:Y:S02]  /*467e0*/  IADD3 R0, R215, 0xf0, RZ ;  /* 0x000000f0d7007810 */ /* 0x000fe40007ffe0ff */
[C---:B-1----:R-:W-:Y:S01]  /*467f0*/  IADD3 R17, R21.reuse, c[0x0][0x198], RZ ;  /* 0x0000660015117a10 */ /* 0x042fe20007ffe0ff */
[----:B--2---:R-:W-:Y:S01]  /*46800*/  IMAD.WIDE R2, R21, 0x4, R166 ;  /* 0x0000000415027825 */ /* 0x004fe200078e02a6 */
[----:B------:R-:W-:Y:S01]  /*46810*/  ISETP.GE.AND P0, PT, R0, c[0x0][0x17c], PT ;  /* 0x00005f0000007a0c */ /* 0x000fe20003f06270 */
[----:B------:R1:W-:Y:S01]  /*46820*/  @P2 STG.E [R12.64], R29 ;  /* 0x0000001d0c002986 */ /* 0x0003e2000c101908 */
[----:B------:R-:W-:Y:S01]  /*46830*/  IADD3 R0, R215, 0xf1, RZ ;  /* 0x000000f1d7007810 */ /* 0x000fe20007ffe0ff */
[----:B---3--:R-:W-:-:S04]  /*46840*/  IMAD.WIDE R8, R21, 0x4, R164 ;  /* 0x0000000415087825 */ /* 0x008fc800078e02a4 */
[C---:B----4-:R-:W-:Y:S01]  /*46850*/  IMAD.WIDE R4, R17.reuse, 0x4, R166 ;  /* 0x0000000411047825 */ /* 0x050fe200078e02a6 */
[----:B------:R-:W-:Y:S01]  /*46860*/  ISETP.GE.AND P3, PT, R0, c[0x0][0x17c], PT ;  /* 0x00005f0000007a0c */ /* 0x000fe20003f66270 */
[----:B------:R2:W-:Y:S01]  /*46870*/  @P5 STG.E [R2.64], R196 ;  /* 0x000000c402005986 */ /* 0x0005e2000c101908 */
[----:B------:R-:W-:Y:S01]  /*46880*/  ISETP.LT.AND P5, PT, R214, c[0x0][0x178], !P0 ;  /* 0x00005e00d6007a0c */ /* 0x000fe200047a1270 */
[C---:B-1----:R-:W-:Y:S02]  /*46890*/  IMAD.WIDE R12, R17.reuse, 0x4, R164 ;  /* 0x00000004110c7825 */ /* 0x042fe400078e02a4 */
[----:B------:R1:W-:Y:S01]  /*468a0*/  @P1 STG.E [R8.64], R32 ;  /* 0x0000002008001986 */ /* 0x0003e2000c101908 */
[----:B------:R-:W-:Y:S02]  /*468b0*/  IADD3 R17, R17, c[0x0][0x198], RZ ;  /* 0x0000660011117a10 */ /* 0x000fe40007ffe0ff */
[----:B------:R-:W-:Y:S01]  /*468c0*/  ISETP.LT.AND P0, PT, R212, c[0x0][0x178], !P0 ;  /* 0x00005e00d4007a0c */ /* 0x000fe20004701270 */
[----:B------:R3:W-:Y:S01]  /*468d0*/  @P6 STG.E [R4.64], R197 ;  /* 0x000000c504006986 */ /* 0x0007e2000c101908 */
[----:B------:R-:W-:-:S03]  /*468e0*/  IADD3 R0, R215, 0xf2, RZ ;  /* 0x000000f2d7007810 */ /* 0x000fc60007ffe0ff */
[----:B------:R4:W-:Y:S01]  /*468f0*/  @P4 STG.E [R12.64], R33 ;  /* 0x000000210c004986 */ /* 0x0009e2000c101908 */
[----:B------:R-:W-:Y:S02]  /*46900*/  ISETP.LT.AND P4, PT, R214, c[0x0][0x178], !P3 ;  /* 0x00005e00d6007a0c */ /* 0x000fe40005f81270 */
[----:B------:R-:W-:Y:S02]  /*46910*/  ISETP.LT.AND P6, PT, R212, c[0x0][0x178], !P3 ;  /* 0x00005e00d4007a0c */ /* 0x000fe40005fc1270 */
[C---:B------:R-:W-:Y:S01]  /*46920*/  IADD3 R21, R17.reuse, c[0x0][0x198], RZ ;  /* 0x0000660011157a10 */ /* 0x040fe20007ffe0ff */
[----:B--2---:R-:W-:Y:S01]  /*46930*/  IMAD.WIDE R2, R17, 0x4, R166 ;  /* 0x0000000411027825 */ /* 0x004fe200078e02a6 */
[----:B------:R-:W-:Y:S02]  /*46940*/  ISETP.GE.AND P2, PT, R0, c[0x0][0x17c], PT ;  /* 0x00005f0000007a0c */ /* 0x000fe40003f46270 */
[----:B------:R-:W-:Y:S01]  /*46950*/  IADD3 R0, R215, 0xf3, RZ ;  /* 0x000000f3d7007810 */ /* 0x000fe20007ffe0ff */
[----:B-1----:R-:W-:Y:S01]  /*46960*/  IMAD.WIDE R8, R17, 0x4, R164 ;  /* 0x0000000411087825 */ /* 0x002fe200078e02a4 */
[----:B------:R1:W-:Y:S03]  /*46970*/  @P5 STG.E [R2.64], R170 ;  /* 0x000000aa02005986 */ /* 0x0003e6000c101908 */
[C---:B---3--:R-:W-:Y:S01]  /*46980*/  IMAD.WIDE R4, R21.reuse, 0x4, R166 ;  /* 0x0000000415047825 */ /* 0x048fe200078e02a6 */
[----:B------:R-:W-:Y:S01]  /*46990*/  ISETP.GE.AND P1, PT, R0, c[0x0][0x17c], PT ;  /* 0x00005f0000007a0c */ /* 0x000fe20003f26270 */
[----:B------:R2:W-:Y:S01]  /*469a0*/  @P0 STG.E [R8.64], R6 ;  /* 0x0000000608000986 */ /* 0x0005e2000c101908 */
[----:B------:R-:W-:Y:S01]  /*469b0*/  ISETP.LT.AND P5, PT, R214, c[0x0][0x178], !P2 ;  /* 0x00005e00d6007a0c */ /* 0x000fe200057a1270 */
[C---:B----4-:R-:W-:Y:S01]  /*469c0*/  IMAD.WIDE R12, R21.reuse, 0x4, R164 ;  /* 0x00000004150c7825 */ /* 0x050fe200078e02a4 */
[----:B------:R-:W-:Y:S01]  /*469d0*/  IADD3 R21, R21, c[0x0][0x198], RZ ;  /* 0x0000660015157a10 */ /* 0x000fe20007ffe0ff */
[----:B------:R3:W-:Y:S01]  /*469e0*/  @P4 STG.E [R4.64], R171 ;  /* 0x000000ab04004986 */ /* 0x0007e2000c101908 */
[----:B------:R-:W-:-:S02]  /*469f0*/  ISETP.LT.AND P2, PT, R212, c[0x0][0x178], !P2 ;  /* 0x00005e00d4007a0c */ /* 0x000fc40005741270 */
[----:B------:R-:W-:Y:S01]  /*46a00*/  ISETP.LT.AND P4, PT, R214, c[0x0][0x178], !P1 ;  /* 0x00005e00d6007a0c */ /* 0x000fe20004f81270 */
[----:B------:R4:W-:Y:S01]  /*46a10*/  @P6 STG.E [R12.64], R7 ;  /* 0x000000070c006986 */ /* 0x0009e2000c101908 */
[----:B------:R-:W-:Y:S02]  /*46a20*/  IADD3 R0, R215, 0xf4, RZ ;  /* 0x000000f4d7007810 */ /* 0x000fe40007ffe0ff */
[----:B------:R-:W-:Y:S02]  /*46a30*/  ISETP.LT.AND P6, PT, R212, c[0x0][0x178], !P1 ;  /* 0x00005e00d4007a0c */ /* 0x000fe40004fc1270 */
[C---:B------:R-:W-:Y:S01]  /*46a40*/  IADD3 R17, R21.reuse, c[0x0][0x198], RZ ;  /* 0x0000660015117a10 */ /* 0x040fe20007ffe0ff */
[----:B-1----:R-:W-:Y:S01]  /*46a50*/  IMAD.WIDE R2, R21, 0x4, R166 ;  /* 0x0000000415027825 */ /* 0x002fe200078e02a6 */
[----:B------:R-:W-:Y:S02]  /*46a60*/  ISETP.GE.AND P3, PT, R0, c[0x0][0x17c], PT ;  /* 0x00005f0000007a0c */ /* 0x000fe40003f66270 */
[----:B------:R-:W-:Y:S01]  /*46a70*/  IADD3 R0, R215, 0xf5, RZ ;  /* 0x000000f5d7007810 */ /* 0x000fe20007ffe0ff */
[----:B--2---:R-:W-:Y:S01]  /*46a80*/  IMAD.WIDE R8, R21, 0x4, R164 ;  /* 0x0000000415087825 */ /* 0x004fe200078e02a4 */
        /* <DEDUP_REMOVED lines=41> */
[----:B----4-:R-:W-:Y:S01]  /*46d20*/  IMAD.WIDE R6, R11, 0x4, R164 ;  /* 0x000000040b067825 */ /* 0x010fe200078e02a4 */
[----:B------:R-:W-:Y:S01]  /*46d30*/  IADD3 R0, R215, 0xfa, RZ ;  /* 0x000000fad7007810 */ /* 0x000fe20007ffe0ff */
[----:B------:R3:W-:Y:S01]  /*46d40*/  @P4 STG.E [R4.64], R195 ;  /* 0x000000c304004986 */ /* 0x0007e2000c101908 */
[----:B------:R-:W-:-:S02]  /*46d50*/  IADD3 R11, R11, c[0x0][0x198], RZ ;  /* 0x000066000b0b7a10 */ /* 0x000fc40007ffe0ff */
[----:B------:R-:W-:Y:S01]  /*46d60*/  ISETP.LT.AND P0, PT, R212, c[0x0][0x178], !P0 ;  /* 0x00005e00d4007a0c */ /* 0x000fe20004701270 */
[----:B------:R4:W-:Y:S01]  /*46d70*/  @P6 STG.E [R6.64], R19 ;  /* 0x0000001306006986 */ /* 0x0009e2000c101908 */
[----:B------:R-:W-:Y:S02]  /*46d80*/  ISETP.LT.AND P4, PT, R214, c[0x0][0x178], !P3 ;  /* 0x00005e00d6007a0c */ /* 0x000fe40005f81270 */
[----:B------:R-:W-:Y:S02]  /*46d90*/  ISETP.GE.AND P2, PT, R0, c[0x0][0x17c], PT ;  /* 0x00005f0000007a0c */ /* 0x000fe40003f46270 */
[----:B------:R-:W-:Y:S02]  /*46da0*/  ISETP.LT.AND P6, PT, R212, c[0x0][0x178], !P3 ;  /* 0x00005e00d4007a0c */ /* 0x000fe40005fc1270 */
[----:B------:R-:W-:Y:S02]  /*46db0*/  IADD3 R0, R215, 0xfb, RZ ;  /* 0x000000fbd7007810 */ /* 0x000fe40007ffe0ff */
[C---:B------:R-:W-:Y:S01]  /*46dc0*/  IADD3 R13, R11.reuse, c[0x0][0x198], RZ ;  /* 0x000066000b0d7a10 */ /* 0x040fe20007ffe0ff */
[----:B-1----:R-:W-:Y:S01]  /*46dd0*/  IMAD.WIDE R2, R11, 0x4, R166 ;  /* 0x000000040b027825 */ /* 0x002fe200078e02a6 */
[----:B------:R-:W-:-:S02]  /*46de0*/  ISETP.GE.AND P1, PT, R0, c[0x0][0x17c], PT ;  /* 0x00005f0000007a0c */ /* 0x000fc40003f26270 */
[----:B------:R-:W-:Y:S01]  /*46df0*/  IADD3 R0, R215, 0xfc, RZ ;  /* 0x000000fcd7007810 */ /* 0x000fe20007ffe0ff */
[----:B--2---:R-:W-:Y:S01]  /*46e00*/  IMAD.WIDE R8, R11, 0x4, R164 ;  /* 0x000000040b087825 */ /* 0x004fe200078e02a4 */
[----:B------:R1:W-:Y:S03]  /*46e10*/  @P5 STG.E [R2.64], R174 ;  /* 0x000000ae02005986 */ /* 0x0003e6000c101908 */
[C---:B---3--:R-:W-:Y:S01]  /*46e20*/  IMAD.WIDE R4, R13.reuse, 0x4, R166 ;  /* 0x000000040d047825 */ /* 0x048fe200078e02a6 */
[----:B------:R-:W-:Y:S01]  /*46e30*/  ISETP.LT.AND P5, PT, R214, c[0x0][0x178], !P2 ;  /* 0x00005e00d6007a0c */ /* 0x000fe200057a1270 */
[----:B------:R-:W-:Y:S02]  /*46e40*/  @P0 STG.E [R8.64], R22 ;  /* 0x0000001608000986 */ /* 0x000fe4000c101908 */
[C---:B----4-:R-:W-:Y:S01]  /*46e50*/  IMAD.WIDE R6, R13.reuse, 0x4, R164 ;  /* 0x000000040d067825 */ /* 0x050fe200078e02a4 */
[----:B------:R-:W-:Y:S01]  /*46e60*/  IADD3 R13, R13, c[0x0][0x198], RZ ;  /* 0x000066000d0d7a10 */ /* 0x000fe20007ffe0ff */
[----:B------:R2:W-:Y:S01]  /*46e70*/  @P4 STG.E [R4.64], R175 ;  /* 0x000000af04004986 */ /* 0x0005e2000c101908 */
[----:B------:R-:W-:-:S02]  /*46e80*/  ISETP.GE.AND P3, PT, R0, c[0x0][0x17c], PT ;  /* 0x00005f0000007a0c */ /* 0x000fc40003f66270 */
[----:B------:R-:W-:Y:S01]  /*46e90*/  ISETP.LT.AND P2, PT, R212, c[0x0][0x178], !P2 ;  /* 0x00005e00d4007a0c */ /* 0x000fe20005741270 */
[----:B------:R3:W-:Y:S01]  /*46ea0*/  @P6 STG.E [R6.64], R23 ;  /* 0x0000001706006986 */ /* 0x0007e2000c101908 */
[----:B------:R-:W-:Y:S02]  /*46eb0*/  ISETP.LT.AND P4, PT, R214, c[0x0][0x178], !P1 ;  /* 0x00005e00d6007a0c */ /* 0x000fe40004f81270 */
[----:B------:R-:W-:Y:S02]  /*46ec0*/  ISETP.LT.AND P1, PT, R212, c[0x0][0x178], !P1 ;  /* 0x00005e00d4007a0c */ /* 0x000fe40004f21270 */
[----:B------:R-:W-:Y:S02]  /*46ed0*/  IADD3 R11, R13, c[0x0][0x198], RZ ;  /* 0x000066000d0b7a10 */ /* 0x000fe40007ffe0ff */
[----:B------:R-:W-:Y:S02]  /*46ee0*/  IADD3 R0, R215, 0xfd, RZ ;  /* 0x000000fdd7007810 */ /* 0x000fe40007ffe0ff */
[----:B------:R-:W-:Y:S01]  /*46ef0*/  ISETP.LT.AND P6, PT, R214, c[0x0][0x178], !P3 ;  /* 0x00005e00d6007a0c */ /* 0x000fe20005fc1270 */
[----:B-1----:R-:W-:Y:S01]  /*46f00*/  IMAD.WIDE R2, R13, 0x4, R166 ;  /* 0x000000040d027825 */ /* 0x002fe200078e02a6 */
[----:B------:R-:W-:-:S02]  /*46f10*/  IADD3 R15, R11, c[0x0][0x198], RZ ;  /* 0x000066000b0f7a10 */ /* 0x000fc40007ffe0ff */
[----:B------:R-:W-:Y:S01]  /*46f20*/  ISETP.GE.AND P0, PT, R0, c[0x0][0x17c], PT ;  /* 0x00005f0000007a0c */ /* 0x000fe20003f06270 */
[----:B--2---:R-:W-:Y:S01]  /*46f30*/  IMAD.WIDE R4, R13, 0x4, R164 ;  /* 0x000000040d047825 */ /* 0x004fe200078e02a4 */
[----:B------:R-:W-:Y:S01]  /*46f40*/  IADD3 R0, R215, 0xfe, RZ ;  /* 0x000000fed7007810 */ /* 0x000fe20007ffe0ff */
[----:B------:R1:W-:Y:S02]  /*46f50*/  @P5 STG.E [R2.64], R182 ;  /* 0x000000b602005986 */ /* 0x0003e4000c101908 */
[----:B---3--:R-:W-:Y:S01]  /*46f60*/  IMAD.WIDE R6, R11, 0x4, R166 ;  /* 0x000000040b067825 */ /* 0x008fe200078e02a6 */
[----:B------:R-:W-:-:S03]  /*46f70*/  ISETP.GE.AND P5, PT, R0, c[0x0][0x17c], PT ;  /* 0x00005f0000007a0c */ /* 0x000fc60003fa6270 */
[----:B------:R-:W-:Y:S01]  /*46f80*/  IMAD.WIDE R8, R11, 0x4, R164 ;  /* 0x000000040b087825 */ /* 0x000fe200078e02a4 */
[----:B------:R-:W-:Y:S01]  /*46f90*/  IADD3 R0, R215, 0xff, RZ ;  /* 0x000000ffd7007810 */ /* 0x000fe20007ffe0ff */
[----:B------:R2:W-:Y:S02]  /*46fa0*/  @P2 STG.E [R4.64], R26 ;  /* 0x0000001a04002986 */ /* 0x0005e4000c101908 */
[C---:B------:R-:W-:Y:S02]  /*46fb0*/  IMAD.WIDE R10, R15.reuse, 0x4, R166 ;  /* 0x000000040f0a7825 */ /* 0x040fe400078e02a6 */
[----:B------:R3:W-:Y:S01]  /*46fc0*/  @P4 STG.E [R6.64], R183 ;  /* 0x000000b706004986 */ /* 0x0007e2000c101908 */
[----:B------:R-:W-:Y:S02]  /*46fd0*/  IADD3 R13, R15, c[0x0][0x198], RZ ;  /* 0x000066000f0d7a10 */ /* 0x000fe40007ffe0ff */
[----:B------:R-:W-:Y:S01]  /*46fe0*/  ISETP.LT.AND P3, PT, R212, c[0x0][0x178], !P3 ;  /* 0x00005e00d4007a0c */ /* 0x000fe20005f61270 */
[----:B------:R4:W-:Y:S01]  /*46ff0*/  @P1 STG.E [R8.64], R27 ;  /* 0x0000001b08001986 */ /* 0x0009e2000c101908 */
[----:B------:R-:W-:-:S03]  /*47000*/  ISETP.GE.AND P2, PT, R0, c[0x0][0x17c], PT ;  /* 0x00005f0000007a0c */ /* 0x000fc60003f46270 */
[----:B------:R1:W-:Y:S01]  /*47010*/  @P6 STG.E [R10.64], R190 ;  /* 0x000000be0a006986 */ /* 0x0003e2000c101908 */
[----:B------:R-:W-:Y:S02]  /*47020*/  ISETP.LT.AND P6, PT, R214, c[0x0][0x178], !P0 ;  /* 0x00005e00d6007a0c */ /* 0x000fe400047c1270 */
[----:B------:R-:W-:Y:S02]  /*47030*/  ISETP.LT.AND P0, PT, R212, c[0x0][0x178], !P0 ;  /* 0x00005e00d4007a0c */ /* 0x000fe40004701270 */
[----:B------:R-:W-:Y:S02]  /*47040*/  ISETP.LT.AND P4, PT, R214, c[0x0][0x178], !P5 ;  /* 0x00005e00d6007a0c */ /* 0x000fe40006f81270 */
[----:B------:R-:W-:Y:S02]  /*47050*/  IADD3 R17, R13, c[0x0][0x198], RZ ;  /* 0x000066000d117a10 */ /* 0x000fe40007ffe0ff */
[----:B------:R-:W-:Y:S02]  /*47060*/  ISETP.LT.AND P5, PT, R212, c[0x0][0x178], !P5 ;  /* 0x00005e00d4007a0c */ /* 0x000fe40006fa1270 */
[----:B------:R-:W-:Y:S01]  /*47070*/  ISETP.LT.AND P1, PT, R214, c[0x0][0x178], !P2 ;  /* 0x00005e00d6007a0c */ /* 0x000fe20005721270 */
[----:B-1----:R-:W-:Y:S01]  /*47080*/  IMAD.WIDE R2, R15, 0x4, R164 ;  /* 0x000000040f027825 */ /* 0x002fe200078e02a4 */
[----:B------:R-:W-:-:S02]  /*47090*/  ISETP.LT.AND P2, PT, R212, c[0x0][0x178], !P2 ;  /* 0x00005e00d4007a0c */ /* 0x000fc40005741270 */
[----:B------:R-:W-:Y:S01]  /*470a0*/  IADD3 R15, R17, c[0x0][0x198], RZ ;  /* 0x00006600110f7a10 */ /* 0x000fe20007ffe0ff */
[C---:B--2---:R-:W-:Y:S01]  /*470b0*/  IMAD.WIDE R4, R13.reuse, 0x4, R166 ;  /* 0x000000040d047825 */ /* 0x044fe200078e02a6 */
[----:B------:R1:W-:Y:S03]  /*470c0*/  @P3 STG.E [R2.64], R30 ;  /* 0x0000001e02003986 */ /* 0x0003e6000c101908 */
[----:B---3--:R-:W-:Y:S01]  /*470d0*/  IMAD.WIDE R6, R13, 0x4, R164 ;  /* 0x000000040d067825 */ /* 0x008fe200078e02a4 */
[----:B------:R1:W-:Y:S03]  /*470e0*/  @P6 STG.E [R4.64], R191 ;  /* 0x000000bf04006986 */ /* 0x0003e6000c101908 */
[C---:B----4-:R-:W-:Y:S01]  /*470f0*/  IMAD.WIDE R8, R17.reuse, 0x4, R166 ;  /* 0x0000000411087825 */ /* 0x050fe200078e02a6 */
[----:B------:R1:W-:Y:S03]  /*47100*/  @P0 STG.E [R6.64], R31 ;  /* 0x0000001f06000986 */ /* 0x0003e6000c101908 */
[----:B------:R-:W-:Y:S01]  /*47110*/  IMAD.WIDE R10, R17, 0x4, R164 ;  /* 0x00000004110a7825 */ /* 0x000fe200078e02a4 */
[----:B------:R1:W-:Y:S03]  /*47120*/  @P4 STG.E [R8.64], R198 ;  /* 0x000000c608004986 */ /* 0x0003e6000c101908 */
[C---:B------:R-:W-:Y:S01]  /*47130*/  IMAD.WIDE R166, R15.reuse, 0x4, R166 ;  /* 0x000000040fa67825 */ /* 0x040fe200078e02a6 */
[----:B------:R1:W-:Y:S04]  /*47140*/  @P5 STG.E [R10.64], R34 ;  /* 0x000000220a005986 */ /* 0x0003e8000c101908 */
[----:B------:R1:W-:Y:S01]  /*47150*/  @P1 STG.E [R166.64], R199 ;  /* 0x000000c7a6001986 */ /* 0x0003e2000c101908 */
[----:B------:R-:W-:Y:S01]  /*47160*/  IMAD.WIDE R164, R15, 0x4, R164 ;  /* 0x000000040fa47825 */ /* 0x000fe200078e02a4 */
[----:B------:R-:W-:Y:S06]  /*47170*/  @!P2 EXIT ;  /* 0x000000000000a94d */ /* 0x000fec0003800000 */
[----:B------:R-:W-:Y:S01]  /*47180*/  STG.E [R164.64], R35 ;  /* 0x00000023a4007986 */ /* 0x000fe2000c101908 */
[----:B------:R-:W-:Y:S05]  /*47190*/  EXIT ;  /* 0x000000000000794d */ /* 0x000fea0003800000 */
.L_x_3:
[----:B------:R-:W-:-:S00]  /*471a0*/  BRA `(.L_x_3) ;  /* 0xfffffff000007947 */ /* 0x000fc0000383ffff */
[----:B------:R-:W-:-:S00]  /*471b0*/  NOP ;  /* 0x0000000000007918 */ /* 0x000fc00000000000 */
        /* <DEDUP_REMOVED lines=12> */
.L_x_4:


//--------------------- .nv.shared.matmul_kernel  --------------------------
	.section	.nv.shared.matmul_kernel,"aw",@nobits
	.sectionflags	@""
	.align	16
